	.target	sm_90a

	.elftype	@"ET_EXEC"


//--------------------- .note.nv.tkinfo           --------------------------
	.section	.note.nv.tkinfo,"",@"SHT_NOTE"
	.sectionflags	@"SHF_NOTE_NV_TKINFO"
	.tkinfo
        /*0018*/ 	.word	0x00000002
        /*0030*/ 	.string	""
        /*0030*/ 	.string	"ptxas"
        /*0030*/ 	.string	"Cuda compilation tools, release 13.0, V13.0.88"
        /*0030*/ 	.string	"Build cuda_13.0.r13.0/compiler.36424714_0"
        /*0030*/ 	.string	"-arch sm_90a -m 64 "



//--------------------- .note.nv.cuinfo           --------------------------
	.section	.note.nv.cuinfo,"",@"SHT_NOTE"
	.sectionflags	@"SHF_NOTE_NV_CUINFO"
        /*0018*/ 	.short	0x0002
        /*001a*/ 	.short	0x005a
        /*001c*/ 	.short	0x0082
	.zero		2


//--------------------- .nv.info                  --------------------------
	.section	.nv.info,"",@"SHT_CUDA_INFO"
	.align	4


	//----- nvinfo : EIATTR_REGCOUNT
	.align		4
        /*0000*/ 	.byte	0x04, 0x2f
        /*0002*/ 	.short	(.L_15 - .L_14)
	.align		4
.L_14:
        /*0004*/ 	.word	index@(_ZN7cutlass13device_kernelINS_4gemm6kernel13GemmUniversalINS1_17GroupProblemShapeIN4cute5tupleIJiiiEEEEENS1_10collective13CollectiveMmaINS1_39MainloopSm90ArrayTmaGmmaWarpSpecializedILi6ENS6_IJNS5_1CILi1EEESD_SD_EEENS1_52KernelPtrArrayTmaWarpSpecializedPingpongFP8FastAccumEEENS6_IJNSC_ILi256EEESH_NSC_ILi64EEEEEENS_12float_e4m3_tEPNS6_IJlSD_NSC_ILi0EEEEEESK_SN_NS5_8TiledMMAINS5_8MMA_AtomIJNS5_4SM904GMMA31MMA_64x256x32_F32E4M3E4M3_SS_TNILNSR_7ScaleInE1ELST_1EEEEEENS5_6LayoutISE_NS6_IJSL_SL_SL_EEEEENS6_IJNS5_10UnderscoreESZ_SZ_EEEEENS5_13SM90_TMA_LOADENS5_14ComposedLayoutINS5_7SwizzleILi2ELi4ELi3EEENS5_18smem_ptr_flag_bitsILi8EEENSW_INS6_IJNSC_ILi8EEESI_EEENS6_IJSI_SD_EEEEEEEvNS5_8identityES12_S1C_vS1D_EENS_8epilogue10collective18CollectiveEpilogueINS1F_30Sm90PtrArrayTmaWarpSpecializedILi4ELi2ELi16ELb1ELb0ELi2EEEJSJ_NS6_IJSI_NSC_ILi32EEEEEENS_6half_tEPNS6_IJSD_lSL_EEES1M_S1O_NS1F_6fusion15FusionCallbacksIS1J_NS1P_17LinearCombinationIS1M_fS1M_fLNS_15FloatRoundStyleE2EEESJ_S1L_JEEES12_NS13_INS14_ILi3ELi4ELi3EEENS16_ILi16EEENSW_INS6_IJSI_S18_EEENS6_IJSD_SI_EEEEEEENS5_17SM75_U16x8_LDSM_TENS5_14SM90_TMA_STOREES20_NS5_17SM90_U16x8_STSM_TENS5_9Copy_AtomIJNS5_17SM90_U32x4_STSM_NES1M_EEEvEEEvvEEEEvNT_6ParamsE)
        /*0008*/ 	.word	0x000000a8


	//----- nvinfo : EIATTR_FRAME_SIZE
	.align		4
.L_15:
        /*000c*/ 	.byte	0x04, 0x11
        /*000e*/ 	.short	(.L_17 - .L_16)
	.align		4
.L_16:
        /*0010*/ 	.word	index@($__internal_0_$__cuda_sm20_div_u64)
        /*0014*/ 	.word	0x00000f30


	//----- nvinfo : EIATTR_FRAME_SIZE
	.align		4
.L_17:
        /*0018*/ 	.byte	0x04, 0x11
        /*001a*/ 	.short	(.L_19 - .L_18)
	.align		4
.L_18:
        /*001c*/ 	.word	index@(_ZN7cutlass13device_kernelINS_4gemm6kernel13GemmUniversalINS1_17GroupProblemShapeIN4cute5tupleIJiiiEEEEENS1_10collective13CollectiveMmaINS1_39MainloopSm90ArrayTmaGmmaWarpSpecializedILi6ENS6_IJNS5_1CILi1EEESD_SD_EEENS1_52KernelPtrArrayTmaWarpSpecializedPingpongFP8FastAccumEEENS6_IJNSC_ILi256EEESH_NSC_ILi64EEEEEENS_12float_e4m3_tEPNS6_IJlSD_NSC_ILi0EEEEEESK_SN_NS5_8TiledMMAINS5_8MMA_AtomIJNS5_4SM904GMMA31MMA_64x256x32_F32E4M3E4M3_SS_TNILNSR_7ScaleInE1ELST_1EEEEEENS5_6LayoutISE_NS6_IJSL_SL_SL_EEEEENS6_IJNS5_10UnderscoreESZ_SZ_EEEEENS5_13SM90_TMA_LOADENS5_14ComposedLayoutINS5_7SwizzleILi2ELi4ELi3EEENS5_18smem_ptr_flag_bitsILi8EEENSW_INS6_IJNSC_ILi8EEESI_EEENS6_IJSI_SD_EEEEEEEvNS5_8identityES12_S1C_vS1D_EENS_8epilogue10collective18CollectiveEpilogueINS1F_30Sm90PtrArrayTmaWarpSpecializedILi4ELi2ELi16ELb1ELb0ELi2EEEJSJ_NS6_IJSI_NSC_ILi32EEEEEENS_6half_tEPNS6_IJSD_lSL_EEES1M_S1O_NS1F_6fusion15FusionCallbacksIS1J_NS1P_17LinearCombinationIS1M_fS1M_fLNS_15FloatRoundStyleE2EEESJ_S1L_JEEES12_NS13_INS14_ILi3ELi4ELi3EEENS16_ILi16EEENSW_INS6_IJSI_S18_EEENS6_IJSD_SI_EEEEEEENS5_17SM75_U16x8_LDSM_TENS5_14SM90_TMA_STOREES20_NS5_17SM90_U16x8_STSM_TENS5_9Copy_AtomIJNS5_17SM90_U32x4_STSM_NES1M_EEEvEEEvvEEEEvNT_6ParamsE)
        /*0020*/ 	.word	0x00000f30


	//----- nvinfo : EIATTR_MIN_STACK_SIZE
	.align		4
.L_19:
        /*0024*/ 	.byte	0x04, 0x12
        /*0026*/ 	.short	(.L_21 - .L_20)
	.align		4
.L_20:
        /*0028*/ 	.word	index@(_ZN7cutlass13device_kernelINS_4gemm6kernel13GemmUniversalINS1_17GroupProblemShapeIN4cute5tupleIJiiiEEEEENS1_10collective13CollectiveMmaINS1_39MainloopSm90ArrayTmaGmmaWarpSpecializedILi6ENS6_IJNS5_1CILi1EEESD_SD_EEENS1_52KernelPtrArrayTmaWarpSpecializedPingpongFP8FastAccumEEENS6_IJNSC_ILi256EEESH_NSC_ILi64EEEEEENS_12float_e4m3_tEPNS6_IJlSD_NSC_ILi0EEEEEESK_SN_NS5_8TiledMMAINS5_8MMA_AtomIJNS5_4SM904GMMA31MMA_64x256x32_F32E4M3E4M3_SS_TNILNSR_7ScaleInE1ELST_1EEEEEENS5_6LayoutISE_NS6_IJSL_SL_SL_EEEEENS6_IJNS5_10UnderscoreESZ_SZ_EEEEENS5_13SM90_TMA_LOADENS5_14ComposedLayoutINS5_7SwizzleILi2ELi4ELi3EEENS5_18smem_ptr_flag_bitsILi8EEENSW_INS6_IJNSC_ILi8EEESI_EEENS6_IJSI_SD_EEEEEEEvNS5_8identityES12_S1C_vS1D_EENS_8epilogue10collective18CollectiveEpilogueINS1F_30Sm90PtrArrayTmaWarpSpecializedILi4ELi2ELi16ELb1ELb0ELi2EEEJSJ_NS6_IJSI_NSC_ILi32EEEEEENS_6half_tEPNS6_IJSD_lSL_EEES1M_S1O_NS1F_6fusion15FusionCallbacksIS1J_NS1P_17LinearCombinationIS1M_fS1M_fLNS_15FloatRoundStyleE2EEESJ_S1L_JEEES12_NS13_INS14_ILi3ELi4ELi3EEENS16_ILi16EEENSW_INS6_IJSI_S18_EEENS6_IJSD_SI_EEEEEEENS5_17SM75_U16x8_LDSM_TENS5_14SM90_TMA_STOREES20_NS5_17SM90_U16x8_STSM_TENS5_9Copy_AtomIJNS5_17SM90_U32x4_STSM_NES1M_EEEvEEEvvEEEEvNT_6ParamsE)
        /*002c*/ 	.word	0x00000f30
.L_21:


//--------------------- .nv.compat                --------------------------
	.section	.nv.compat,"",@"SHT_CUDA_COMPAT_INFO"
	.align	4
        /*0000*/ 	.byte	0x02, 0x09, 0x01, 0x00, 0x02, 0x02, 0x04, 0x00, 0x02, 0x05, 0x05, 0x00, 0x03, 0x07, 0x01, 0x01
        /*0010*/ 	.byte	0x02, 0x03, 0x03, 0x00, 0x02, 0x06, 0x01, 0x00, 0x04, 0x0b, 0x08, 0x00, 0x00, 0x00, 0x00, 0x00
        /*0020*/ 	.byte	0x00, 0x00, 0x00, 0x00


//--------------------- .nv.info._ZN7cutlass13device_kernelINS_4gemm6kernel13GemmUniversalINS1_17GroupProblemShapeIN4cute5tupleIJiiiEEEEENS1_10collective13CollectiveMmaINS1_39MainloopSm90ArrayTmaGmmaWarpSpecializedILi6ENS6_IJNS5_1CILi1EEESD_SD_EEENS1_52KernelPtrArrayTmaWarpSpecializedPingpongFP8FastAccumEEENS6_IJNSC_ILi256EEESH_NSC_ILi64EEEEEENS_12float_e4m3_tEPNS6_IJlSD_NSC_ILi0EEEEEESK_SN_NS5_8TiledMMAINS5_8MMA_AtomIJNS5_4SM904GMMA31MMA_64x256x32_F32E4M3E4M3_SS_TNILNSR_7ScaleInE1ELST_1EEEEEENS5_6LayoutISE_NS6_IJSL_SL_SL_EEEEENS6_IJNS5_10UnderscoreESZ_SZ_EEEEENS5_13SM90_TMA_LOADENS5_14ComposedLayoutINS5_7SwizzleILi2ELi4ELi3EEENS5_18smem_ptr_flag_bitsILi8EEENSW_INS6_IJNSC_ILi8EEESI_EEENS6_IJSI_SD_EEEEEEEvNS5_8identityES12_S1C_vS1D_EENS_8epilogue10collective18CollectiveEpilogueINS1F_30Sm90PtrArrayTmaWarpSpecializedILi4ELi2ELi16ELb1ELb0ELi2EEEJSJ_NS6_IJSI_NSC_ILi32EEEEEENS_6half_tEPNS6_IJSD_lSL_EEES1M_S1O_NS1F_6fusion15FusionCallbacksIS1J_NS1P_17LinearCombinationIS1M_fS1M_fLNS_15FloatRoundStyleE2EEESJ_S1L_JEEES12_NS13_INS14_ILi3ELi4ELi3EEENS16_ILi16EEENSW_INS6_IJSI_S18_EEENS6_IJSD_SI_EEEEEEENS5_17SM75_U16x8_LDSM_TENS5_14SM90_TMA_STOREES20_NS5_17SM90_U16x8_STSM_TENS5_9Copy_AtomIJNS5_17SM90_U32x4_STSM_NES1M_EEEvEEEvvEEEEvNT_6ParamsE --------------------------
	.section	.nv.info._ZN7cutlass13device_kernelINS_4gemm6kernel13GemmUniversalINS1_17GroupProblemShapeIN4cute5tupleIJiiiEEEEENS1_10collective13CollectiveMmaINS1_39MainloopSm90ArrayTmaGmmaWarpSpecializedILi6ENS6_IJNS5_1CILi1EEESD_SD_EEENS1_52KernelPtrArrayTmaWarpSpecializedPingpongFP8FastAccumEEENS6_IJNSC_ILi256EEESH_NSC_ILi64EEEEEENS_12float_e4m3_tEPNS6_IJlSD_NSC_ILi0EEEEEESK_SN_NS5_8TiledMMAINS5_8MMA_AtomIJNS5_4SM904GMMA31MMA_64x256x32_F32E4M3E4M3_SS_TNILNSR_7ScaleInE1ELST_1EEEEEENS5_6LayoutISE_NS6_IJSL_SL_SL_EEEEENS6_IJNS5_10UnderscoreESZ_SZ_EEEEENS5_13SM90_TMA_LOADENS5_14ComposedLayoutINS5_7SwizzleILi2ELi4ELi3EEENS5_18smem_ptr_flag_bitsILi8EEENSW_INS6_IJNSC_ILi8EEESI_EEENS6_IJSI_SD_EEEEEEEvNS5_8identityES12_S1C_vS1D_EENS_8epilogue10collective18CollectiveEpilogueINS1F_30Sm90PtrArrayTmaWarpSpecializedILi4ELi2ELi16ELb1ELb0ELi2EEEJSJ_NS6_IJSI_NSC_ILi32EEEEEENS_6half_tEPNS6_IJSD_lSL_EEES1M_S1O_NS1F_6fusion15FusionCallbacksIS1J_NS1P_17LinearCombinationIS1M_fS1M_fLNS_15FloatRoundStyleE2EEESJ_S1L_JEEES12_NS13_INS14_ILi3ELi4ELi3EEENS16_ILi16EEENSW_INS6_IJSI_S18_EEENS6_IJSD_SI_EEEEEEENS5_17SM75_U16x8_LDSM_TENS5_14SM90_TMA_STOREES20_NS5_17SM90_U16x8_STSM_TENS5_9Copy_AtomIJNS5_17SM90_U32x4_STSM_NES1M_EEEvEEEvvEEEEvNT_6ParamsE,"",@"SHT_CUDA_INFO"
	.sectionflags	@""
	.align	4


	//----- nvinfo : EIATTR_CUDA_API_VERSION
	.align		4
        /*0000*/ 	.byte	0x04, 0x37
        /*0002*/ 	.short	(.L_23 - .L_22)
.L_22:
        /*0004*/ 	.word	0x00000082


	//----- nvinfo : EIATTR_KPARAM_INFO
	.align		4
.L_23:
        /*0008*/ 	.byte	0x04, 0x17
        /*000a*/ 	.short	(.L_25 - .L_24)
.L_24:
        /*000c*/ 	.word	0x00000000
        /*0010*/ 	.short	0x0000
        /*0012*/ 	.short	0x0070
        /*0014*/ 	.byte	0x00, 0xf0, 0x01, 0x1c


	//----- nvinfo : EIATTR_SPARSE_MMA_MASK
	.align		4
.L_25:
        /*0018*/ 	.byte	0x03, 0x50
        /*001a*/ 	.short	0x0000


	//----- nvinfo : EIATTR_MAXREG_COUNT
	.align		4
        /*001c*/ 	.byte	0x03, 0x1b
        /*001e*/ 	.short	0x00a8


	//----- nvinfo : EIATTR_NUM_BARRIERS
	.align		4
        /*0020*/ 	.byte	0x02, 0x4c
        /*0022*/ 	.byte	0x02
	.zero		1


	//----- nvinfo : EIATTR_EXTERNS
	.align		4
        /*0024*/ 	.byte	0x04, 0x0f
        /*0026*/ 	.short	(.L_27 - .L_26)


	//   ....[0]....
	.align		4
.L_26:
        /*0028*/ 	.word	index@(__assertfail)


	//----- nvinfo : EIATTR_ANNOTATIONS
	.align		4
.L_27:
        /*002c*/ 	.byte	0x04, 0x55
        /*002e*/ 	.short	(.L_29 - .L_28)


	//   ....[0]....
.L_28:
        /*0030*/ 	.word	0x00000001
        /*0034*/ 	.byte	0x50, 0x3b, 0x00, 0x00, 0x01, 0x00, 0x00, 0x00, 0x90, 0x3b, 0x00, 0x00, 0x01, 0x00, 0x00, 0x00
        /* <DEDUP_REMOVED lines=1578> */
        /*62e4*/ 	.byte	0xb0, 0x1d, 0x02, 0x00


	//----- nvinfo : EIATTR_MERCURY_ISA_VERSION
	.align		4
.L_29:
        /*62e8*/ 	.byte	0x03, 0x5f
        /*62ea*/ 	.short	0x0101


	//----- nvinfo : EIATTR_INT_WARP_WIDE_INSTR_OFFSETS
	.align		4
        /*62ec*/ 	.byte	0x04, 0x31
        /*62ee*/ 	.short	(.L_31 - .L_30)


	//   ....[0]....
.L_30:
        /*62f0*/ 	.word	0x000011d0


	//   ....[1]....
        /*62f4*/ 	.word	0x000011e0


	//   ....[2]....
        /*62f8*/ 	.word	0x00001260


	//   ....[3]....
        /*62fc*/ 	.word	0x000012c0


	//   ....[4]....
        /*6300*/ 	.word	0x00001310


	//   ....[5]....
        /*6304*/ 	.word	0x00001340


	//   ....[6]....
        /*6308*/ 	.word	0x000013b0


	//   ....[7]....
        /*630c*/ 	.word	0x000013f0


	//----- nvinfo : EIATTR_COOP_GROUP_MASK_REGIDS
	.align		4
.L_31:
        /*6310*/ 	.byte	0x04, 0x29
        /*6312*/ 	.short	(.L_33 - .L_32)


	//   ....[0]....
.L_32:
        /*6314*/ 	.word	0xffffffff


	//   ....[1]....
        /*6318*/ 	.word	0xffffffff


	//   ....[2]....
        /*631c*/ 	.word	0xffffffff


	//   ....[3]....
        /*6320*/ 	.word	0xffffffff


	//   ....[4]....
        /*6324*/ 	.word	0xffffffff


	//   ....[5]....
        /*6328*/ 	.word	0xffffffff


	//   ....[6]....
        /*632c*/ 	.word	0xffffffff


	//   ....[7]....
        /*6330*/ 	.word	0xffffffff


	//   ....[8]....
        /*6334*/ 	.word	0xffffffff


	//   ....[9]....
        /*6338*/ 	.word	0xffffffff


	//   ....[10]....
        /*633c*/ 	.word	0xffffffff


	//   ....[11]....
        /*6340*/ 	.word	0xffffffff


	//   ....[12]....
        /*6344*/ 	.word	0xffffffff


	//   ....[13]....
        /*6348*/ 	.word	0xffffffff


	//   ....[14]....
        /*634c*/ 	.word	0xffffffff


	//   ....[15]....
        /*6350*/ 	.word	0xffffffff


	//   ....[16]....
        /*6354*/ 	.word	0xffffffff


	//   ....[17]....
        /*6358*/ 	.word	0xffffffff


	//   ....[18]....
        /*635c*/ 	.word	0xffffffff


	//   ....[19]....
        /*6360*/ 	.word	0xffffffff


	//   ....[20]....
        /*6364*/ 	.word	0xffffffff


	//   ....[21]....
        /*6368*/ 	.word	0xffffffff


	//   ....[22]....
        /*636c*/ 	.word	0xffffffff


	//   ....[23]....
        /*6370*/ 	.word	0xffffffff


	//   ....[24]....
        /*6374*/ 	.word	0xffffffff


	//   ....[25]....
        /*6378*/ 	.word	0xffffffff


	//   ....[26]....
        /*637c*/ 	.word	0xffffffff


	//   ....[27]....
        /*6380*/ 	.word	0xffffffff


	//   ....[28]....
        /*6384*/ 	.word	0xffffffff


	//   ....[29]....
        /*6388*/ 	.word	0xffffffff


	//   ....[30]....
        /*638c*/ 	.word	0xffffffff


	//   ....[31]....
        /*6390*/ 	.word	0xffffffff


	//   ....[32]....
        /*6394*/ 	.word	0xffffffff


	//   ....[33]....
        /*6398*/ 	.word	0xffffffff


	//   ....[34]....
        /*639c*/ 	.word	0xffffffff


	//   ....[35]....
        /*63a0*/ 	.word	0xffffffff


	//   ....[36]....
        /*63a4*/ 	.word	0xffffffff


	//   ....[37]....
        /*63a8*/ 	.word	0xffffffff


	//   ....[38]....
        /*63ac*/ 	.word	0xffffffff


	//   ....[39]....
        /*63b0*/ 	.word	0xffffffff


	//   ....[40]....
        /*63b4*/ 	.word	0xffffffff


	//   ....[41]....
        /*63b8*/ 	.word	0xffffffff


	//   ....[42]....
        /*63bc*/ 	.word	0xffffffff


	//   ....[43]....
        /*63c0*/ 	.word	0xffffffff


	//   ....[44]....
        /*63c4*/ 	.word	0xffffffff


	//   ....[45]....
        /*63c8*/ 	.word	0xffffffff


	//   ....[46]....
        /*63cc*/ 	.word	0xffffffff


	//   ....[47]....
        /*63d0*/ 	.word	0xffffffff


	//   ....[48]....
        /*63d4*/ 	.word	0xffffffff


	//   ....[49]....
        /*63d8*/ 	.word	0xffffffff


	//   ....[50]....
        /*63dc*/ 	.word	0xffffffff


	//   ....[51]....
        /*63e0*/ 	.word	0xffffffff


	//   ....[52]....
        /*63e4*/ 	.word	0xffffffff


	//   ....[53]....
        /*63e8*/ 	.word	0xffffffff


	//   ....[54]....
        /*63ec*/ 	.word	0xffffffff


	//   ....[55]....
        /*63f0*/ 	.word	0xffffffff


	//   ....[56]....
        /*63f4*/ 	.word	0xffffffff


	//   ....[57]....
        /*63f8*/ 	.word	0xffffffff


	//   ....[58]....
        /*63fc*/ 	.word	0xffffffff


	//   ....[59]....
        /*6400*/ 	.word	0xffffffff


	//   ....[60]....
        /*6404*/ 	.word	0xffffffff


	//   ....[61]....
        /*6408*/ 	.word	0xffffffff


	//   ....[62]....
        /*640c*/ 	.word	0xffffffff


	//   ....[63]....
        /*6410*/ 	.word	0xffffffff


	//   ....[64]....
        /*6414*/ 	.word	0xffffffff


	//   ....[65]....
        /*6418*/ 	.word	0xffffffff


	//   ....[66]....
        /*641c*/ 	.word	0xffffffff


	//   ....[67]....
        /*6420*/ 	.word	0xffffffff


	//   ....[68]....
        /*6424*/ 	.word	0xffffffff


	//   ....[69]....
        /*6428*/ 	.word	0xffffffff


	//   ....[70]....
        /*642c*/ 	.word	0xffffffff


	//   ....[71]....
        /*6430*/ 	.word	0xffffffff


	//   ....[72]....
        /*6434*/ 	.word	0xffffffff


	//   ....[73]....
        /*6438*/ 	.word	0xffffffff


	//   ....[74]....
        /*643c*/ 	.word	0xffffffff


	//   ....[75]....
        /*6440*/ 	.word	0xffffffff


	//   ....[76]....
        /*6444*/ 	.word	0xffffffff


	//   ....[77]....
        /*6448*/ 	.word	0xffffffff


	//   ....[78]....
        /*644c*/ 	.word	0x0500000f


	//----- nvinfo : EIATTR_COOP_GROUP_INSTR_OFFSETS
	.align		4
.L_33:
        /*6450*/ 	.byte	0x04, 0x28
        /*6452*/ 	.short	(.L_35 - .L_34)


	//   ....[0]....
.L_34:
        /*6454*/ 	.word	0x00000830


	//   ....[1]....
        /*6458*/ 	.word	0x00000860


	//   ....[2]....
        /*645c*/ 	.word	0x00000cf0


	//   ....[3]....
        /*6460*/ 	.word	0x00000f20


	//   ....[4]....
        /*6464*/ 	.word	0x000010f0


	//   ....[5]....
        /*6468*/ 	.word	0x00001130


	//   ....[6]....
        /*646c*/ 	.word	0x00001a80


	//   ....[7]....
        /*6470*/ 	.word	0x00001ab0


	//   ....[8]....
        /*6474*/ 	.word	0x00001b30


	//   ....[9]....
        /*6478*/ 	.word	0x00001b40


	//   ....[10]....
        /*647c*/ 	.word	0x00001b80


	//   ....[11]....
        /*6480*/ 	.word	0x00001ba0


	//   ....[12]....
        /*6484*/ 	.word	0x00001be0


	//   ....[13]....
        /*6488*/ 	.word	0x00001c00


	//   ....[14]....
        /*648c*/ 	.word	0x00001c40


	//   ....[15]....
        /*6490*/ 	.word	0x00001c60


	//   ....[16]....
        /*6494*/ 	.word	0x00001cd0


	//   ....[17]....
        /*6498*/ 	.word	0x00001e00


	//   ....[18]....
        /*649c*/ 	.word	0x00001e70


	//   ....[19]....
        /*64a0*/ 	.word	0x00002460


	//   ....[20]....
        /*64a4*/ 	.word	0x00002470


	//   ....[21]....
        /*64a8*/ 	.word	0x000024c0


	//   ....[22]....
        /*64ac*/ 	.word	0x000024d0


	//   ....[23]....
        /*64b0*/ 	.word	0x00002520


	//   ....[24]....
        /*64b4*/ 	.word	0x00002530


	//   ....[25]....
        /*64b8*/ 	.word	0x00002580


	//   ....[26]....
        /*64bc*/ 	.word	0x00002590


	//   ....[27]....
        /*64c0*/ 	.word	0x000025e0


	//   ....[28]....
        /*64c4*/ 	.word	0x000025f0


	//   ....[29]....
        /*64c8*/ 	.word	0x00002680


	//   ....[30]....
        /*64cc*/ 	.word	0x000026d0


	//   ....[31]....
        /*64d0*/ 	.word	0x00002760


	//   ....[32]....
        /*64d4*/ 	.word	0x00002780


	//   ....[33]....
        /*64d8*/ 	.word	0x00002790


	//   ....[34]....
        /*64dc*/ 	.word	0x000027a0


	//   ....[35]....
        /*64e0*/ 	.word	0x000027b0


	//   ....[36]....
        /*64e4*/ 	.word	0x000027c0


	//   ....[37]....
        /*64e8*/ 	.word	0x00003060


	//   ....[38]....
        /*64ec*/ 	.word	0x00003300


	//   ....[39]....
        /*64f0*/ 	.word	0x00003670


	//   ....[40]....
        /*64f4*/ 	.word	0x0001df10


	//   ....[41]....
        /*64f8*/ 	.word	0x0001e370


	//   ....[42]....
        /*64fc*/ 	.word	0x0001e710


	//   ....[43]....
        /*6500*/ 	.word	0x00021880


	//   ....[44]....
        /*6504*/ 	.word	0x00021f90


	//   ....[45]....
        /*6508*/ 	.word	0x00022400


	//   ....[46]....
        /*650c*/ 	.word	0x000231e0


	//   ....[47]....
        /*6510*/ 	.word	0x00024130


	//   ....[48]....
        /*6514*/ 	.word	0x00024150


	//   ....[49]....
        /*6518*/ 	.word	0x000241a0


	//   ....[50]....
        /*651c*/ 	.word	0x000241c0


	//   ....[51]....
        /*6520*/ 	.word	0x00024200


	//   ....[52]....
        /*6524*/ 	.word	0x00024230


	//   ....[53]....
        /*6528*/ 	.word	0x00024270


	//   ....[54]....
        /*652c*/ 	.word	0x000242a0


	//   ....[55]....
        /*6530*/ 	.word	0x000242e0


	//   ....[56]....
        /*6534*/ 	.word	0x00024310


	//   ....[57]....
        /*6538*/ 	.word	0x000243a0


	//   ....[58]....
        /*653c*/ 	.word	0x000244c0


	//   ....[59]....
        /*6540*/ 	.word	0x000244e0


	//   ....[60]....
        /*6544*/ 	.word	0x00024b40


	//   ....[61]....
        /*6548*/ 	.word	0x00024b50


	//   ....[62]....
        /*654c*/ 	.word	0x00024ba0


	//   ....[63]....
        /*6550*/ 	.word	0x00024bb0


	//   ....[64]....
        /*6554*/ 	.word	0x00024c00


	//   ....[65]....
        /*6558*/ 	.word	0x00024c10


	//   ....[66]....
        /*655c*/ 	.word	0x00024c60


	//   ....[67]....
        /*6560*/ 	.word	0x00024c70


	//   ....[68]....
        /*6564*/ 	.word	0x00024cc0


	//   ....[69]....
        /*6568*/ 	.word	0x00024cd0


	//   ....[70]....
        /*656c*/ 	.word	0x00024d60


	//   ....[71]....
        /*6570*/ 	.word	0x00024dd0


	//   ....[72]....
        /*6574*/ 	.word	0x00024e60


	//   ....[73]....
        /*6578*/ 	.word	0x00024e80


	//   ....[74]....
        /*657c*/ 	.word	0x00024e90


	//   ....[75]....
        /*6580*/ 	.word	0x00024ea0


	//   ....[76]....
        /*6584*/ 	.word	0x00024eb0


	//   ....[77]....
        /*6588*/ 	.word	0x00024ec0


	//   ....[78]....
        /*658c*/ 	.word	0x00027990


	//----- nvinfo : EIATTR_REG_RECONFIG
	.align		4
.L_35:
        /*6590*/ 	.byte	0x01, 0x54
	.zero		2


	//----- nvinfo : EIATTR_SYSCALL_OFFSETS
	.align		4
        /*6594*/ 	.byte	0x04, 0x46
        /*6596*/ 	.short	(.L_37 - .L_36)


	//   ....[0]....
.L_36:
        /*6598*/ 	.word	0x00010d50


	//   ....[1]....
        /*659c*/ 	.word	0x00010e40


	//----- nvinfo : EIATTR_MBARRIER_INSTR_OFFSETS
	.align		4
.L_37:
        /*65a0*/ 	.byte	0x04, 0x39
        /*65a2*/ 	.short	(.L_39 - .L_38)


	//   ....[0]....
.L_38:
        /*65a4*/ 	.word	0x00000bd0
        /*65a8*/ 	.word	0x000000ff
        /*65ac*/ 	.word	0x00034400
        /*65b0*/ 	.short	0x0100
        /*65b2*/ 	.byte	0x06
	.zero		1


	//   ....[1]....
        /*65b4*/ 	.word	0x00000be0
        /*65b8*/ 	.word	0x000000ff
        /*65bc*/ 	.word	0x00034440
        /*65c0*/ 	.short	0x0100
        /*65c2*/ 	.byte	0x06
	.zero		1


	//   ....[2]....
        /*65c4*/ 	.word	0x00000bf0
        /*65c8*/ 	.word	0x000000ff
        /*65cc*/ 	.word	0x00034408
        /*65d0*/ 	.short	0x0100
        /*65d2*/ 	.byte	0x06
	.zero		1


	//   ....[3]....
        /*65d4*/ 	.word	0x00000c00
        /*65d8*/ 	.word	0x000000ff
        /*65dc*/ 	.word	0x00034448
        /*65e0*/ 	.short	0x0100
        /*65e2*/ 	.byte	0x06
	.zero		1


	//   ....[4]....
        /*65e4*/ 	.word	0x00000c10
        /*65e8*/ 	.word	0x000000ff
        /*65ec*/ 	.word	0x00034410
        /*65f0*/ 	.short	0x0100
        /*65f2*/ 	.byte	0x06
	.zero		1


	//   ....[5]....
        /*65f4*/ 	.word	0x00000c20
        /*65f8*/ 	.word	0x000000ff
        /*65fc*/ 	.word	0x00034450
        /*6600*/ 	.short	0x0100
        /*6602*/ 	.byte	0x06
	.zero		1


	//   ....[6]....
        /*6604*/ 	.word	0x00000c30
        /*6608*/ 	.word	0x000000ff
        /*660c*/ 	.word	0x00034418
        /*6610*/ 	.short	0x0100
        /*6612*/ 	.byte	0x06
	.zero		1


	//   ....[7]....
        /*6614*/ 	.word	0x00000c40
        /*6618*/ 	.word	0x000000ff
        /*661c*/ 	.word	0x00034458
        /*6620*/ 	.short	0x0100
        /*6622*/ 	.byte	0x06
	.zero		1


	//   ....[8]....
        /*6624*/ 	.word	0x00000c50
        /*6628*/ 	.word	0x000000ff
        /*662c*/ 	.word	0x00034420
        /*6630*/ 	.short	0x0100
        /*6632*/ 	.byte	0x06
	.zero		1


	//   ....[9]....
        /*6634*/ 	.word	0x00000c60
        /*6638*/ 	.word	0x000000ff
        /*663c*/ 	.word	0x00034460
        /*6640*/ 	.short	0x0100
        /*6642*/ 	.byte	0x06
	.zero		1


	//   ....[10]....
        /*6644*/ 	.word	0x00000c70
        /*6648*/ 	.word	0x000000ff
        /*664c*/ 	.word	0x00034428
        /*6650*/ 	.short	0x0100
        /*6652*/ 	.byte	0x06
	.zero		1


	//   ....[11]....
        /*6654*/ 	.word	0x00000c80
        /*6658*/ 	.word	0x000000ff
        /*665c*/ 	.word	0x00034468
        /*6660*/ 	.short	0x0100
        /*6662*/ 	.byte	0x06
	.zero		1


	//   ....[12]....
        /*6664*/ 	.word	0x00000c90
        /*6668*/ 	.word	0x000000ff
        /*666c*/ 	.word	0x00034430
        /*6670*/ 	.short	0x0100
        /*6672*/ 	.byte	0x06
	.zero		1


	//   ....[13]....
        /*6674*/ 	.word	0x00000ca0
        /*6678*/ 	.word	0x000000ff
        /*667c*/ 	.word	0x00034470
        /*6680*/ 	.short	0x0100
        /*6682*/ 	.byte	0x06
	.zero		1


	//   ....[14]....
        /*6684*/ 	.word	0x00000cb0
        /*6688*/ 	.word	0x000000ff
        /*668c*/ 	.word	0x00034438
        /*6690*/ 	.short	0x0100
        /*6692*/ 	.byte	0x06
	.zero		1


	//   ....[15]....
        /*6694*/ 	.word	0x00000cc0
        /*6698*/ 	.word	0x000000ff
        /*669c*/ 	.word	0x00034478
        /*66a0*/ 	.short	0x0100
        /*66a2*/ 	.byte	0x06
	.zero		1


	//   ....[16]....
        /*66a4*/ 	.word	0x00000e50
        /*66a8*/ 	.word	0x000000ff
        /*66ac*/ 	.word	0x00034480
        /*66b0*/ 	.short	0x0100
        /*66b2*/ 	.byte	0x06
	.zero		1


	//   ....[17]....
        /*66b4*/ 	.word	0x00000e60
        /*66b8*/ 	.word	0x000000ff
        /*66bc*/ 	.word	0x000344b0
        /*66c0*/ 	.short	0x0100
        /*66c2*/ 	.byte	0x06
	.zero		1


	//   ....[18]....
        /*66c4*/ 	.word	0x00000e70
        /*66c8*/ 	.word	0x000000ff
        /*66cc*/ 	.word	0x00034488
        /*66d0*/ 	.short	0x0100
        /*66d2*/ 	.byte	0x06
	.zero		1


	//   ....[19]....
        /*66d4*/ 	.word	0x00000e80
        /*66d8*/ 	.word	0x000000ff
        /*66dc*/ 	.word	0x000344b8
        /*66e0*/ 	.short	0x0100
        /*66e2*/ 	.byte	0x06
	.zero		1


	//   ....[20]....
        /*66e4*/ 	.word	0x00000e90
        /*66e8*/ 	.word	0x000000ff
        /*66ec*/ 	.word	0x00034490
        /*66f0*/ 	.short	0x0100
        /*66f2*/ 	.byte	0x06
	.zero		1


	//   ....[21]....
        /*66f4*/ 	.word	0x00000ea0
        /*66f8*/ 	.word	0x000000ff
        /*66fc*/ 	.word	0x000344c0
        /*6700*/ 	.short	0x0100
        /*6702*/ 	.byte	0x06
	.zero		1


	//   ....[22]....
        /*6704*/ 	.word	0x00000eb0
        /*6708*/ 	.word	0x000000ff
        /*670c*/ 	.word	0x00034498
        /*6710*/ 	.short	0x0100
        /*6712*/ 	.byte	0x06
	.zero		1


	//   ....[23]....
        /*6714*/ 	.word	0x00000ec0
        /*6718*/ 	.word	0x000000ff
        /*671c*/ 	.word	0x000344c8
        /*6720*/ 	.short	0x0100
        /*6722*/ 	.byte	0x06
	.zero		1


	//   ....[24]....
        /*6724*/ 	.word	0x00000ed0
        /*6728*/ 	.word	0x000000ff
        /*672c*/ 	.word	0x000344a0
        /*6730*/ 	.short	0x0100
        /*6732*/ 	.byte	0x06
	.zero		1


	//   ....[25]....
        /*6734*/ 	.word	0x00000ee0
        /*6738*/ 	.word	0x000000ff
        /*673c*/ 	.word	0x000344d0
        /*6740*/ 	.short	0x0100
        /*6742*/ 	.byte	0x06
	.zero		1


	//   ....[26]....
        /*6744*/ 	.word	0x00000ef0
        /*6748*/ 	.word	0x000000ff
        /*674c*/ 	.word	0x000344a8
        /*6750*/ 	.short	0x0100
        /*6752*/ 	.byte	0x06
	.zero		1


	//   ....[27]....
        /*6754*/ 	.word	0x00000f00
        /*6758*/ 	.word	0x000000ff
        /*675c*/ 	.word	0x000344d8
        /*6760*/ 	.short	0x0100
        /*6762*/ 	.byte	0x06
	.zero		1


	//   ....[28]....
        /*6764*/ 	.word	0x00001060
        /*6768*/ 	.word	0x000000ff
        /*676c*/ 	.word	0x000344e0
        /*6770*/ 	.short	0x0100
        /*6772*/ 	.byte	0x06
	.zero		1


	//   ....[29]....
        /*6774*/ 	.word	0x00001070
        /*6778*/ 	.word	0x000000ff
        /*677c*/ 	.word	0x00034500
        /*6780*/ 	.short	0x0100
        /*6782*/ 	.byte	0x06
	.zero		1


	//   ....[30]....
        /*6784*/ 	.word	0x00001080
        /*6788*/ 	.word	0x000000ff
        /*678c*/ 	.word	0x000344e8
        /*6790*/ 	.short	0x0100
        /*6792*/ 	.byte	0x06
	.zero		1


	//   ....[31]....
        /*6794*/ 	.word	0x00001090
        /*6798*/ 	.word	0x000000ff
        /*679c*/ 	.word	0x00034508
        /*67a0*/ 	.short	0x0100
        /*67a2*/ 	.byte	0x06
	.zero		1


	//   ....[32]....
        /*67a4*/ 	.word	0x000010a0
        /*67a8*/ 	.word	0x000000ff
        /*67ac*/ 	.word	0x000344f0
        /*67b0*/ 	.short	0x0100
        /*67b2*/ 	.byte	0x06
	.zero		1


	//   ....[33]....
        /*67b4*/ 	.word	0x000010b0
        /*67b8*/ 	.word	0x000000ff
        /*67bc*/ 	.word	0x00034510
        /*67c0*/ 	.short	0x0100
        /*67c2*/ 	.byte	0x06
	.zero		1


	//   ....[34]....
        /*67c4*/ 	.word	0x000010c0
        /*67c8*/ 	.word	0x000000ff
        /*67cc*/ 	.word	0x000344f8
        /*67d0*/ 	.short	0x0100
        /*67d2*/ 	.byte	0x06
	.zero		1


	//   ....[35]....
        /*67d4*/ 	.word	0x000010d0
        /*67d8*/ 	.word	0x000000ff
        /*67dc*/ 	.word	0x00034518
        /*67e0*/ 	.short	0x0100
        /*67e2*/ 	.byte	0x06
	.zero		1


	//   ....[36]....
        /*67e4*/ 	.word	0x000012f0
        /*67e8*/ 	.word	0x000000ff
        /*67ec*/ 	.word	0x00034520
        /*67f0*/ 	.short	0x0100
        /*67f2*/ 	.byte	0x06
	.zero		1


	//   ....[37]....
        /*67f4*/ 	.word	0x00001330
        /*67f8*/ 	.word	0x000000ff
        /*67fc*/ 	.word	0x00034528
        /*6800*/ 	.short	0x0100
        /*6802*/ 	.byte	0x06
	.zero		1


	//   ....[38]....
        /*6804*/ 	.word	0x000013a0
        /*6808*/ 	.word	0x000000ff
        /*680c*/ 	.word	0x00034530
        /*6810*/ 	.short	0x0100
        /*6812*/ 	.byte	0x0b
	.zero		1


	//   ....[39]....
        /*6814*/ 	.word	0x000013e0
        /*6818*/ 	.word	0x000000ff
        /*681c*/ 	.word	0x00034538
        /*6820*/ 	.short	0x0100
        /*6822*/ 	.byte	0x0b
	.zero		1


	//   ....[40]....
        /*6824*/ 	.word	0x00001400
        /*6828*/ 	.word	0x000000ff
        /*682c*/ 	.word	0x00034540
        /*6830*/ 	.short	0x0100
        /*6832*/ 	.byte	0x0b
	.zero		1


	//   ....[41]....
        /*6834*/ 	.word	0x00001410
        /*6838*/ 	.word	0x000000ff
        /*683c*/ 	.word	0x00034548
        /*6840*/ 	.short	0x0100
        /*6842*/ 	.byte	0x0b
	.zero		1


	//   ....[42]....
        /*6844*/ 	.word	0x00002de0
        /*6848*/ 	.word	0x000000ff
        /*684c*/ 	.word	0x00034400
        /*6850*/ 	.short	0x010a
        /*6852*/ 	.byte	0x0b
	.zero		1


	//   ....[43]....
        /*6854*/ 	.word	0x00002ec0
        /*6858*/ 	.word	0x000000ff
        /*685c*/ 	.word	0x00000000
        /*6860*/ 	.short	0x0101
        /*6862*/ 	.byte	0x0b
	.zero		1


	//   ....[44]....
        /*6864*/ 	.word	0x00003b00
        /*6868*/ 	.word	0x00000007
        /*686c*/ 	.word	0x00000000
        /*6870*/ 	.short	0x010a
        /*6872*/ 	.byte	0x32
	.zero		1


	//   ....[45]....
        /*6874*/ 	.word	0x00005830
        /*6878*/ 	.word	0x000000ff
        /*687c*/ 	.word	0x00034480
        /*6880*/ 	.short	0x010a
        /*6882*/ 	.byte	0x04
	.zero		1


	//   ....[46]....
        /*6884*/ 	.word	0x00005870
        /*6888*/ 	.word	0x000000ff
        /*688c*/ 	.word	0x00034480
        /*6890*/ 	.short	0x010a
        /*6892*/ 	.byte	0x04
	.zero		1


	//   ....[47]....
        /*6894*/ 	.word	0x0000a2b0
        /*6898*/ 	.word	0x000000ff
        /*689c*/ 	.word	0x00034480
        /*68a0*/ 	.short	0x010a
        /*68a2*/ 	.byte	0x04
	.zero		1


	//   ....[48]....
        /*68a4*/ 	.word	0x0000a2f0
        /*68a8*/ 	.word	0x000000ff
        /*68ac*/ 	.word	0x00034480
        /*68b0*/ 	.short	0x010a
        /*68b2*/ 	.byte	0x04
	.zero		1


	//   ....[49]....
        /*68b4*/ 	.word	0x00010850
        /*68b8*/ 	.word	0x000000ff
        /*68bc*/ 	.word	0x00000000
        /*68c0*/ 	.short	0x0101
        /*68c2*/ 	.byte	0x04
	.zero		1


	//   ....[50]....
        /*68c4*/ 	.word	0x00010950
        /*68c8*/ 	.word	0x00000000
        /*68cc*/ 	.word	0x00000000
        /*68d0*/ 	.short	0x0101
        /*68d2*/ 	.byte	0x31
	.zero		1


	//   ....[51]....
        /*68d4*/ 	.word	0x00010a40
        /*68d8*/ 	.word	0x00000000
        /*68dc*/ 	.word	0x00000000
        /*68e0*/ 	.short	0x0101
        /*68e2*/ 	.byte	0x3f
	.zero		1


	//   ....[52]....
        /*68e4*/ 	.word	0x00010a90
        /*68e8*/ 	.word	0x00000007
        /*68ec*/ 	.word	0x00000010
        /*68f0*/ 	.short	0x010a
        /*68f2*/ 	.byte	0x32
	.zero		1


	//   ....[53]....
        /*68f4*/ 	.word	0x000111e0
        /*68f8*/ 	.word	0x000000ff
        /*68fc*/ 	.word	0x000344e0
        /*6900*/ 	.short	0x010a
        /*6902*/ 	.byte	0x2f
	.zero		1


	//   ....[54]....
        /*6904*/ 	.word	0x000118c0
        /*6908*/ 	.word	0x000000ff
        /*690c*/ 	.word	0x000344e8
        /*6910*/ 	.short	0x010a
        /*6912*/ 	.byte	0x2f
	.zero		1


	//   ....[55]....
        /*6914*/ 	.word	0x00011f10
        /*6918*/ 	.word	0x000000ff
        /*691c*/ 	.word	0x00000000
        /*6920*/ 	.short	0x0101
        /*6922*/ 	.byte	0x04
	.zero		1


	//   ....[56]....
        /*6924*/ 	.word	0x00011f40
        /*6928*/ 	.word	0x000000ff
        /*692c*/ 	.word	0x000344f0
        /*6930*/ 	.short	0x010a
        /*6932*/ 	.byte	0x2f
	.zero		1


	//   ....[57]....
        /*6934*/ 	.word	0x00012590
        /*6938*/ 	.word	0x000000ff
        /*693c*/ 	.word	0x00000000
        /*6940*/ 	.short	0x0101
        /*6942*/ 	.byte	0x05
	.zero		1


	//   ....[58]....
        /*6944*/ 	.word	0x000125c0
        /*6948*/ 	.word	0x000000ff
        /*694c*/ 	.word	0x000344f8
        /*6950*/ 	.short	0x010a
        /*6952*/ 	.byte	0x2f
	.zero		1


	//   ....[59]....
        /*6954*/ 	.word	0x00012b10
        /*6958*/ 	.word	0x000000ff
        /*695c*/ 	.word	0x00000000
        /*6960*/ 	.short	0x0101
        /*6962*/ 	.byte	0x06
	.zero		1


	//   ....[60]....
        /*6964*/ 	.word	0x00012b60
        /*6968*/ 	.word	0x000000ff
        /*696c*/ 	.word	0x000344e0
        /*6970*/ 	.short	0x010a
        /*6972*/ 	.byte	0x2f
	.zero		1


	//   ....[61]....
        /*6974*/ 	.word	0x000131b0
        /*6978*/ 	.word	0x000000ff
        /*697c*/ 	.word	0x00000000
        /*6980*/ 	.short	0x0101
        /*6982*/ 	.byte	0x07
	.zero		1


	//   ....[62]....
        /*6984*/ 	.word	0x000131e0
        /*6988*/ 	.word	0x000000ff
        /*698c*/ 	.word	0x000344e8
        /*6990*/ 	.short	0x010a
        /*6992*/ 	.byte	0x2f
	.zero		1


	//   ....[63]....
        /*6994*/ 	.word	0x00013810
        /*6998*/ 	.word	0x000000ff
        /*699c*/ 	.word	0x00000000
        /*69a0*/ 	.short	0x0101
        /*69a2*/ 	.byte	0x04
	.zero		1


	//   ....[64]....
        /*69a4*/ 	.word	0x00013840
        /*69a8*/ 	.word	0x000000ff
        /*69ac*/ 	.word	0x000344f0
        /*69b0*/ 	.short	0x010a
        /*69b2*/ 	.byte	0x2f
	.zero		1


	//   ....[65]....
        /*69b4*/ 	.word	0x00013e70
        /*69b8*/ 	.word	0x000000ff
        /*69bc*/ 	.word	0x00000000
        /*69c0*/ 	.short	0x0101
        /*69c2*/ 	.byte	0x05
	.zero		1


	//   ....[66]....
        /*69c4*/ 	.word	0x00013ea0
        /*69c8*/ 	.word	0x000000ff
        /*69cc*/ 	.word	0x000344f8
        /*69d0*/ 	.short	0x010a
        /*69d2*/ 	.byte	0x2f
	.zero		1


	//   ....[67]....
        /*69d4*/ 	.word	0x000143d0
        /*69d8*/ 	.word	0x000000ff
        /*69dc*/ 	.word	0x00000000
        /*69e0*/ 	.short	0x0101
        /*69e2*/ 	.byte	0x06
	.zero		1


	//   ....[68]....
        /*69e4*/ 	.word	0x00014400
        /*69e8*/ 	.word	0x000000ff
        /*69ec*/ 	.word	0x000344e0
        /*69f0*/ 	.short	0x010a
        /*69f2*/ 	.byte	0x2f
	.zero		1


	//   ....[69]....
        /*69f4*/ 	.word	0x00014a30
        /*69f8*/ 	.word	0x000000ff
        /*69fc*/ 	.word	0x00000000
        /*6a00*/ 	.short	0x0101
        /*6a02*/ 	.byte	0x07
	.zero		1


	//   ....[70]....
        /*6a04*/ 	.word	0x00014a60
        /*6a08*/ 	.word	0x000000ff
        /*6a0c*/ 	.word	0x000344e8
        /*6a10*/ 	.short	0x010a
        /*6a12*/ 	.byte	0x2f
	.zero		1


	//   ....[71]....
        /*6a14*/ 	.word	0x00015090
        /*6a18*/ 	.word	0x000000ff
        /*6a1c*/ 	.word	0x00000000
        /*6a20*/ 	.short	0x0101
        /*6a22*/ 	.byte	0x04
	.zero		1


	//   ....[72]....
        /*6a24*/ 	.word	0x000150c0
        /*6a28*/ 	.word	0x000000ff
        /*6a2c*/ 	.word	0x000344f0
        /*6a30*/ 	.short	0x010a
        /*6a32*/ 	.byte	0x2f
	.zero		1


	//   ....[73]....
        /*6a34*/ 	.word	0x000156f0
        /*6a38*/ 	.word	0x000000ff
        /*6a3c*/ 	.word	0x00000000
        /*6a40*/ 	.short	0x0101
        /*6a42*/ 	.byte	0x05
	.zero		1


	//   ....[74]....
        /*6a44*/ 	.word	0x00015720
        /*6a48*/ 	.word	0x000000ff
        /*6a4c*/ 	.word	0x000344f8
        /*6a50*/ 	.short	0x010a
        /*6a52*/ 	.byte	0x2f
	.zero		1


	//   ....[75]....
        /*6a54*/ 	.word	0x00015c50
        /*6a58*/ 	.word	0x000000ff
        /*6a5c*/ 	.word	0x00000000
        /*6a60*/ 	.short	0x0101
        /*6a62*/ 	.byte	0x06
	.zero		1


	//   ....[76]....
        /*6a64*/ 	.word	0x00015c80
        /*6a68*/ 	.word	0x000000ff
        /*6a6c*/ 	.word	0x000344e0
        /*6a70*/ 	.short	0x010a
        /*6a72*/ 	.byte	0x2f
	.zero		1


	//   ....[77]....
        /*6a74*/ 	.word	0x000162b0
        /*6a78*/ 	.word	0x000000ff
        /*6a7c*/ 	.word	0x00000000
        /*6a80*/ 	.short	0x0101
        /*6a82*/ 	.byte	0x07
	.zero		1


	//   ....[78]....
        /*6a84*/ 	.word	0x000162e0
        /*6a88*/ 	.word	0x000000ff
        /*6a8c*/ 	.word	0x000344e8
        /*6a90*/ 	.short	0x010a
        /*6a92*/ 	.byte	0x2f
	.zero		1


	//   ....[79]....
        /*6a94*/ 	.word	0x00016910
        /*6a98*/ 	.word	0x000000ff
        /*6a9c*/ 	.word	0x00000000
        /*6aa0*/ 	.short	0x0101
        /*6aa2*/ 	.byte	0x04
	.zero		1


	//   ....[80]....
        /*6aa4*/ 	.word	0x00016940
        /*6aa8*/ 	.word	0x000000ff
        /*6aac*/ 	.word	0x000344f0
        /*6ab0*/ 	.short	0x010a
        /*6ab2*/ 	.byte	0x2f
	.zero		1


	//   ....[81]....
        /*6ab4*/ 	.word	0x00016f70
        /*6ab8*/ 	.word	0x000000ff
        /*6abc*/ 	.word	0x00000000
        /*6ac0*/ 	.short	0x0101
        /*6ac2*/ 	.byte	0x05
	.zero		1


	//   ....[82]....
        /*6ac4*/ 	.word	0x00016fa0
        /*6ac8*/ 	.word	0x000000ff
        /*6acc*/ 	.word	0x000344f8
        /*6ad0*/ 	.short	0x010a
        /*6ad2*/ 	.byte	0x2f
	.zero		1


	//   ....[83]....
        /*6ad4*/ 	.word	0x000174d0
        /*6ad8*/ 	.word	0x000000ff
        /*6adc*/ 	.word	0x00000000
        /*6ae0*/ 	.short	0x0101
        /*6ae2*/ 	.byte	0x06
	.zero		1


	//   ....[84]....
        /*6ae4*/ 	.word	0x00017500
        /*6ae8*/ 	.word	0x000000ff
        /*6aec*/ 	.word	0x000344e0
        /*6af0*/ 	.short	0x010a
        /*6af2*/ 	.byte	0x2f
	.zero		1


	//   ....[85]....
        /*6af4*/ 	.word	0x00017b30
        /*6af8*/ 	.word	0x000000ff
        /*6afc*/ 	.word	0x00000000
        /*6b00*/ 	.short	0x0101
        /*6b02*/ 	.byte	0x07
	.zero		1


	//   ....[86]....
        /*6b04*/ 	.word	0x00017b60
        /*6b08*/ 	.word	0x000000ff
        /*6b0c*/ 	.word	0x000344e8
        /*6b10*/ 	.short	0x010a
        /*6b12*/ 	.byte	0x2f
	.zero		1


	//   ....[87]....
        /*6b14*/ 	.word	0x00018190
        /*6b18*/ 	.word	0x000000ff
        /*6b1c*/ 	.word	0x00000000
        /*6b20*/ 	.short	0x0101
        /*6b22*/ 	.byte	0x04
	.zero		1


	//   ....[88]....
        /*6b24*/ 	.word	0x000181c0
        /*6b28*/ 	.word	0x000000ff
        /*6b2c*/ 	.word	0x000344f0
        /*6b30*/ 	.short	0x010a
        /*6b32*/ 	.byte	0x2f
	.zero		1


	//   ....[89]....
        /*6b34*/ 	.word	0x000187f0
        /*6b38*/ 	.word	0x000000ff
        /*6b3c*/ 	.word	0x00000000
        /*6b40*/ 	.short	0x0101
        /*6b42*/ 	.byte	0x05
	.zero		1


	//   ....[90]....
        /*6b44*/ 	.word	0x00018820
        /*6b48*/ 	.word	0x000000ff
        /*6b4c*/ 	.word	0x000344f8
        /*6b50*/ 	.short	0x010a
        /*6b52*/ 	.byte	0x2f
	.zero		1


	//   ....[91]....
        /*6b54*/ 	.word	0x00018d50
        /*6b58*/ 	.word	0x000000ff
        /*6b5c*/ 	.word	0x00000000
        /*6b60*/ 	.short	0x0101
        /*6b62*/ 	.byte	0x06
	.zero		1


	//   ....[92]....
        /*6b64*/ 	.word	0x00018d80
        /*6b68*/ 	.word	0x000000ff
        /*6b6c*/ 	.word	0x000344e0
        /*6b70*/ 	.short	0x010a
        /*6b72*/ 	.byte	0x2f
	.zero		1


	//   ....[93]....
        /*6b74*/ 	.word	0x000193b0
        /*6b78*/ 	.word	0x000000ff
        /*6b7c*/ 	.word	0x00000000
        /*6b80*/ 	.short	0x0101
        /*6b82*/ 	.byte	0x07
	.zero		1


	//   ....[94]....
        /*6b84*/ 	.word	0x000193e0
        /*6b88*/ 	.word	0x000000ff
        /*6b8c*/ 	.word	0x000344e8
        /*6b90*/ 	.short	0x010a
        /*6b92*/ 	.byte	0x2f
	.zero		1


	//   ....[95]....
        /*6b94*/ 	.word	0x00019a10
        /*6b98*/ 	.word	0x000000ff
        /*6b9c*/ 	.word	0x00000000
        /*6ba0*/ 	.short	0x0101
        /*6ba2*/ 	.byte	0x04
	.zero		1


	//   ....[96]....
        /*6ba4*/ 	.word	0x00019a40
        /*6ba8*/ 	.word	0x000000ff
        /*6bac*/ 	.word	0x000344f0
        /*6bb0*/ 	.short	0x010a
        /*6bb2*/ 	.byte	0x2f
	.zero		1


	//   ....[97]....
        /*6bb4*/ 	.word	0x0001a070
        /*6bb8*/ 	.word	0x000000ff
        /*6bbc*/ 	.word	0x00000000
        /*6bc0*/ 	.short	0x0101
        /*6bc2*/ 	.byte	0x05
	.zero		1


	//   ....[98]....
        /*6bc4*/ 	.word	0x0001a0a0
        /*6bc8*/ 	.word	0x000000ff
        /*6bcc*/ 	.word	0x000344f8
        /*6bd0*/ 	.short	0x010a
        /*6bd2*/ 	.byte	0x2f
	.zero		1


	//   ....[99]....
        /*6bd4*/ 	.word	0x0001a5d0
        /*6bd8*/ 	.word	0x000000ff
        /*6bdc*/ 	.word	0x00000000
        /*6be0*/ 	.short	0x0101
        /*6be2*/ 	.byte	0x06
	.zero		1


	//   ....[100]....
        /*6be4*/ 	.word	0x0001a600
        /*6be8*/ 	.word	0x000000ff
        /*6bec*/ 	.word	0x000344e0
        /*6bf0*/ 	.short	0x010a
        /*6bf2*/ 	.byte	0x2f
	.zero		1


	//   ....[101]....
        /*6bf4*/ 	.word	0x0001ac30
        /*6bf8*/ 	.word	0x000000ff
        /*6bfc*/ 	.word	0x00000000
        /*6c00*/ 	.short	0x0101
        /*6c02*/ 	.byte	0x07
	.zero		1


	//   ....[102]....
        /*6c04*/ 	.word	0x0001ac60
        /*6c08*/ 	.word	0x000000ff
        /*6c0c*/ 	.word	0x000344e8
        /*6c10*/ 	.short	0x010a
        /*6c12*/ 	.byte	0x2f
	.zero		1


	//   ....[103]....
        /*6c14*/ 	.word	0x0001b290
        /*6c18*/ 	.word	0x000000ff
        /*6c1c*/ 	.word	0x00000000
        /*6c20*/ 	.short	0x0101
        /*6c22*/ 	.byte	0x04
	.zero		1


	//   ....[104]....
        /*6c24*/ 	.word	0x0001b2c0
        /*6c28*/ 	.word	0x000000ff
        /*6c2c*/ 	.word	0x000344f0
        /*6c30*/ 	.short	0x010a
        /*6c32*/ 	.byte	0x2f
	.zero		1


	//   ....[105]....
        /*6c34*/ 	.word	0x0001b8f0
        /*6c38*/ 	.word	0x000000ff
        /*6c3c*/ 	.word	0x00000000
        /*6c40*/ 	.short	0x0101
        /*6c42*/ 	.byte	0x05
	.zero		1


	//   ....[106]....
        /*6c44*/ 	.word	0x0001b920
        /*6c48*/ 	.word	0x000000ff
        /*6c4c*/ 	.word	0x000344f8
        /*6c50*/ 	.short	0x010a
        /*6c52*/ 	.byte	0x2f
	.zero		1


	//   ....[107]....
        /*6c54*/ 	.word	0x0001be50
        /*6c58*/ 	.word	0x000000ff
        /*6c5c*/ 	.word	0x00000000
        /*6c60*/ 	.short	0x0101
        /*6c62*/ 	.byte	0x06
	.zero		1


	//   ....[108]....
        /*6c64*/ 	.word	0x0001be80
        /*6c68*/ 	.word	0x000000ff
        /*6c6c*/ 	.word	0x000344e0
        /*6c70*/ 	.short	0x010a
        /*6c72*/ 	.byte	0x2f
	.zero		1


	//   ....[109]....
        /*6c74*/ 	.word	0x0001c4b0
        /*6c78*/ 	.word	0x000000ff
        /*6c7c*/ 	.word	0x00000000
        /*6c80*/ 	.short	0x0101
        /*6c82*/ 	.byte	0x07
	.zero		1


	//   ....[110]....
        /*6c84*/ 	.word	0x0001c4e0
        /*6c88*/ 	.word	0x000000ff
        /*6c8c*/ 	.word	0x000344e8
        /*6c90*/ 	.short	0x010a
        /*6c92*/ 	.byte	0x2f
	.zero		1


	//   ....[111]....
        /*6c94*/ 	.word	0x0001cb10
        /*6c98*/ 	.word	0x000000ff
        /*6c9c*/ 	.word	0x00000000
        /*6ca0*/ 	.short	0x0101
        /*6ca2*/ 	.byte	0x04
	.zero		1


	//   ....[112]....
        /*6ca4*/ 	.word	0x0001cb40
        /*6ca8*/ 	.word	0x000000ff
        /*6cac*/ 	.word	0x000344f0
        /*6cb0*/ 	.short	0x010a
        /*6cb2*/ 	.byte	0x2f
	.zero		1


	//   ....[113]....
        /*6cb4*/ 	.word	0x0001d170
        /*6cb8*/ 	.word	0x000000ff
        /*6cbc*/ 	.word	0x00000000
        /*6cc0*/ 	.short	0x0101
        /*6cc2*/ 	.byte	0x05
	.zero		1


	//   ....[114]....
        /*6cc4*/ 	.word	0x0001d1a0
        /*6cc8*/ 	.word	0x000000ff
        /*6ccc*/ 	.word	0x000344f8
        /*6cd0*/ 	.short	0x010a
        /*6cd2*/ 	.byte	0x2f
	.zero		1


	//   ....[115]....
        /*6cd4*/ 	.word	0x0001d6e0
        /*6cd8*/ 	.word	0x000000ff
        /*6cdc*/ 	.word	0x00000000
        /*6ce0*/ 	.short	0x0101
        /*6ce2*/ 	.byte	0x06
	.zero		1


	//   ....[116]....
        /*6ce4*/ 	.word	0x0001d760
        /*6ce8*/ 	.word	0x000000ff
        /*6cec*/ 	.word	0x00034400
        /*6cf0*/ 	.short	0x010a
        /*6cf2*/ 	.byte	0x04
	.zero		1


	//   ....[117]....
        /*6cf4*/ 	.word	0x0001d880
        /*6cf8*/ 	.word	0x000000ff
        /*6cfc*/ 	.word	0x00000000
        /*6d00*/ 	.short	0x0101
        /*6d02*/ 	.byte	0x04
	.zero		1


	//   ....[118]....
        /*6d04*/ 	.word	0x0001da30
        /*6d08*/ 	.word	0x000000ff
        /*6d0c*/ 	.word	0x00034400
        /*6d10*/ 	.short	0x010a
        /*6d12*/ 	.byte	0x04
	.zero		1


	//   ....[119]....
        /*6d14*/ 	.word	0x0001db40
        /*6d18*/ 	.word	0x000000ff
        /*6d1c*/ 	.word	0x00000000
        /*6d20*/ 	.short	0x0101
        /*6d22*/ 	.byte	0x04
	.zero		1


	//   ....[120]....
        /*6d24*/ 	.word	0x0001e000
        /*6d28*/ 	.word	0x000000ff
        /*6d2c*/ 	.word	0x00000000
        /*6d30*/ 	.short	0x0101
        /*6d32*/ 	.byte	0x07
	.zero		1


	//   ....[121]....
        /*6d34*/ 	.word	0x0001e030
        /*6d38*/ 	.word	0x00000000
        /*6d3c*/ 	.word	0x00000000
        /*6d40*/ 	.short	0x0101
        /*6d42*/ 	.byte	0x31
	.zero		1


	//   ....[122]....
        /*6d44*/ 	.word	0x0001e810
        /*6d48*/ 	.word	0x000000ff
        /*6d4c*/ 	.word	0x00034528
        /*6d50*/ 	.short	0x010a
        /*6d52*/ 	.byte	0x04
	.zero		1


	//   ....[123]....
        /*6d54*/ 	.word	0x0001e930
        /*6d58*/ 	.word	0x000000ff
        /*6d5c*/ 	.word	0x00034400
        /*6d60*/ 	.short	0x010a
        /*6d62*/ 	.byte	0x06
	.zero		1


	//   ....[124]....
        /*6d64*/ 	.word	0x0001ea50
        /*6d68*/ 	.word	0x000000ff
        /*6d6c*/ 	.word	0x00000000
        /*6d70*/ 	.short	0x0101
        /*6d72*/ 	.byte	0x06
	.zero		1


	//   ....[125]....
        /*6d74*/ 	.word	0x0001ec40
        /*6d78*/ 	.word	0x000000ff
        /*6d7c*/ 	.word	0x00034500
        /*6d80*/ 	.short	0x010a
        /*6d82*/ 	.byte	0x04
	.zero		1


	//   ....[126]....
        /*6d84*/ 	.word	0x0001ed00
        /*6d88*/ 	.word	0x000000ff
        /*6d8c*/ 	.word	0x000344e0
        /*6d90*/ 	.short	0x010b
        /*6d92*/ 	.byte	0x04
	.zero		1


	//   ....[127]....
        /*6d94*/ 	.word	0x0001ed60
        /*6d98*/ 	.word	0x000000ff
        /*6d9c*/ 	.word	0x00000000
        /*6da0*/ 	.short	0x0101
        /*6da2*/ 	.byte	0x06
	.zero		1


	//   ....[128]....
        /*6da4*/ 	.word	0x0001ed90
        /*6da8*/ 	.word	0x000000ff
        /*6dac*/ 	.word	0x00034508
        /*6db0*/ 	.short	0x010a
        /*6db2*/ 	.byte	0x04
	.zero		1


	//   ....[129]....
        /*6db4*/ 	.word	0x0001ee70
        /*6db8*/ 	.word	0x000000ff
        /*6dbc*/ 	.word	0x000344e8
        /*6dc0*/ 	.short	0x010b
        /*6dc2*/ 	.byte	0x04
	.zero		1


	//   ....[130]....
        /*6dc4*/ 	.word	0x0001eed0
        /*6dc8*/ 	.word	0x000000ff
        /*6dcc*/ 	.word	0x00000000
        /*6dd0*/ 	.short	0x0101
        /*6dd2*/ 	.byte	0x07
	.zero		1


	//   ....[131]....
        /*6dd4*/ 	.word	0x0001ef00
        /*6dd8*/ 	.word	0x000000ff
        /*6ddc*/ 	.word	0x00034510
        /*6de0*/ 	.short	0x010a
        /*6de2*/ 	.byte	0x04
	.zero		1


	//   ....[132]....
        /*6de4*/ 	.word	0x0001efe0
        /*6de8*/ 	.word	0x000000ff
        /*6dec*/ 	.word	0x000344f0
        /*6df0*/ 	.short	0x010b
        /*6df2*/ 	.byte	0x04
	.zero		1


	//   ....[133]....
        /*6df4*/ 	.word	0x0001f040
        /*6df8*/ 	.word	0x000000ff
        /*6dfc*/ 	.word	0x00000000
        /*6e00*/ 	.short	0x0101
        /*6e02*/ 	.byte	0x08
	.zero		1


	//   ....[134]....
        /*6e04*/ 	.word	0x0001f070
        /*6e08*/ 	.word	0x000000ff
        /*6e0c*/ 	.word	0x00034518
        /*6e10*/ 	.short	0x010a
        /*6e12*/ 	.byte	0x04
	.zero		1


	//   ....[135]....
        /*6e14*/ 	.word	0x0001f150
        /*6e18*/ 	.word	0x000000ff
        /*6e1c*/ 	.word	0x000344f8
        /*6e20*/ 	.short	0x010b
        /*6e22*/ 	.byte	0x04
	.zero		1


	//   ....[136]....
        /*6e24*/ 	.word	0x0001f1c0
        /*6e28*/ 	.word	0x000000ff
        /*6e2c*/ 	.word	0x00000000
        /*6e30*/ 	.short	0x0101
        /*6e32*/ 	.byte	0x09
	.zero		1


	//   ....[137]....
        /*6e34*/ 	.word	0x0001f200
        /*6e38*/ 	.word	0x000000ff
        /*6e3c*/ 	.word	0x00034500
        /*6e40*/ 	.short	0x010a
        /*6e42*/ 	.byte	0x04
	.zero		1


	//   ....[138]....
        /*6e44*/ 	.word	0x0001f2c0
        /*6e48*/ 	.word	0x000000ff
        /*6e4c*/ 	.word	0x000344e0
        /*6e50*/ 	.short	0x010b
        /*6e52*/ 	.byte	0x04
	.zero		1


	//   ....[139]....
        /*6e54*/ 	.word	0x0001f300
        /*6e58*/ 	.word	0x000000ff
        /*6e5c*/ 	.word	0x00000000
        /*6e60*/ 	.short	0x0101
        /*6e62*/ 	.byte	0x06
	.zero		1


	//   ....[140]....
        /*6e64*/ 	.word	0x0001f330
        /*6e68*/ 	.word	0x000000ff
        /*6e6c*/ 	.word	0x00034508
        /*6e70*/ 	.short	0x010a
        /*6e72*/ 	.byte	0x04
	.zero		1


	//   ....[141]....
        /*6e74*/ 	.word	0x0001f400
        /*6e78*/ 	.word	0x000000ff
        /*6e7c*/ 	.word	0x000344e8
        /*6e80*/ 	.short	0x010b
        /*6e82*/ 	.byte	0x04
	.zero		1


	//   ....[142]....
        /*6e84*/ 	.word	0x0001f440
        /*6e88*/ 	.word	0x000000ff
        /*6e8c*/ 	.word	0x00000000
        /*6e90*/ 	.short	0x0101
        /*6e92*/ 	.byte	0x07
	.zero		1


	//   ....[143]....
        /*6e94*/ 	.word	0x0001f470
        /*6e98*/ 	.word	0x000000ff
        /*6e9c*/ 	.word	0x00034510
        /*6ea0*/ 	.short	0x010a
        /*6ea2*/ 	.byte	0x04
	.zero		1


	//   ....[144]....
        /*6ea4*/ 	.word	0x0001f540
        /*6ea8*/ 	.word	0x000000ff
        /*6eac*/ 	.word	0x000344f0
        /*6eb0*/ 	.short	0x010b
        /*6eb2*/ 	.byte	0x04
	.zero		1


	//   ....[145]....
        /*6eb4*/ 	.word	0x0001f580
        /*6eb8*/ 	.word	0x000000ff
        /*6ebc*/ 	.word	0x00000000
        /*6ec0*/ 	.short	0x0101
        /*6ec2*/ 	.byte	0x08
	.zero		1


	//   ....[146]....
        /*6ec4*/ 	.word	0x0001f5b0
        /*6ec8*/ 	.word	0x000000ff
        /*6ecc*/ 	.word	0x00034518
        /*6ed0*/ 	.short	0x010a
        /*6ed2*/ 	.byte	0x04
	.zero		1


	//   ....[147]....
        /*6ed4*/ 	.word	0x0001f680
        /*6ed8*/ 	.word	0x000000ff
        /*6edc*/ 	.word	0x000344f8
        /*6ee0*/ 	.short	0x010b
        /*6ee2*/ 	.byte	0x04
	.zero		1


	//   ....[148]....
        /*6ee4*/ 	.word	0x0001f6c0
        /*6ee8*/ 	.word	0x000000ff
        /*6eec*/ 	.word	0x00000000
        /*6ef0*/ 	.short	0x0101
        /*6ef2*/ 	.byte	0x09
	.zero		1


	//   ....[149]....
        /*6ef4*/ 	.word	0x0001f700
        /*6ef8*/ 	.word	0x000000ff
        /*6efc*/ 	.word	0x00034500
        /*6f00*/ 	.short	0x010a
        /*6f02*/ 	.byte	0x04
	.zero		1


	//   ....[150]....
        /*6f04*/ 	.word	0x0001f7c0
        /*6f08*/ 	.word	0x000000ff
        /*6f0c*/ 	.word	0x000344e0
        /*6f10*/ 	.short	0x010b
        /*6f12*/ 	.byte	0x04
	.zero		1


	//   ....[151]....
        /*6f14*/ 	.word	0x0001f800
        /*6f18*/ 	.word	0x000000ff
        /*6f1c*/ 	.word	0x00000000
        /*6f20*/ 	.short	0x0101
        /*6f22*/ 	.byte	0x06
	.zero		1


	//   ....[152]....
        /*6f24*/ 	.word	0x0001f830
        /*6f28*/ 	.word	0x000000ff
        /*6f2c*/ 	.word	0x00034508
        /*6f30*/ 	.short	0x010a
        /*6f32*/ 	.byte	0x04
	.zero		1


	//   ....[153]....
        /*6f34*/ 	.word	0x0001f900
        /*6f38*/ 	.word	0x000000ff
        /*6f3c*/ 	.word	0x000344e8
        /*6f40*/ 	.short	0x010b
        /*6f42*/ 	.byte	0x04
	.zero		1


	//   ....[154]....
        /*6f44*/ 	.word	0x0001f940
        /*6f48*/ 	.word	0x000000ff
        /*6f4c*/ 	.word	0x00000000
        /*6f50*/ 	.short	0x0101
        /*6f52*/ 	.byte	0x07
	.zero		1


	//   ....[155]....
        /*6f54*/ 	.word	0x0001f970
        /*6f58*/ 	.word	0x000000ff
        /*6f5c*/ 	.word	0x00034510
        /*6f60*/ 	.short	0x010a
        /*6f62*/ 	.byte	0x04
	.zero		1


	//   ....[156]....
        /*6f64*/ 	.word	0x0001fa40
        /*6f68*/ 	.word	0x000000ff
        /*6f6c*/ 	.word	0x000344f0
        /*6f70*/ 	.short	0x010b
        /*6f72*/ 	.byte	0x04
	.zero		1


	//   ....[157]....
        /*6f74*/ 	.word	0x0001fa80
        /*6f78*/ 	.word	0x000000ff
        /*6f7c*/ 	.word	0x00000000
        /*6f80*/ 	.short	0x0101
        /*6f82*/ 	.byte	0x08
	.zero		1


	//   ....[158]....
        /*6f84*/ 	.word	0x0001fab0
        /*6f88*/ 	.word	0x000000ff
        /*6f8c*/ 	.word	0x00034518
        /*6f90*/ 	.short	0x010a
        /*6f92*/ 	.byte	0x04
	.zero		1


	//   ....[159]....
        /*6f94*/ 	.word	0x0001fb80
        /*6f98*/ 	.word	0x000000ff
        /*6f9c*/ 	.word	0x000344f8
        /*6fa0*/ 	.short	0x010b
        /*6fa2*/ 	.byte	0x04
	.zero		1


	//   ....[160]....
        /*6fa4*/ 	.word	0x0001fbc0
        /*6fa8*/ 	.word	0x000000ff
        /*6fac*/ 	.word	0x00000000
        /*6fb0*/ 	.short	0x0101
        /*6fb2*/ 	.byte	0x09
	.zero		1


	//   ....[161]....
        /*6fb4*/ 	.word	0x0001fc00
        /*6fb8*/ 	.word	0x000000ff
        /*6fbc*/ 	.word	0x00034500
        /*6fc0*/ 	.short	0x010a
        /*6fc2*/ 	.byte	0x04
	.zero		1


	//   ....[162]....
        /*6fc4*/ 	.word	0x0001fcc0
        /*6fc8*/ 	.word	0x000000ff
        /*6fcc*/ 	.word	0x000344e0
        /*6fd0*/ 	.short	0x010b
        /*6fd2*/ 	.byte	0x04
	.zero		1


	//   ....[163]....
        /*6fd4*/ 	.word	0x0001fd00
        /*6fd8*/ 	.word	0x000000ff
        /*6fdc*/ 	.word	0x00000000
        /*6fe0*/ 	.short	0x0101
        /*6fe2*/ 	.byte	0x06
	.zero		1


	//   ....[164]....
        /*6fe4*/ 	.word	0x0001fd30
        /*6fe8*/ 	.word	0x000000ff
        /*6fec*/ 	.word	0x00034508
        /*6ff0*/ 	.short	0x010a
        /*6ff2*/ 	.byte	0x04
	.zero		1


	//   ....[165]....
        /*6ff4*/ 	.word	0x0001fe00
        /*6ff8*/ 	.word	0x000000ff
        /*6ffc*/ 	.word	0x000344e8
        /*7000*/ 	.short	0x010b
        /*7002*/ 	.byte	0x04
	.zero		1


	//   ....[166]....
        /*7004*/ 	.word	0x0001fe40
        /*7008*/ 	.word	0x000000ff
        /*700c*/ 	.word	0x00000000
        /*7010*/ 	.short	0x0101
        /*7012*/ 	.byte	0x07
	.zero		1


	//   ....[167]....
        /*7014*/ 	.word	0x0001fe70
        /*7018*/ 	.word	0x000000ff
        /*701c*/ 	.word	0x00034510
        /*7020*/ 	.short	0x010a
        /*7022*/ 	.byte	0x04
	.zero		1


	//   ....[168]....
        /*7024*/ 	.word	0x0001ff40
        /*7028*/ 	.word	0x000000ff
        /*702c*/ 	.word	0x000344f0
        /*7030*/ 	.short	0x010b
        /*7032*/ 	.byte	0x04
	.zero		1


	//   ....[169]....
        /*7034*/ 	.word	0x0001ff80
        /*7038*/ 	.word	0x000000ff
        /*703c*/ 	.word	0x00000000
        /*7040*/ 	.short	0x0101
        /*7042*/ 	.byte	0x08
	.zero		1


	//   ....[170]....
        /*7044*/ 	.word	0x0001ffb0
        /*7048*/ 	.word	0x000000ff
        /*704c*/ 	.word	0x00034518
        /*7050*/ 	.short	0x010a
        /*7052*/ 	.byte	0x04
	.zero		1


	//   ....[171]....
        /*7054*/ 	.word	0x00020080
        /*7058*/ 	.word	0x000000ff
        /*705c*/ 	.word	0x000344f8
        /*7060*/ 	.short	0x010b
        /*7062*/ 	.byte	0x04
	.zero		1


	//   ....[172]....
        /*7064*/ 	.word	0x000200c0
        /*7068*/ 	.word	0x000000ff
        /*706c*/ 	.word	0x00000000
        /*7070*/ 	.short	0x0101
        /*7072*/ 	.byte	0x09
	.zero		1


	//   ....[173]....
        /*7074*/ 	.word	0x00020100
        /*7078*/ 	.word	0x000000ff
        /*707c*/ 	.word	0x00034500
        /*7080*/ 	.short	0x010a
        /*7082*/ 	.byte	0x04
	.zero		1


	//   ....[174]....
        /*7084*/ 	.word	0x000201c0
        /*7088*/ 	.word	0x000000ff
        /*708c*/ 	.word	0x000344e0
        /*7090*/ 	.short	0x010b
        /*7092*/ 	.byte	0x04
	.zero		1


	//   ....[175]....
        /*7094*/ 	.word	0x00020200
        /*7098*/ 	.word	0x000000ff
        /*709c*/ 	.word	0x00000000
        /*70a0*/ 	.short	0x0101
        /*70a2*/ 	.byte	0x06
	.zero		1


	//   ....[176]....
        /*70a4*/ 	.word	0x00020230
        /*70a8*/ 	.word	0x000000ff
        /*70ac*/ 	.word	0x00034508
        /*70b0*/ 	.short	0x010a
        /*70b2*/ 	.byte	0x04
	.zero		1


	//   ....[177]....
        /*70b4*/ 	.word	0x00020300
        /*70b8*/ 	.word	0x000000ff
        /*70bc*/ 	.word	0x000344e8
        /*70c0*/ 	.short	0x010b
        /*70c2*/ 	.byte	0x04
	.zero		1


	//   ....[178]....
        /*70c4*/ 	.word	0x00020340
        /*70c8*/ 	.word	0x000000ff
        /*70cc*/ 	.word	0x00000000
        /*70d0*/ 	.short	0x0101
        /*70d2*/ 	.byte	0x07
	.zero		1


	//   ....[179]....
        /*70d4*/ 	.word	0x00020370
        /*70d8*/ 	.word	0x000000ff
        /*70dc*/ 	.word	0x00034510
        /*70e0*/ 	.short	0x010a
        /*70e2*/ 	.byte	0x04
	.zero		1


	//   ....[180]....
        /*70e4*/ 	.word	0x00020440
        /*70e8*/ 	.word	0x000000ff
        /*70ec*/ 	.word	0x000344f0
        /*70f0*/ 	.short	0x010b
        /*70f2*/ 	.byte	0x04
	.zero		1


	//   ....[181]....
        /*70f4*/ 	.word	0x00020480
        /*70f8*/ 	.word	0x000000ff
        /*70fc*/ 	.word	0x00000000
        /*7100*/ 	.short	0x0101
        /*7102*/ 	.byte	0x08
	.zero		1


	//   ....[182]....
        /*7104*/ 	.word	0x000204b0
        /*7108*/ 	.word	0x000000ff
        /*710c*/ 	.word	0x00034518
        /*7110*/ 	.short	0x010a
        /*7112*/ 	.byte	0x04
	.zero		1


	//   ....[183]....
        /*7114*/ 	.word	0x00020580
        /*7118*/ 	.word	0x000000ff
        /*711c*/ 	.word	0x000344f8
        /*7120*/ 	.short	0x010b
        /*7122*/ 	.byte	0x04
	.zero		1


	//   ....[184]....
        /*7124*/ 	.word	0x000205c0
        /*7128*/ 	.word	0x000000ff
        /*712c*/ 	.word	0x00000000
        /*7130*/ 	.short	0x0101
        /*7132*/ 	.byte	0x09
	.zero		1


	//   ....[185]....
        /*7134*/ 	.word	0x00020600
        /*7138*/ 	.word	0x000000ff
        /*713c*/ 	.word	0x00034500
        /*7140*/ 	.short	0x010a
        /*7142*/ 	.byte	0x04
	.zero		1


	//   ....[186]....
        /*7144*/ 	.word	0x000206c0
        /*7148*/ 	.word	0x000000ff
        /*714c*/ 	.word	0x000344e0
        /*7150*/ 	.short	0x010b
        /*7152*/ 	.byte	0x04
	.zero		1


	//   ....[187]....
        /*7154*/ 	.word	0x00020700
        /*7158*/ 	.word	0x000000ff
        /*715c*/ 	.word	0x00000000
        /*7160*/ 	.short	0x0101
        /*7162*/ 	.byte	0x06
	.zero		1


	//   ....[188]....
        /*7164*/ 	.word	0x00020730
        /*7168*/ 	.word	0x000000ff
        /*716c*/ 	.word	0x00034508
        /*7170*/ 	.short	0x010a
        /*7172*/ 	.byte	0x04
	.zero		1


	//   ....[189]....
        /*7174*/ 	.word	0x00020800
        /*7178*/ 	.word	0x000000ff
        /*717c*/ 	.word	0x000344e8
        /*7180*/ 	.short	0x010b
        /*7182*/ 	.byte	0x04
	.zero		1


	//   ....[190]....
        /*7184*/ 	.word	0x00020840
        /*7188*/ 	.word	0x000000ff
        /*718c*/ 	.word	0x00000000
        /*7190*/ 	.short	0x0101
        /*7192*/ 	.byte	0x07
	.zero		1


	//   ....[191]....
        /*7194*/ 	.word	0x00020870
        /*7198*/ 	.word	0x000000ff
        /*719c*/ 	.word	0x00034510
        /*71a0*/ 	.short	0x010a
        /*71a2*/ 	.byte	0x04
	.zero		1


	//   ....[192]....
        /*71a4*/ 	.word	0x00020940
        /*71a8*/ 	.word	0x000000ff
        /*71ac*/ 	.word	0x000344f0
        /*71b0*/ 	.short	0x010b
        /*71b2*/ 	.byte	0x04
	.zero		1


	//   ....[193]....
        /*71b4*/ 	.word	0x00020980
        /*71b8*/ 	.word	0x000000ff
        /*71bc*/ 	.word	0x00000000
        /*71c0*/ 	.short	0x0101
        /*71c2*/ 	.byte	0x08
	.zero		1


	//   ....[194]....
        /*71c4*/ 	.word	0x000209b0
        /*71c8*/ 	.word	0x000000ff
        /*71cc*/ 	.word	0x00034518
        /*71d0*/ 	.short	0x010a
        /*71d2*/ 	.byte	0x04
	.zero		1


	//   ....[195]....
        /*71d4*/ 	.word	0x00020a80
        /*71d8*/ 	.word	0x000000ff
        /*71dc*/ 	.word	0x000344f8
        /*71e0*/ 	.short	0x010b
        /*71e2*/ 	.byte	0x04
	.zero		1


	//   ....[196]....
        /*71e4*/ 	.word	0x00020ac0
        /*71e8*/ 	.word	0x000000ff
        /*71ec*/ 	.word	0x00000000
        /*71f0*/ 	.short	0x0101
        /*71f2*/ 	.byte	0x09
	.zero		1


	//   ....[197]....
        /*71f4*/ 	.word	0x00020b00
        /*71f8*/ 	.word	0x000000ff
        /*71fc*/ 	.word	0x00034500
        /*7200*/ 	.short	0x010a
        /*7202*/ 	.byte	0x04
	.zero		1


	//   ....[198]....
        /*7204*/ 	.word	0x00020bc0
        /*7208*/ 	.word	0x000000ff
        /*720c*/ 	.word	0x000344e0
        /*7210*/ 	.short	0x010b
        /*7212*/ 	.byte	0x04
	.zero		1


	//   ....[199]....
        /*7214*/ 	.word	0x00020c00
        /*7218*/ 	.word	0x000000ff
        /*721c*/ 	.word	0x00000000
        /*7220*/ 	.short	0x0101
        /*7222*/ 	.byte	0x06
	.zero		1


	//   ....[200]....
        /*7224*/ 	.word	0x00020c30
        /*7228*/ 	.word	0x000000ff
        /*722c*/ 	.word	0x00034508
        /*7230*/ 	.short	0x010a
        /*7232*/ 	.byte	0x04
	.zero		1


	//   ....[201]....
        /*7234*/ 	.word	0x00020d00
        /*7238*/ 	.word	0x000000ff
        /*723c*/ 	.word	0x000344e8
        /*7240*/ 	.short	0x010b
        /*7242*/ 	.byte	0x04
	.zero		1


	//   ....[202]....
        /*7244*/ 	.word	0x00020d40
        /*7248*/ 	.word	0x000000ff
        /*724c*/ 	.word	0x00000000
        /*7250*/ 	.short	0x0101
        /*7252*/ 	.byte	0x07
	.zero		1


	//   ....[203]....
        /*7254*/ 	.word	0x00020d70
        /*7258*/ 	.word	0x000000ff
        /*725c*/ 	.word	0x00034510
        /*7260*/ 	.short	0x010a
        /*7262*/ 	.byte	0x04
	.zero		1


	//   ....[204]....
        /*7264*/ 	.word	0x00020e40
        /*7268*/ 	.word	0x000000ff
        /*726c*/ 	.word	0x000344f0
        /*7270*/ 	.short	0x010b
        /*7272*/ 	.byte	0x04
	.zero		1


	//   ....[205]....
        /*7274*/ 	.word	0x00020e80
        /*7278*/ 	.word	0x000000ff
        /*727c*/ 	.word	0x00000000
        /*7280*/ 	.short	0x0101
        /*7282*/ 	.byte	0x08
	.zero		1


	//   ....[206]....
        /*7284*/ 	.word	0x00020eb0
        /*7288*/ 	.word	0x000000ff
        /*728c*/ 	.word	0x00034518
        /*7290*/ 	.short	0x010a
        /*7292*/ 	.byte	0x04
	.zero		1


	//   ....[207]....
        /*7294*/ 	.word	0x00020f80
        /*7298*/ 	.word	0x000000ff
        /*729c*/ 	.word	0x000344f8
        /*72a0*/ 	.short	0x010b
        /*72a2*/ 	.byte	0x04
	.zero		1


	//   ....[208]....
        /*72a4*/ 	.word	0x00020fc0
        /*72a8*/ 	.word	0x000000ff
        /*72ac*/ 	.word	0x00000000
        /*72b0*/ 	.short	0x0101
        /*72b2*/ 	.byte	0x09
	.zero		1


	//   ....[209]....
        /*72b4*/ 	.word	0x00021000
        /*72b8*/ 	.word	0x000000ff
        /*72bc*/ 	.word	0x00034500
        /*72c0*/ 	.short	0x010a
        /*72c2*/ 	.byte	0x04
	.zero		1


	//   ....[210]....
        /*72c4*/ 	.word	0x000210c0
        /*72c8*/ 	.word	0x000000ff
        /*72cc*/ 	.word	0x000344e0
        /*72d0*/ 	.short	0x010b
        /*72d2*/ 	.byte	0x04
	.zero		1


	//   ....[211]....
        /*72d4*/ 	.word	0x00021100
        /*72d8*/ 	.word	0x000000ff
        /*72dc*/ 	.word	0x00000000
        /*72e0*/ 	.short	0x0101
        /*72e2*/ 	.byte	0x06
	.zero		1


	//   ....[212]....
        /*72e4*/ 	.word	0x00021130
        /*72e8*/ 	.word	0x000000ff
        /*72ec*/ 	.word	0x00034508
        /*72f0*/ 	.short	0x010a
        /*72f2*/ 	.byte	0x04
	.zero		1


	//   ....[213]....
        /*72f4*/ 	.word	0x00021200
        /*72f8*/ 	.word	0x000000ff
        /*72fc*/ 	.word	0x000344e8
        /*7300*/ 	.short	0x010b
        /*7302*/ 	.byte	0x04
	.zero		1


	//   ....[214]....
        /*7304*/ 	.word	0x00021240
        /*7308*/ 	.word	0x000000ff
        /*730c*/ 	.word	0x00000000
        /*7310*/ 	.short	0x0101
        /*7312*/ 	.byte	0x07
	.zero		1


	//   ....[215]....
        /*7314*/ 	.word	0x00021270
        /*7318*/ 	.word	0x000000ff
        /*731c*/ 	.word	0x00034510
        /*7320*/ 	.short	0x010a
        /*7322*/ 	.byte	0x04
	.zero		1


	//   ....[216]....
        /*7324*/ 	.word	0x00021350
        /*7328*/ 	.word	0x000000ff
        /*732c*/ 	.word	0x000344f0
        /*7330*/ 	.short	0x010b
        /*7332*/ 	.byte	0x04
	.zero		1


	//   ....[217]....
        /*7334*/ 	.word	0x00021390
        /*7338*/ 	.word	0x000000ff
        /*733c*/ 	.word	0x00000000
        /*7340*/ 	.short	0x0101
        /*7342*/ 	.byte	0x08
	.zero		1


	//   ....[218]....
        /*7344*/ 	.word	0x000213c0
        /*7348*/ 	.word	0x000000ff
        /*734c*/ 	.word	0x00034518
        /*7350*/ 	.short	0x010a
        /*7352*/ 	.byte	0x04
	.zero		1


	//   ....[219]....
        /*7354*/ 	.word	0x000214a0
        /*7358*/ 	.word	0x000000ff
        /*735c*/ 	.word	0x000344f8
        /*7360*/ 	.short	0x010b
        /*7362*/ 	.byte	0x04
	.zero		1


	//   ....[220]....
        /*7364*/ 	.word	0x000214f0
        /*7368*/ 	.word	0x000000ff
        /*736c*/ 	.word	0x00000000
        /*7370*/ 	.short	0x0101
        /*7372*/ 	.byte	0x09
	.zero		1


	//   ....[221]....
        /*7374*/ 	.word	0x00021a40
        /*7378*/ 	.word	0x000000ff
        /*737c*/ 	.word	0x00034500
        /*7380*/ 	.short	0x010a
        /*7382*/ 	.byte	0x04
	.zero		1


	//   ....[222]....
        /*7384*/ 	.word	0x00021a80
        /*7388*/ 	.word	0x000000ff
        /*738c*/ 	.word	0x00034508
        /*7390*/ 	.short	0x010a
        /*7392*/ 	.byte	0x04
	.zero		1


	//   ....[223]....
        /*7394*/ 	.word	0x00021ac0
        /*7398*/ 	.word	0x000000ff
        /*739c*/ 	.word	0x00034510
        /*73a0*/ 	.short	0x010a
        /*73a2*/ 	.byte	0x04
	.zero		1


	//   ....[224]....
        /*73a4*/ 	.word	0x00021b30
        /*73a8*/ 	.word	0x00000003
        /*73ac*/ 	.word	0x00034518
        /*73b0*/ 	.short	0x010a
        /*73b2*/ 	.byte	0x3f
	.zero		1


	//   ....[225]....
        /*73b4*/ 	.word	0x000227f0
        /*73b8*/ 	.word	0x00000008
        /*73bc*/ 	.word	0x000344b0
        /*73c0*/ 	.short	0x010a
        /*73c2*/ 	.byte	0x3f
	.zero		1


	//   ....[226]....
        /*73c4*/ 	.word	0x00022a90
        /*73c8*/ 	.word	0x000000ff
        /*73cc*/ 	.word	0x00034528
        /*73d0*/ 	.short	0x0101
        /*73d2*/ 	.byte	0x0c
	.zero		1


	//   ....[227]....
        /*73d4*/ 	.word	0x00022b50
        /*73d8*/ 	.word	0x00000003
        /*73dc*/ 	.word	0x00034400
        /*73e0*/ 	.short	0x010a
        /*73e2*/ 	.byte	0x3f
	.zero		1


	//   ....[228]....
        /*73e4*/ 	.word	0x00022c90
        /*73e8*/ 	.word	0x00000002
        /*73ec*/ 	.word	0x00000000
        /*73f0*/ 	.short	0x0101
        /*73f2*/ 	.byte	0x3f
	.zero		1


	//   ....[229]....
        /*73f4*/ 	.word	0x00023470
        /*73f8*/ 	.word	0x00000007
        /*73fc*/ 	.word	0x00000000
        /*7400*/ 	.short	0x010a
        /*7402*/ 	.byte	0x3f
	.zero		1


	//   ....[230]....
        /*7404*/ 	.word	0x000234f0
        /*7408*/ 	.word	0x00000009
        /*740c*/ 	.word	0x00000000
        /*7410*/ 	.short	0x010a
        /*7412*/ 	.byte	0x3f
	.zero		1


	//   ....[231]....
        /*7414*/ 	.word	0x00023580
        /*7418*/ 	.word	0x00000006
        /*741c*/ 	.word	0x00000000
        /*7420*/ 	.short	0x010a
        /*7422*/ 	.byte	0x3f
	.zero		1


	//   ....[232]....
        /*7424*/ 	.word	0x00023610
        /*7428*/ 	.word	0x00000009
        /*742c*/ 	.word	0x00000000
        /*7430*/ 	.short	0x010a
        /*7432*/ 	.byte	0x3f
	.zero		1


	//   ....[233]....
        /*7434*/ 	.word	0x000236a0
        /*7438*/ 	.word	0x00000006
        /*743c*/ 	.word	0x00000000
        /*7440*/ 	.short	0x010a
        /*7442*/ 	.byte	0x3f
	.zero		1


	//   ....[234]....
        /*7444*/ 	.word	0x00023730
        /*7448*/ 	.word	0x00000003
        /*744c*/ 	.word	0x00000000
        /*7450*/ 	.short	0x010a
        /*7452*/ 	.byte	0x3f
	.zero		1


	//   ....[235]....
        /*7454*/ 	.word	0x000253b0
        /*7458*/ 	.word	0x0000000c
        /*745c*/ 	.word	0x00034440
        /*7460*/ 	.short	0x010a
        /*7462*/ 	.byte	0x3f
	.zero		1


	//   ....[236]....
        /*7464*/ 	.word	0x000254d0
        /*7468*/ 	.word	0x0000000c
        /*746c*/ 	.word	0x00034400
        /*7470*/ 	.short	0x0101
        /*7472*/ 	.byte	0x3f
	.zero		1


	//   ....[237]....
        /*7474*/ 	.word	0x000255a0
        /*7478*/ 	.word	0x00000003
        /*747c*/ 	.word	0x00034440
        /*7480*/ 	.short	0x010a
        /*7482*/ 	.byte	0x3f
	.zero		1


	//   ....[238]....
        /*7484*/ 	.word	0x00025650
        /*7488*/ 	.word	0x00000003
        /*748c*/ 	.word	0x00034440
        /*7490*/ 	.short	0x010a
        /*7492*/ 	.byte	0x3f
	.zero		1


	//   ....[239]....
        /*7494*/ 	.word	0x00025700
        /*7498*/ 	.word	0x00000003
        /*749c*/ 	.word	0x00034440
        /*74a0*/ 	.short	0x010a
        /*74a2*/ 	.byte	0x3f
	.zero		1


	//   ....[240]....
        /*74a4*/ 	.word	0x000257b0
        /*74a8*/ 	.word	0x00000003
        /*74ac*/ 	.word	0x00034440
        /*74b0*/ 	.short	0x010a
        /*74b2*/ 	.byte	0x3f
	.zero		1


	//   ....[241]....
        /*74b4*/ 	.word	0x00025860
        /*74b8*/ 	.word	0x00000003
        /*74bc*/ 	.word	0x00034440
        /*74c0*/ 	.short	0x010a
        /*74c2*/ 	.byte	0x3f
	.zero		1


	//   ....[242]....
        /*74c4*/ 	.word	0x00025910
        /*74c8*/ 	.word	0x00000003
        /*74cc*/ 	.word	0x00034440
        /*74d0*/ 	.short	0x010a
        /*74d2*/ 	.byte	0x3f
	.zero		1


	//   ....[243]....
        /*74d4*/ 	.word	0x000259c0
        /*74d8*/ 	.word	0x00000003
        /*74dc*/ 	.word	0x00034440
        /*74e0*/ 	.short	0x010a
        /*74e2*/ 	.byte	0x3f
	.zero		1


	//   ....[244]....
        /*74e4*/ 	.word	0x00025a70
        /*74e8*/ 	.word	0x00000003
        /*74ec*/ 	.word	0x00034440
        /*74f0*/ 	.short	0x010a
        /*74f2*/ 	.byte	0x3f
	.zero		1


	//   ....[245]....
        /*74f4*/ 	.word	0x00025ad0
        /*74f8*/ 	.word	0x0000000c
        /*74fc*/ 	.word	0x00034400
        /*7500*/ 	.short	0x010a
        /*7502*/ 	.byte	0x3f
	.zero		1


	//   ....[246]....
        /*7504*/ 	.word	0x00025b40
        /*7508*/ 	.word	0x00000003
        /*750c*/ 	.word	0x00000000
        /*7510*/ 	.short	0x010a
        /*7512*/ 	.byte	0x3f
	.zero		1


	//   ....[247]....
        /*7514*/ 	.word	0x00025ba0
        /*7518*/ 	.word	0x00000003
        /*751c*/ 	.word	0x00034480
        /*7520*/ 	.short	0x010a
        /*7522*/ 	.byte	0x3f
	.zero		1


	//   ....[248]....
        /*7524*/ 	.word	0x00025c00
        /*7528*/ 	.word	0x00000008
        /*752c*/ 	.word	0x00034480
        /*7530*/ 	.short	0x010a
        /*7532*/ 	.byte	0x3f
	.zero		1


	//   ....[249]....
        /*7534*/ 	.word	0x00025c70
        /*7538*/ 	.word	0x00000002
        /*753c*/ 	.word	0x00000010
        /*7540*/ 	.short	0x010a
        /*7542*/ 	.byte	0x3f
	.zero		1


	//   ....[250]....
        /*7544*/ 	.word	0x00025d30
        /*7548*/ 	.word	0x00000003
        /*754c*/ 	.word	0x000344e0
        /*7550*/ 	.short	0x010a
        /*7552*/ 	.byte	0x3f
	.zero		1


	//   ....[251]....
        /*7554*/ 	.word	0x00025d90
        /*7558*/ 	.word	0x0000000c
        /*755c*/ 	.word	0x000344e8
        /*7560*/ 	.short	0x010a
        /*7562*/ 	.byte	0x3f
	.zero		1


	//   ....[252]....
        /*7564*/ 	.word	0x00025df0
        /*7568*/ 	.word	0x0000000c
        /*756c*/ 	.word	0x000344f0
        /*7570*/ 	.short	0x010a
        /*7572*/ 	.byte	0x3f
	.zero		1


	//   ....[253]....
        /*7574*/ 	.word	0x00025e50
        /*7578*/ 	.word	0x0000000c
        /*757c*/ 	.word	0x000344f8
        /*7580*/ 	.short	0x010a
        /*7582*/ 	.byte	0x3f
	.zero		1


	//   ....[254]....
        /*7584*/ 	.word	0x00025eb0
        /*7588*/ 	.word	0x0000000c
        /*758c*/ 	.word	0x000344e0
        /*7590*/ 	.short	0x010a
        /*7592*/ 	.byte	0x3f
	.zero		1


	//   ....[255]....
        /*7594*/ 	.word	0x00025f10
        /*7598*/ 	.word	0x0000000c
        /*759c*/ 	.word	0x000344e8
        /*75a0*/ 	.short	0x010a
        /*75a2*/ 	.byte	0x3f
	.zero		1


	//   ....[0]....
        /*75a4*/ 	.word	0x00025f70
        /*75a8*/ 	.word	0x0000000c
        /*75ac*/ 	.word	0x000344f0
        /*75b0*/ 	.short	0x010a
        /*75b2*/ 	.byte	0x3f
	.zero		1


	//   ....[1]....
        /*75b4*/ 	.word	0x00025fd0
        /*75b8*/ 	.word	0x0000000c
        /*75bc*/ 	.word	0x000344f8
        /*75c0*/ 	.short	0x010a
        /*75c2*/ 	.byte	0x3f
	.zero		1


	//   ....[2]....
        /*75c4*/ 	.word	0x00026030
        /*75c8*/ 	.word	0x0000000c
        /*75cc*/ 	.word	0x000344e0
        /*75d0*/ 	.short	0x010a
        /*75d2*/ 	.byte	0x3f
	.zero		1


	//   ....[3]....
        /*75d4*/ 	.word	0x00026090
        /*75d8*/ 	.word	0x0000000c
        /*75dc*/ 	.word	0x000344e8
        /*75e0*/ 	.short	0x010a
        /*75e2*/ 	.byte	0x3f
	.zero		1


	//   ....[4]....
        /*75e4*/ 	.word	0x000260f0
        /*75e8*/ 	.word	0x0000000c
        /*75ec*/ 	.word	0x000344f0
        /*75f0*/ 	.short	0x010a
        /*75f2*/ 	.byte	0x3f
	.zero		1


	//   ....[5]....
        /*75f4*/ 	.word	0x00026150
        /*75f8*/ 	.word	0x0000000c
        /*75fc*/ 	.word	0x000344f8
        /*7600*/ 	.short	0x010a
        /*7602*/ 	.byte	0x3f
	.zero		1


	//   ....[6]....
        /*7604*/ 	.word	0x000261b0
        /*7608*/ 	.word	0x0000000c
        /*760c*/ 	.word	0x000344e0
        /*7610*/ 	.short	0x010a
        /*7612*/ 	.byte	0x3f
	.zero		1


	//   ....[7]....
        /*7614*/ 	.word	0x00026210
        /*7618*/ 	.word	0x0000000c
        /*761c*/ 	.word	0x000344e8
        /*7620*/ 	.short	0x010a
        /*7622*/ 	.byte	0x3f
	.zero		1


	//   ....[8]....
        /*7624*/ 	.word	0x00026270
        /*7628*/ 	.word	0x0000000c
        /*762c*/ 	.word	0x000344f0
        /*7630*/ 	.short	0x010a
        /*7632*/ 	.byte	0x3f
	.zero		1


	//   ....[9]....
        /*7634*/ 	.word	0x000262d0
        /*7638*/ 	.word	0x0000000c
        /*763c*/ 	.word	0x000344f8
        /*7640*/ 	.short	0x010a
        /*7642*/ 	.byte	0x3f
	.zero		1


	//   ....[10]....
        /*7644*/ 	.word	0x00026330
        /*7648*/ 	.word	0x0000000c
        /*764c*/ 	.word	0x000344e0
        /*7650*/ 	.short	0x010a
        /*7652*/ 	.byte	0x3f
	.zero		1


	//   ....[11]....
        /*7654*/ 	.word	0x00026390
        /*7658*/ 	.word	0x0000000c
        /*765c*/ 	.word	0x000344e8
        /*7660*/ 	.short	0x010a
        /*7662*/ 	.byte	0x3f
	.zero		1


	//   ....[12]....
        /*7664*/ 	.word	0x000263f0
        /*7668*/ 	.word	0x0000000c
        /*766c*/ 	.word	0x000344f0
        /*7670*/ 	.short	0x010a
        /*7672*/ 	.byte	0x3f
	.zero		1


	//   ....[13]....
        /*7674*/ 	.word	0x00026450
        /*7678*/ 	.word	0x0000000d
        /*767c*/ 	.word	0x000344f8
        /*7680*/ 	.short	0x010a
        /*7682*/ 	.byte	0x3f
	.zero		1


	//   ....[14]....
        /*7684*/ 	.word	0x000264b0
        /*7688*/ 	.word	0x0000000d
        /*768c*/ 	.word	0x000344e0
        /*7690*/ 	.short	0x010a
        /*7692*/ 	.byte	0x3f
	.zero		1


	//   ....[15]....
        /*7694*/ 	.word	0x00026510
        /*7698*/ 	.word	0x0000000d
        /*769c*/ 	.word	0x000344e8
        /*76a0*/ 	.short	0x010a
        /*76a2*/ 	.byte	0x3f
	.zero		1


	//   ....[16]....
        /*76a4*/ 	.word	0x00026570
        /*76a8*/ 	.word	0x0000000d
        /*76ac*/ 	.word	0x000344f0
        /*76b0*/ 	.short	0x010a
        /*76b2*/ 	.byte	0x3f
	.zero		1


	//   ....[17]....
        /*76b4*/ 	.word	0x000265d0
        /*76b8*/ 	.word	0x0000000d
        /*76bc*/ 	.word	0x000344f8
        /*76c0*/ 	.short	0x010a
        /*76c2*/ 	.byte	0x3f
	.zero		1


	//   ....[18]....
        /*76c4*/ 	.word	0x00026630
        /*76c8*/ 	.word	0x0000000d
        /*76cc*/ 	.word	0x000344e0
        /*76d0*/ 	.short	0x010a
        /*76d2*/ 	.byte	0x3f
	.zero		1


	//   ....[19]....
        /*76d4*/ 	.word	0x00026690
        /*76d8*/ 	.word	0x0000000d
        /*76dc*/ 	.word	0x000344e8
        /*76e0*/ 	.short	0x010a
        /*76e2*/ 	.byte	0x3f
	.zero		1


	//   ....[20]....
        /*76e4*/ 	.word	0x000266f0
        /*76e8*/ 	.word	0x0000000d
        /*76ec*/ 	.word	0x000344f0
        /*76f0*/ 	.short	0x010a
        /*76f2*/ 	.byte	0x3f
	.zero		1


	//   ....[21]....
        /*76f4*/ 	.word	0x00026750
        /*76f8*/ 	.word	0x0000000d
        /*76fc*/ 	.word	0x000344f8
        /*7700*/ 	.short	0x010a
        /*7702*/ 	.byte	0x3f
	.zero		1


	//   ....[22]....
        /*7704*/ 	.word	0x000267b0
        /*7708*/ 	.word	0x0000000d
        /*770c*/ 	.word	0x000344e0
        /*7710*/ 	.short	0x010a
        /*7712*/ 	.byte	0x3f
	.zero		1


	//   ....[23]....
        /*7714*/ 	.word	0x00026810
        /*7718*/ 	.word	0x0000000d
        /*771c*/ 	.word	0x000344e8
        /*7720*/ 	.short	0x010a
        /*7722*/ 	.byte	0x3f
	.zero		1


	//   ....[24]....
        /*7724*/ 	.word	0x00026870
        /*7728*/ 	.word	0x0000000d
        /*772c*/ 	.word	0x000344f0
        /*7730*/ 	.short	0x010a
        /*7732*/ 	.byte	0x3f
	.zero		1


	//   ....[25]....
        /*7734*/ 	.word	0x000268d0
        /*7738*/ 	.word	0x0000000d
        /*773c*/ 	.word	0x000344f8
        /*7740*/ 	.short	0x010a
        /*7742*/ 	.byte	0x3f
	.zero		1


	//   ....[26]....
        /*7744*/ 	.word	0x00026930
        /*7748*/ 	.word	0x00000003
        /*774c*/ 	.word	0x00034400
        /*7750*/ 	.short	0x010a
        /*7752*/ 	.byte	0x3f
	.zero		1


	//   ....[27]....
        /*7754*/ 	.word	0x00026990
        /*7758*/ 	.word	0x00000003
        /*775c*/ 	.word	0x00034400
        /*7760*/ 	.short	0x010a
        /*7762*/ 	.byte	0x3f
	.zero		1


	//   ....[28]....
        /*7764*/ 	.word	0x000269f0
        /*7768*/ 	.word	0x00000003
        /*776c*/ 	.word	0x00034528
        /*7770*/ 	.short	0x010a
        /*7772*/ 	.byte	0x3f
	.zero		1


	//   ....[29]....
        /*7774*/ 	.word	0x00026a50
        /*7778*/ 	.word	0x00000006
        /*777c*/ 	.word	0x00034400
        /*7780*/ 	.short	0x010a
        /*7782*/ 	.byte	0x3f
	.zero		1


	//   ....[30]....
        /*7784*/ 	.word	0x00026ab0
        /*7788*/ 	.word	0x00000003
        /*778c*/ 	.word	0x00034500
        /*7790*/ 	.short	0x010a
        /*7792*/ 	.byte	0x3f
	.zero		1


	//   ....[31]....
        /*7794*/ 	.word	0x00026b10
        /*7798*/ 	.word	0x00000003
        /*779c*/ 	.word	0x00034508
        /*77a0*/ 	.short	0x010a
        /*77a2*/ 	.byte	0x3f
	.zero		1


	//   ....[32]....
        /*77a4*/ 	.word	0x00026b70
        /*77a8*/ 	.word	0x00000003
        /*77ac*/ 	.word	0x00034510
        /*77b0*/ 	.short	0x010a
        /*77b2*/ 	.byte	0x3f
	.zero		1


	//   ....[33]....
        /*77b4*/ 	.word	0x00026bd0
        /*77b8*/ 	.word	0x00000003
        /*77bc*/ 	.word	0x00034518
        /*77c0*/ 	.short	0x010a
        /*77c2*/ 	.byte	0x3f
	.zero		1


	//   ....[34]....
        /*77c4*/ 	.word	0x00026c30
        /*77c8*/ 	.word	0x00000003
        /*77cc*/ 	.word	0x00034500
        /*77d0*/ 	.short	0x010a
        /*77d2*/ 	.byte	0x3f
	.zero		1


	//   ....[35]....
        /*77d4*/ 	.word	0x00026c90
        /*77d8*/ 	.word	0x00000003
        /*77dc*/ 	.word	0x00034508
        /*77e0*/ 	.short	0x010a
        /*77e2*/ 	.byte	0x3f
	.zero		1


	//   ....[36]....
        /*77e4*/ 	.word	0x00026cf0
        /*77e8*/ 	.word	0x00000003
        /*77ec*/ 	.word	0x00034510
        /*77f0*/ 	.short	0x010a
        /*77f2*/ 	.byte	0x3f
	.zero		1


	//   ....[37]....
        /*77f4*/ 	.word	0x00026d50
        /*77f8*/ 	.word	0x00000003
        /*77fc*/ 	.word	0x00034518
        /*7800*/ 	.short	0x010a
        /*7802*/ 	.byte	0x3f
	.zero		1


	//   ....[38]....
        /*7804*/ 	.word	0x00026db0
        /*7808*/ 	.word	0x00000003
        /*780c*/ 	.word	0x00034500
        /*7810*/ 	.short	0x010a
        /*7812*/ 	.byte	0x3f
	.zero		1


	//   ....[39]....
        /*7814*/ 	.word	0x00026e10
        /*7818*/ 	.word	0x00000003
        /*781c*/ 	.word	0x00034508
        /*7820*/ 	.short	0x010a
        /*7822*/ 	.byte	0x3f
	.zero		1


	//   ....[40]....
        /*7824*/ 	.word	0x00026e70
        /*7828*/ 	.word	0x00000003
        /*782c*/ 	.word	0x00034510
        /*7830*/ 	.short	0x010a
        /*7832*/ 	.byte	0x3f
	.zero		1


	//   ....[41]....
        /*7834*/ 	.word	0x00026ed0
        /*7838*/ 	.word	0x00000003
        /*783c*/ 	.word	0x00034518
        /*7840*/ 	.short	0x010a
        /*7842*/ 	.byte	0x3f
	.zero		1


	//   ....[42]....
        /*7844*/ 	.word	0x00026f30
        /*7848*/ 	.word	0x00000003
        /*784c*/ 	.word	0x00034500
        /*7850*/ 	.short	0x010a
        /*7852*/ 	.byte	0x3f
	.zero		1


	//   ....[43]....
        /*7854*/ 	.word	0x00026f90
        /*7858*/ 	.word	0x00000003
        /*785c*/ 	.word	0x00034508
        /*7860*/ 	.short	0x010a
        /*7862*/ 	.byte	0x3f
	.zero		1


	//   ....[44]....
        /*7864*/ 	.word	0x00026ff0
        /*7868*/ 	.word	0x00000003
        /*786c*/ 	.word	0x00034510
        /*7870*/ 	.short	0x010a
        /*7872*/ 	.byte	0x3f
	.zero		1


	//   ....[45]....
        /*7874*/ 	.word	0x00027050
        /*7878*/ 	.word	0x00000003
        /*787c*/ 	.word	0x00034518
        /*7880*/ 	.short	0x010a
        /*7882*/ 	.byte	0x3f
	.zero		1


	//   ....[46]....
        /*7884*/ 	.word	0x000270b0
        /*7888*/ 	.word	0x00000003
        /*788c*/ 	.word	0x00034500
        /*7890*/ 	.short	0x010a
        /*7892*/ 	.byte	0x3f
	.zero		1


	//   ....[47]....
        /*7894*/ 	.word	0x00027110
        /*7898*/ 	.word	0x00000003
        /*789c*/ 	.word	0x00034508
        /*78a0*/ 	.short	0x010a
        /*78a2*/ 	.byte	0x3f
	.zero		1


	//   ....[48]....
        /*78a4*/ 	.word	0x00027170
        /*78a8*/ 	.word	0x00000003
        /*78ac*/ 	.word	0x00034510
        /*78b0*/ 	.short	0x010a
        /*78b2*/ 	.byte	0x3f
	.zero		1


	//   ....[49]....
        /*78b4*/ 	.word	0x000271d0
        /*78b8*/ 	.word	0x00000003
        /*78bc*/ 	.word	0x00034518
        /*78c0*/ 	.short	0x010a
        /*78c2*/ 	.byte	0x3f
	.zero		1


	//   ....[50]....
        /*78c4*/ 	.word	0x00027230
        /*78c8*/ 	.word	0x00000003
        /*78cc*/ 	.word	0x00034500
        /*78d0*/ 	.short	0x010a
        /*78d2*/ 	.byte	0x3f
	.zero		1


	//   ....[51]....
        /*78d4*/ 	.word	0x00027290
        /*78d8*/ 	.word	0x00000003
        /*78dc*/ 	.word	0x00034508
        /*78e0*/ 	.short	0x010a
        /*78e2*/ 	.byte	0x3f
	.zero		1


	//   ....[52]....
        /*78e4*/ 	.word	0x000272f0
        /*78e8*/ 	.word	0x00000003
        /*78ec*/ 	.word	0x00034510
        /*78f0*/ 	.short	0x010a
        /*78f2*/ 	.byte	0x3f
	.zero		1


	//   ....[53]....
        /*78f4*/ 	.word	0x00027350
        /*78f8*/ 	.word	0x00000003
        /*78fc*/ 	.word	0x00034518
        /*7900*/ 	.short	0x010a
        /*7902*/ 	.byte	0x3f
	.zero		1


	//   ....[54]....
        /*7904*/ 	.word	0x000273b0
        /*7908*/ 	.word	0x00000003
        /*790c*/ 	.word	0x00034500
        /*7910*/ 	.short	0x010a
        /*7912*/ 	.byte	0x3f
	.zero		1


	//   ....[55]....
        /*7914*/ 	.word	0x00027410
        /*7918*/ 	.word	0x00000003
        /*791c*/ 	.word	0x00034508
        /*7920*/ 	.short	0x010a
        /*7922*/ 	.byte	0x3f
	.zero		1


	//   ....[56]....
        /*7924*/ 	.word	0x00027470
        /*7928*/ 	.word	0x00000003
        /*792c*/ 	.word	0x00034510
        /*7930*/ 	.short	0x010a
        /*7932*/ 	.byte	0x3f
	.zero		1


	//   ....[57]....
        /*7934*/ 	.word	0x000274d0
        /*7938*/ 	.word	0x00000003
        /*793c*/ 	.word	0x00034518
        /*7940*/ 	.short	0x010a
        /*7942*/ 	.byte	0x3f
	.zero		1


	//   ....[58]....
        /*7944*/ 	.word	0x00027530
        /*7948*/ 	.word	0x00000003
        /*794c*/ 	.word	0x00034500
        /*7950*/ 	.short	0x010a
        /*7952*/ 	.byte	0x3f
	.zero		1


	//   ....[59]....
        /*7954*/ 	.word	0x00027590
        /*7958*/ 	.word	0x00000003
        /*795c*/ 	.word	0x00034508
        /*7960*/ 	.short	0x010a
        /*7962*/ 	.byte	0x3f
	.zero		1


	//   ....[60]....
        /*7964*/ 	.word	0x000275f0
        /*7968*/ 	.word	0x00000003
        /*796c*/ 	.word	0x00034510
        /*7970*/ 	.short	0x010a
        /*7972*/ 	.byte	0x3f
	.zero		1


	//   ....[61]....
        /*7974*/ 	.word	0x00027650
        /*7978*/ 	.word	0x00000003
        /*797c*/ 	.word	0x00034518
        /*7980*/ 	.short	0x010a
        /*7982*/ 	.byte	0x3f
	.zero		1


	//   ....[62]....
        /*7984*/ 	.word	0x000276b0
        /*7988*/ 	.word	0x00000003
        /*798c*/ 	.word	0x00034500
        /*7990*/ 	.short	0x010a
        /*7992*/ 	.byte	0x3f
	.zero		1


	//   ....[63]....
        /*7994*/ 	.word	0x00027710
        /*7998*/ 	.word	0x00000003
        /*799c*/ 	.word	0x00034508
        /*79a0*/ 	.short	0x010a
        /*79a2*/ 	.byte	0x3f
	.zero		1


	//   ....[64]....
        /*79a4*/ 	.word	0x00027770
        /*79a8*/ 	.word	0x00000003
        /*79ac*/ 	.word	0x00034510
        /*79b0*/ 	.short	0x010a
        /*79b2*/ 	.byte	0x3f
	.zero		1


	//   ....[65]....
        /*79b4*/ 	.word	0x00027840
        /*79b8*/ 	.word	0x00000008
        /*79bc*/ 	.word	0x000344b0
        /*79c0*/ 	.short	0x010a
        /*79c2*/ 	.byte	0x3f
	.zero		1


	//   ....[66]....
        /*79c4*/ 	.word	0x00027890
        /*79c8*/ 	.word	0x00000003
        /*79cc*/ 	.word	0x00034400
        /*79d0*/ 	.short	0x010a
        /*79d2*/ 	.byte	0x3f
	.zero		1


	//   ....[67]....
        /*79d4*/ 	.word	0x00027aa0
        /*79d8*/ 	.word	0x00000007
        /*79dc*/ 	.word	0x00000000
        /*79e0*/ 	.short	0x010a
        /*79e2*/ 	.byte	0x3f
	.zero		1


	//   ....[68]....
        /*79e4*/ 	.word	0x00027af0
        /*79e8*/ 	.word	0x00000009
        /*79ec*/ 	.word	0x00000000
        /*79f0*/ 	.short	0x010a
        /*79f2*/ 	.byte	0x3f
	.zero		1


	//   ....[69]....
        /*79f4*/ 	.word	0x00027b40
        /*79f8*/ 	.word	0x00000006
        /*79fc*/ 	.word	0x00000000
        /*7a00*/ 	.short	0x010a
        /*7a02*/ 	.byte	0x3f
	.zero		1


	//   ....[70]....
        /*7a04*/ 	.word	0x00027b90
        /*7a08*/ 	.word	0x00000009
        /*7a0c*/ 	.word	0x00000000
        /*7a10*/ 	.short	0x010a
        /*7a12*/ 	.byte	0x3f
	.zero		1


	//   ....[71]....
        /*7a14*/ 	.word	0x00027be0
        /*7a18*/ 	.word	0x00000006
        /*7a1c*/ 	.word	0x00000000
        /*7a20*/ 	.short	0x010a
        /*7a22*/ 	.byte	0x3f
	.zero		1


	//   ....[72]....
        /*7a24*/ 	.word	0x00027c30
        /*7a28*/ 	.word	0x0000000c
        /*7a2c*/ 	.word	0x00034440
        /*7a30*/ 	.short	0x010a
        /*7a32*/ 	.byte	0x3f
	.zero		1


	//   ....[73]....
        /*7a34*/ 	.word	0x00027c80
        /*7a38*/ 	.word	0x00000003
        /*7a3c*/ 	.word	0x00034440
        /*7a40*/ 	.short	0x010a
        /*7a42*/ 	.byte	0x3f
	.zero		1


	//   ....[74]....
        /*7a44*/ 	.word	0x00027cd0
        /*7a48*/ 	.word	0x00000003
        /*7a4c*/ 	.word	0x00034440
        /*7a50*/ 	.short	0x010a
        /*7a52*/ 	.byte	0x3f
	.zero		1


	//   ....[75]....
        /*7a54*/ 	.word	0x00027d20
        /*7a58*/ 	.word	0x00000003
        /*7a5c*/ 	.word	0x00034440
        /*7a60*/ 	.short	0x010a
        /*7a62*/ 	.byte	0x3f
	.zero		1


	//   ....[76]....
        /*7a64*/ 	.word	0x00027d70
        /*7a68*/ 	.word	0x00000003
        /*7a6c*/ 	.word	0x00034440
        /*7a70*/ 	.short	0x010a
        /*7a72*/ 	.byte	0x3f
	.zero		1


	//   ....[77]....
        /*7a74*/ 	.word	0x00027dc0
        /*7a78*/ 	.word	0x00000003
        /*7a7c*/ 	.word	0x00034440
        /*7a80*/ 	.short	0x010a
        /*7a82*/ 	.byte	0x3f
	.zero		1


	//   ....[78]....
        /*7a84*/ 	.word	0x00027e10
        /*7a88*/ 	.word	0x00000003
        /*7a8c*/ 	.word	0x00034440
        /*7a90*/ 	.short	0x010a
        /*7a92*/ 	.byte	0x3f
	.zero		1


	//   ....[79]....
        /*7a94*/ 	.word	0x00027e60
        /*7a98*/ 	.word	0x00000003
        /*7a9c*/ 	.word	0x00034440
        /*7aa0*/ 	.short	0x010a
        /*7aa2*/ 	.byte	0x3f
	.zero		1


	//----- nvinfo : EIATTR_NUM_MBARRIERS
	.align		4
.L_39:
        /*7aa4*/ 	.byte	0x03, 0x38
        /*7aa6*/ 	.short	0x002a


	//----- nvinfo : EIATTR_EXIT_INSTR_OFFSETS
	.align		4
        /*7aa8*/ 	.byte	0x04, 0x1c
        /*7aaa*/ 	.short	(.L_41 - .L_40)


	//   ....[0]....
.L_40:
        /*7aac*/ 	.word	0x00002c50


	//   ....[1]....
        /*7ab0*/ 	.word	0x00002ed0


	//   ....[2]....
        /*7ab4*/ 	.word	0x00003010


	//   ....[3]....
        /*7ab8*/ 	.word	0x0001e050


	//   ....[4]....
        /*7abc*/ 	.word	0x0001e0f0


	//   ....[5]....
        /*7ac0*/ 	.word	0x00021b80


	//   ....[6]....
        /*7ac4*/ 	.word	0x00023780


	//   ....[7]....
        /*7ac8*/ 	.word	0x00025aa0


	//----- nvinfo : EIATTR_MAX_THREADS
	.align		4
.L_41:
        /*7acc*/ 	.byte	0x04, 0x05
        /*7ace*/ 	.short	(.L_43 - .L_42)
.L_42:
        /*7ad0*/ 	.word	0x00000180
        /*7ad4*/ 	.word	0x00000001
        /*7ad8*/ 	.word	0x00000001


	//----- nvinfo : EIATTR_CRS_STACK_SIZE
	.align		4
.L_43:
        /*7adc*/ 	.byte	0x04, 0x1e
        /*7ade*/ 	.short	(.L_45 - .L_44)
.L_44:
        /*7ae0*/ 	.word	0x00000000


	//----- nvinfo : EIATTR_CBANK_PARAM_SIZE
	.align		4
.L_45:
        /*7ae4*/ 	.byte	0x03, 0x19
        /*7ae6*/ 	.short	0x0770


	//----- nvinfo : EIATTR_PARAM_CBANK
	.align		4
        /*7ae8*/ 	.byte	0x04, 0x0a
        /*7aea*/ 	.short	(.L_47 - .L_46)
	.align		4
.L_46:
        /*7aec*/ 	.word	index@(.nv.constant0._ZN7cutlass13device_kernelINS_4gemm6kernel13GemmUniversalINS1_17GroupProblemShapeIN4cute5tupleIJiiiEEEEENS1_10collective13CollectiveMmaINS1_39MainloopSm90ArrayTmaGmmaWarpSpecializedILi6ENS6_IJNS5_1CILi1EEESD_SD_EEENS1_52KernelPtrArrayTmaWarpSpecializedPingpongFP8FastAccumEEENS6_IJNSC_ILi256EEESH_NSC_ILi64EEEEEENS_12float_e4m3_tEPNS6_IJlSD_NSC_ILi0EEEEEESK_SN_NS5_8TiledMMAINS5_8MMA_AtomIJNS5_4SM904GMMA31MMA_64x256x32_F32E4M3E4M3_SS_TNILNSR_7ScaleInE1ELST_1EEEEEENS5_6LayoutISE_NS6_IJSL_SL_SL_EEEEENS6_IJNS5_10UnderscoreESZ_SZ_EEEEENS5_13SM90_TMA_LOADENS5_14ComposedLayoutINS5_7SwizzleILi2ELi4ELi3EEENS5_18smem_ptr_flag_bitsILi8EEENSW_INS6_IJNSC_ILi8EEESI_EEENS6_IJSI_SD_EEEEEEEvNS5_8identityES12_S1C_vS1D_EENS_8epilogue10collective18CollectiveEpilogueINS1F_30Sm90PtrArrayTmaWarpSpecializedILi4ELi2ELi16ELb1ELb0ELi2EEEJSJ_NS6_IJSI_NSC_ILi32EEEEEENS_6half_tEPNS6_IJSD_lSL_EEES1M_S1O_NS1F_6fusion15FusionCallbacksIS1J_NS1P_17LinearCombinationIS1M_fS1M_fLNS_15FloatRoundStyleE2EEESJ_S1L_JEEES12_NS13_INS14_ILi3ELi4ELi3EEENS16_ILi16EEENSW_INS6_IJSI_S18_EEENS6_IJSD_SI_EEEEEEENS5_17SM75_U16x8_LDSM_TENS5_14SM90_TMA_STOREES20_NS5_17SM90_U16x8_STSM_TENS5_9Copy_AtomIJNS5_17SM90_U32x4_STSM_NES1M_EEEvEEEvvEEEEvNT_6ParamsE)
        /*7af0*/ 	.short	0x0210
        /*7af2*/ 	.short	0x0770


	//----- nvinfo : EIATTR_SW_WAR
	.align		4
.L_47:
        /*7af4*/ 	.byte	0x04, 0x36
        /*7af6*/ 	.short	(.L_49 - .L_48)
.L_48:
        /*7af8*/ 	.word	0x00000008
.L_49:


//--------------------- .nv.callgraph             --------------------------
	.section	.nv.callgraph,"",@"SHT_CUDA_CALLGRAPH"
	.align	4
	.sectionentsize	8
	.align		4
        /*0000*/ 	.word	0x00000000
	.align		4
        /*0004*/ 	.word	0xffffffff
	.align		4
        /*0008*/ 	.word	index@(_ZN7cutlass13device_kernelINS_4gemm6kernel13GemmUniversalINS1_17GroupProblemShapeIN4cute5tupleIJiiiEEEEENS1_10collective13CollectiveMmaINS1_39MainloopSm90ArrayTmaGmmaWarpSpecializedILi6ENS6_IJNS5_1CILi1EEESD_SD_EEENS1_52KernelPtrArrayTmaWarpSpecializedPingpongFP8FastAccumEEENS6_IJNSC_ILi256EEESH_NSC_ILi64EEEEEENS_12float_e4m3_tEPNS6_IJlSD_NSC_ILi0EEEEEESK_SN_NS5_8TiledMMAINS5_8MMA_AtomIJNS5_4SM904GMMA31MMA_64x256x32_F32E4M3E4M3_SS_TNILNSR_7ScaleInE1ELST_1EEEEEENS5_6LayoutISE_NS6_IJSL_SL_SL_EEEEENS6_IJNS5_10UnderscoreESZ_SZ_EEEEENS5_13SM90_TMA_LOADENS5_14ComposedLayoutINS5_7SwizzleILi2ELi4ELi3EEENS5_18smem_ptr_flag_bitsILi8EEENSW_INS6_IJNSC_ILi8EEESI_EEENS6_IJSI_SD_EEEEEEEvNS5_8identityES12_S1C_vS1D_EENS_8epilogue10collective18CollectiveEpilogueINS1F_30Sm90PtrArrayTmaWarpSpecializedILi4ELi2ELi16ELb1ELb0ELi2EEEJSJ_NS6_IJSI_NSC_ILi32EEEEEENS_6half_tEPNS6_IJSD_lSL_EEES1M_S1O_NS1F_6fusion15FusionCallbacksIS1J_NS1P_17LinearCombinationIS1M_fS1M_fLNS_15FloatRoundStyleE2EEESJ_S1L_JEEES12_NS13_INS14_ILi3ELi4ELi3EEENS16_ILi16EEENSW_INS6_IJSI_S18_EEENS6_IJSD_SI_EEEEEEENS5_17SM75_U16x8_LDSM_TENS5_14SM90_TMA_STOREES20_NS5_17SM90_U16x8_STSM_TENS5_9Copy_AtomIJNS5_17SM90_U32x4_STSM_NES1M_EEEvEEEvvEEEEvNT_6ParamsE)
	.align		4
        /*000c*/ 	.word	index@(__assertfail)
	.align		4
        /*0010*/ 	.word	0x00000000
	.align		4
        /*0014*/ 	.word	0xfffffffe
	.align		4
        /*0018*/ 	.word	0x00000000
	.align		4
        /*001c*/ 	.word	0xfffffffd
	.align		4
        /*0020*/ 	.word	0x00000000
	.align		4
        /*0024*/ 	.word	0xfffffffc


//--------------------- .nv.constant4             --------------------------
	.section	.nv.constant4,"a",@progbits
	.align	8
	.align		8
.nv.constant4:
        /*0000*/ 	.dword	__assertfail
	.align		8
        /*0008*/ 	.dword	__unnamed_1
	.align		8
        /*0010*/ 	.dword	_ZN39_INTERNAL_d2437184_4_k_cu_98a4719d_27974cuda3std3__45__cpo5beginE
	.align		8
        /*0018*/ 	.dword	_ZN39_INTERNAL_d2437184_4_k_cu_98a4719d_27974cuda3std3__45__cpo3endE
	.align		8
        /*0020*/ 	.dword	_ZN39_INTERNAL_d2437184_4_k_cu_98a4719d_27974cuda3std3__45__cpo6cbeginE
	.align		8
        /*0028*/ 	.dword	_ZN39_INTERNAL_d2437184_4_k_cu_98a4719d_27974cuda3std3__45__cpo4cendE
	.align		8
        /*0030*/ 	.dword	_ZN39_INTERNAL_d2437184_4_k_cu_98a4719d_27974cuda3std3__441_GLOBAL__N__d2437184_4_k_cu_98a4719d_27976ignoreE
	.align		8
        /*0038*/ 	.dword	_ZN39_INTERNAL_d2437184_4_k_cu_98a4719d_27974cuda3std3__419piecewise_constructE
	.align		8
        /*0040*/ 	.dword	_ZN39_INTERNAL_d2437184_4_k_cu_98a4719d_27974cuda3std3__48in_placeE
	.align		8
        /*0048*/ 	.dword	_ZN39_INTERNAL_d2437184_4_k_cu_98a4719d_27974cuda3std6ranges3__45__cpo4swapE
	.align		8
        /*0050*/ 	.dword	_ZN39_INTERNAL_d2437184_4_k_cu_98a4719d_27974cuda3std6ranges3__45__cpo9iter_moveE
	.align		8
        /*0058*/ 	.dword	_ZN39_INTERNAL_d2437184_4_k_cu_98a4719d_27974cute7productE
	.align		8
        /*0060*/ 	.dword	_ZN39_INTERNAL_d2437184_4_k_cu_98a4719d_27974cute1_E
	.align		8
        /*0068*/ 	.dword	$str$24
	.align		8
        /*0070*/ 	.dword	$str$25


//--------------------- .text._ZN7cutlass13device_kernelINS_4gemm6kernel13GemmUniversalINS1_17GroupProblemShapeIN4cute5tupleIJiiiEEEEENS1_10collective13CollectiveMmaINS1_39MainloopSm90ArrayTmaGmmaWarpSpecializedILi6ENS6_IJNS5_1CILi1EEESD_SD_EEENS1_52KernelPtrArrayTmaWarpSpecializedPingpongFP8FastAccumEEENS6_IJNSC_ILi256EEESH_NSC_ILi64EEEEEENS_12float_e4m3_tEPNS6_IJlSD_NSC_ILi0EEEEEESK_SN_NS5_8TiledMMAINS5_8MMA_AtomIJNS5_4SM904GMMA31MMA_64x256x32_F32E4M3E4M3_SS_TNILNSR_7ScaleInE1ELST_1EEEEEENS5_6LayoutISE_NS6_IJSL_SL_SL_EEEEENS6_IJNS5_10UnderscoreESZ_SZ_EEEEENS5_13SM90_TMA_LOADENS5_14ComposedLayoutINS5_7SwizzleILi2ELi4ELi3EEENS5_18smem_ptr_flag_bitsILi8EEENSW_INS6_IJNSC_ILi8EEESI_EEENS6_IJSI_SD_EEEEEEEvNS5_8identityES12_S1C_vS1D_EENS_8epilogue10collective18CollectiveEpilogueINS1F_30Sm90PtrArrayTmaWarpSpecializedILi4ELi2ELi16ELb1ELb0ELi2EEEJSJ_NS6_IJSI_NSC_ILi32EEEEEENS_6half_tEPNS6_IJSD_lSL_EEES1M_S1O_NS1F_6fusion15FusionCallbacksIS1J_NS1P_17LinearCombinationIS1M_fS1M_fLNS_15FloatRoundStyleE2EEESJ_S1L_JEEES12_NS13_INS14_ILi3ELi4ELi3EEENS16_ILi16EEENSW_INS6_IJSI_S18_EEENS6_IJSD_SI_EEEEEEENS5_17SM75_U16x8_LDSM_TENS5_14SM90_TMA_STOREES20_NS5_17SM90_U16x8_STSM_TENS5_9Copy_AtomIJNS5_17SM90_U32x4_STSM_NES1M_EEEvEEEvvEEEEvNT_6ParamsE --------------------------
	.section	.text._ZN7cutlass13device_kernelINS_4gemm6kernel13GemmUniversalINS1_17GroupProblemShapeIN4cute5tupleIJiiiEEEEENS1_10collective13CollectiveMmaINS1_39MainloopSm90ArrayTmaGmmaWarpSpecializedILi6ENS6_IJNS5_1CILi1EEESD_SD_EEENS1_52KernelPtrArrayTmaWarpSpecializedPingpongFP8FastAccumEEENS6_IJNSC_ILi256EEESH_NSC_ILi64EEEEEENS_12float_e4m3_tEPNS6_IJlSD_NSC_ILi0EEEEEESK_SN_NS5_8TiledMMAINS5_8MMA_AtomIJNS5_4SM904GMMA31MMA_64x256x32_F32E4M3E4M3_SS_TNILNSR_7ScaleInE1ELST_1EEEEEENS5_6LayoutISE_NS6_IJSL_SL_SL_EEEEENS6_IJNS5_10UnderscoreESZ_SZ_EEEEENS5_13SM90_TMA_LOADENS5_14ComposedLayoutINS5_7SwizzleILi2ELi4ELi3EEENS5_18smem_ptr_flag_bitsILi8EEENSW_INS6_IJNSC_ILi8EEESI_EEENS6_IJSI_SD_EEEEEEEvNS5_8identityES12_S1C_vS1D_EENS_8epilogue10collective18CollectiveEpilogueINS1F_30Sm90PtrArrayTmaWarpSpecializedILi4ELi2ELi16ELb1ELb0ELi2EEEJSJ_NS6_IJSI_NSC_ILi32EEEEEENS_6half_tEPNS6_IJSD_lSL_EEES1M_S1O_NS1F_6fusion15FusionCallbacksIS1J_NS1P_17LinearCombinationIS1M_fS1M_fLNS_15FloatRoundStyleE2EEESJ_S1L_JEEES12_NS13_INS14_ILi3ELi4ELi3EEENS16_ILi16EEENSW_INS6_IJSI_S18_EEENS6_IJSD_SI_EEEEEEENS5_17SM75_U16x8_LDSM_TENS5_14SM90_TMA_STOREES20_NS5_17SM90_U16x8_STSM_TENS5_9Copy_AtomIJNS5_17SM90_U32x4_STSM_NES1M_EEEvEEEvvEEEEvNT_6ParamsE,"ax",@progbits
	.align	128
.text._ZN7cutlass13device_kernelINS_4gemm6kernel13GemmUniversalINS1_17GroupProblemShapeIN4cute5tupleIJiiiEEEEENS1_10collective13CollectiveMmaINS1_39MainloopSm90ArrayTmaGmmaWarpSpecializedILi6ENS6_IJNS5_1CILi1EEESD_SD_EEENS1_52KernelPtrArrayTmaWarpSpecializedPingpongFP8FastAccumEEENS6_IJNSC_ILi256EEESH_NSC_ILi64EEEEEENS_12float_e4m3_tEPNS6_IJlSD_NSC_ILi0EEEEEESK_SN_NS5_8TiledMMAINS5_8MMA_AtomIJNS5_4SM904GMMA31MMA_64x256x32_F32E4M3E4M3_SS_TNILNSR_7ScaleInE1ELST_1EEEEEENS5_6LayoutISE_NS6_IJSL_SL_SL_EEEEENS6_IJNS5_10UnderscoreESZ_SZ_EEEEENS5_13SM90_TMA_LOADENS5_14ComposedLayoutINS5_7SwizzleILi2ELi4ELi3EEENS5_18smem_ptr_flag_bitsILi8EEENSW_INS6_IJNSC_ILi8EEESI_EEENS6_IJSI_SD_EEEEEEEvNS5_8identityES12_S1C_vS1D_EENS_8epilogue10collective18CollectiveEpilogueINS1F_30Sm90PtrArrayTmaWarpSpecializedILi4ELi2ELi16ELb1ELb0ELi2EEEJSJ_NS6_IJSI_NSC_ILi32EEEEEENS_6half_tEPNS6_IJSD_lSL_EEES1M_S1O_NS1F_6fusion15FusionCallbacksIS1J_NS1P_17LinearCombinationIS1M_fS1M_fLNS_15FloatRoundStyleE2EEESJ_S1L_JEEES12_NS13_INS14_ILi3ELi4ELi3EEENS16_ILi16EEENSW_INS6_IJSI_S18_EEENS6_IJSD_SI_EEEEEEENS5_17SM75_U16x8_LDSM_TENS5_14SM90_TMA_STOREES20_NS5_17SM90_U16x8_STSM_TENS5_9Copy_AtomIJNS5_17SM90_U32x4_STSM_NES1M_EEEvEEEvvEEEEvNT_6ParamsE:
        .type           _ZN7cutlass13device_kernelINS_4gemm6kernel13GemmUniversalINS1_17GroupProblemShapeIN4cute5tupleIJiiiEEEEENS1_10collective13CollectiveMmaINS1_39MainloopSm90ArrayTmaGmmaWarpSpecializedILi6ENS6_IJNS5_1CILi1EEESD_SD_EEENS1_52KernelPtrArrayTmaWarpSpecializedPingpongFP8FastAccumEEENS6_IJNSC_ILi256EEESH_NSC_ILi64EEEEEENS_12float_e4m3_tEPNS6_IJlSD_NSC_ILi0EEEEEESK_SN_NS5_8TiledMMAINS5_8MMA_AtomIJNS5_4SM904GMMA31MMA_64x256x32_F32E4M3E4M3_SS_TNILNSR_7ScaleInE1ELST_1EEEEEENS5_6LayoutISE_NS6_IJSL_SL_SL_EEEEENS6_IJNS5_10UnderscoreESZ_SZ_EEEEENS5_13SM90_TMA_LOADENS5_14ComposedLayoutINS5_7SwizzleILi2ELi4ELi3EEENS5_18smem_ptr_flag_bitsILi8EEENSW_INS6_IJNSC_ILi8EEESI_EEENS6_IJSI_SD_EEEEEEEvNS5_8identityES12_S1C_vS1D_EENS_8epilogue10collective18CollectiveEpilogueINS1F_30Sm90PtrArrayTmaWarpSpecializedILi4ELi2ELi16ELb1ELb0ELi2EEEJSJ_NS6_IJSI_NSC_ILi32EEEEEENS_6half_tEPNS6_IJSD_lSL_EEES1M_S1O_NS1F_6fusion15FusionCallbacksIS1J_NS1P_17LinearCombinationIS1M_fS1M_fLNS_15FloatRoundStyleE2EEESJ_S1L_JEEES12_NS13_INS14_ILi3ELi4ELi3EEENS16_ILi16EEENSW_INS6_IJSI_S18_EEENS6_IJSD_SI_EEEEEEENS5_17SM75_U16x8_LDSM_TENS5_14SM90_TMA_STOREES20_NS5_17SM90_U16x8_STSM_TENS5_9Copy_AtomIJNS5_17SM90_U32x4_STSM_NES1M_EEEvEEEvvEEEEvNT_6ParamsE,@function
        .size           _ZN7cutlass13device_kernelINS_4gemm6kernel13GemmUniversalINS1_17GroupProblemShapeIN4cute5tupleIJiiiEEEEENS1_10collective13CollectiveMmaINS1_39MainloopSm90ArrayTmaGmmaWarpSpecializedILi6ENS6_IJNS5_1CILi1EEESD_SD_EEENS1_52KernelPtrArrayTmaWarpSpecializedPingpongFP8FastAccumEEENS6_IJNSC_ILi256EEESH_NSC_ILi64EEEEEENS_12float_e4m3_tEPNS6_IJlSD_NSC_ILi0EEEEEESK_SN_NS5_8TiledMMAINS5_8MMA_AtomIJNS5_4SM904GMMA31MMA_64x256x32_F32E4M3E4M3_SS_TNILNSR_7ScaleInE1ELST_1EEEEEENS5_6LayoutISE_NS6_IJSL_SL_SL_EEEEENS6_IJNS5_10UnderscoreESZ_SZ_EEEEENS5_13SM90_TMA_LOADENS5_14ComposedLayoutINS5_7SwizzleILi2ELi4ELi3EEENS5_18smem_ptr_flag_bitsILi8EEENSW_INS6_IJNSC_ILi8EEESI_EEENS6_IJSI_SD_EEEEEEEvNS5_8identityES12_S1C_vS1D_EENS_8epilogue10collective18CollectiveEpilogueINS1F_30Sm90PtrArrayTmaWarpSpecializedILi4ELi2ELi16ELb1ELb0ELi2EEEJSJ_NS6_IJSI_NSC_ILi32EEEEEENS_6half_tEPNS6_IJSD_lSL_EEES1M_S1O_NS1F_6fusion15FusionCallbacksIS1J_NS1P_17LinearCombinationIS1M_fS1M_fLNS_15FloatRoundStyleE2EEESJ_S1L_JEEES12_NS13_INS14_ILi3ELi4ELi3EEENS16_ILi16EEENSW_INS6_IJSI_S18_EEENS6_IJSD_SI_EEEEEEENS5_17SM75_U16x8_LDSM_TENS5_14SM90_TMA_STOREES20_NS5_17SM90_U16x8_STSM_TENS5_9Copy_AtomIJNS5_17SM90_U32x4_STSM_NES1M_EEEvEEEvvEEEEvNT_6ParamsE,(.L_x_641 - _ZN7cutlass13device_kernelINS_4gemm6kernel13GemmUniversalINS1_17GroupProblemShapeIN4cute5tupleIJiiiEEEEENS1_10collective13CollectiveMmaINS1_39MainloopSm90ArrayTmaGmmaWarpSpecializedILi6ENS6_IJNS5_1CILi1EEESD_SD_EEENS1_52KernelPtrArrayTmaWarpSpecializedPingpongFP8FastAccumEEENS6_IJNSC_ILi256EEESH_NSC_ILi64EEEEEENS_12float_e4m3_tEPNS6_IJlSD_NSC_ILi0EEEEEESK_SN_NS5_8TiledMMAINS5_8MMA_AtomIJNS5_4SM904GMMA31MMA_64x256x32_F32E4M3E4M3_SS_TNILNSR_7ScaleInE1ELST_1EEEEEENS5_6LayoutISE_NS6_IJSL_SL_SL_EEEEENS6_IJNS5_10UnderscoreESZ_SZ_EEEEENS5_13SM90_TMA_LOADENS5_14ComposedLayoutINS5_7SwizzleILi2ELi4ELi3EEENS5_18smem_ptr_flag_bitsILi8EEENSW_INS6_IJNSC_ILi8EEESI_EEENS6_IJSI_SD_EEEEEEEvNS5_8identityES12_S1C_vS1D_EENS_8epilogue10collective18CollectiveEpilogueINS1F_30Sm90PtrArrayTmaWarpSpecializedILi4ELi2ELi16ELb1ELb0ELi2EEEJSJ_NS6_IJSI_NSC_ILi32EEEEEENS_6half_tEPNS6_IJSD_lSL_EEES1M_S1O_NS1F_6fusion15FusionCallbacksIS1J_NS1P_17LinearCombinationIS1M_fS1M_fLNS_15FloatRoundStyleE2EEESJ_S1L_JEEES12_NS13_INS14_ILi3ELi4ELi3EEENS16_ILi16EEENSW_INS6_IJSI_S18_EEENS6_IJSD_SI_EEEEEEENS5_17SM75_U16x8_LDSM_TENS5_14SM90_TMA_STOREES20_NS5_17SM90_U16x8_STSM_TENS5_9Copy_AtomIJNS5_17SM90_U32x4_STSM_NES1M_EEEvEEEvvEEEEvNT_6ParamsE)
        .other          _ZN7cutlass13device_kernelINS_4gemm6kernel13GemmUniversalINS1_17GroupProblemShapeIN4cute5tupleIJiiiEEEEENS1_10collective13CollectiveMmaINS1_39MainloopSm90ArrayTmaGmmaWarpSpecializedILi6ENS6_IJNS5_1CILi1EEESD_SD_EEENS1_52KernelPtrArrayTmaWarpSpecializedPingpongFP8FastAccumEEENS6_IJNSC_ILi256EEESH_NSC_ILi64EEEEEENS_12float_e4m3_tEPNS6_IJlSD_NSC_ILi0EEEEEESK_SN_NS5_8TiledMMAINS5_8MMA_AtomIJNS5_4SM904GMMA31MMA_64x256x32_F32E4M3E4M3_SS_TNILNSR_7ScaleInE1ELST_1EEEEEENS5_6LayoutISE_NS6_IJSL_SL_SL_EEEEENS6_IJNS5_10UnderscoreESZ_SZ_EEEEENS5_13SM90_TMA_LOADENS5_14ComposedLayoutINS5_7SwizzleILi2ELi4ELi3EEENS5_18smem_ptr_flag_bitsILi8EEENSW_INS6_IJNSC_ILi8EEESI_EEENS6_IJSI_SD_EEEEEEEvNS5_8identityES12_S1C_vS1D_EENS_8epilogue10collective18CollectiveEpilogueINS1F_30Sm90PtrArrayTmaWarpSpecializedILi4ELi2ELi16ELb1ELb0ELi2EEEJSJ_NS6_IJSI_NSC_ILi32EEEEEENS_6half_tEPNS6_IJSD_lSL_EEES1M_S1O_NS1F_6fusion15FusionCallbacksIS1J_NS1P_17LinearCombinationIS1M_fS1M_fLNS_15FloatRoundStyleE2EEESJ_S1L_JEEES12_NS13_INS14_ILi3ELi4ELi3EEENS16_ILi16EEENSW_INS6_IJSI_S18_EEENS6_IJSD_SI_EEEEEEENS5_17SM75_U16x8_LDSM_TENS5_14SM90_TMA_STOREES20_NS5_17SM90_U16x8_STSM_TENS5_9Copy_AtomIJNS5_17SM90_U32x4_STSM_NES1M_EEEvEEEvvEEEEvNT_6ParamsE,@"STO_CUDA_ENTRY STV_DEFAULT"
_ZN7cutlass13device_kernelINS_4gemm6kernel13GemmUniversalINS1_17GroupProblemShapeIN4cute5tupleIJiiiEEEEENS1_10collective13CollectiveMmaINS1_39MainloopSm90ArrayTmaGmmaWarpSpecializedILi6ENS6_IJNS5_1CILi1EEESD_SD_EEENS1_52KernelPtrArrayTmaWarpSpecializedPingpongFP8FastAccumEEENS6_IJNSC_ILi256EEESH_NSC_ILi64EEEEEENS_12float_e4m3_tEPNS6_IJlSD_NSC_ILi0EEEEEESK_SN_NS5_8TiledMMAINS5_8MMA_AtomIJNS5_4SM904GMMA31MMA_64x256x32_F32E4M3E4M3_SS_TNILNSR_7ScaleInE1ELST_1EEEEEENS5_6LayoutISE_NS6_IJSL_SL_SL_EEEEENS6_IJNS5_10UnderscoreESZ_SZ_EEEEENS5_13SM90_TMA_LOADENS5_14ComposedLayoutINS5_7SwizzleILi2ELi4ELi3EEENS5_18smem_ptr_flag_bitsILi8EEENSW_INS6_IJNSC_ILi8EEESI_EEENS6_IJSI_SD_EEEEEEEvNS5_8identityES12_S1C_vS1D_EENS_8epilogue10collective18CollectiveEpilogueINS1F_30Sm90PtrArrayTmaWarpSpecializedILi4ELi2ELi16ELb1ELb0ELi2EEEJSJ_NS6_IJSI_NSC_ILi32EEEEEENS_6half_tEPNS6_IJSD_lSL_EEES1M_S1O_NS1F_6fusion15FusionCallbacksIS1J_NS1P_17LinearCombinationIS1M_fS1M_fLNS_15FloatRoundStyleE2EEESJ_S1L_JEEES12_NS13_INS14_ILi3ELi4ELi3EEENS16_ILi16EEENSW_INS6_IJSI_S18_EEENS6_IJSD_SI_EEEEEEENS5_17SM75_U16x8_LDSM_TENS5_14SM90_TMA_STOREES20_NS5_17SM90_U16x8_STSM_TENS5_9Copy_AtomIJNS5_17SM90_U32x4_STSM_NES1M_EEEvEEEvvEEEEvNT_6ParamsE:
[----:B------:R-:W1:Y:S02]  /*0000*/  LDC R1, c[0x0][0x28] ;  /* 0x00000a00ff017b82 */ /* 0x000e640000000800 */
[----:B-1----:R-:W-:-:S06]  /*0010*/  IADD3 R1, R1, -0xf30, RZ ;  /* 0xfffff0d001017810 */ /* 0x002fcc0007ffe0ff */
[----:B------:R-:W1:Y:S01]  /*0020*/  LDC.64 R6, c[0x0][0x918] ;  /* 0x00024600ff067b82 */ /* 0x000e620000000a00 */
[----:B------:R-:W-:Y:S01]  /*0030*/  ULDC.64 UR38, c[0x0][0x208] ;  /* 0x0000820000267ab9 */ /* 0x000fe20000000a00 */
[----:B------:R-:W2:Y:S01]  /*0040*/  S2R R21, SR_TID.X ;  /* 0x0000000000157919 */ /* 0x000ea20000002100 */
[----:B------:R-:W-:Y:S01]  /*0050*/  ULDC UR4, c[0x0][0x910] ;  /* 0x0002440000047ab9 */ /* 0x000fe20000000800 */
[----:B------:R-:W-:Y:S01]  /*0060*/  ULDC.64 UR20, c[0x0][0x8d0] ;  /* 0x0002340000147ab9 */ /* 0x000fe20000000a00 */
[----:B------:R-:W-:Y:S01]  /*0070*/  ULDC.64 UR14, c[0x0][0x8c8] ;  /* 0x00023200000e7ab9 */ /* 0x000fe20000000a00 */
[----:B------:R-:W-:Y:S01]  /*0080*/  MOV R8, RZ ;  /* 0x000000ff00087202 */ /* 0x000fe20000000f00 */
[----:B------:R-:W-:Y:S01]  /*0090*/  ULDC.64 UR22, c[0x0][0x8e8] ;  /* 0x00023a0000167ab9 */ /* 0x000fe20000000a00 */
[----:B------:R-:W-:Y:S01]  /*00a0*/  S2UR UR6, SR_CTAID.Y ;  /* 0x00000000000679c3 */ /* 0x000fe20000002600 */
[----:B------:R-:W-:Y:S01]  /*00b0*/  MOV R0, RZ ;  /* 0x000000ff00007202 */ /* 0x000fe20000000f00 */
[----:B------:R-:W-:Y:S01]  /*00c0*/  ULDC.64 UR16, c[0x0][0x8e0] ;  /* 0x0002380000107ab9 */ /* 0x000fe20000000a00 */
[----:B-1----:R-:W3:Y:S01]  /*00d0*/  LDG.E R9, desc[UR38][R6.64] ;  /* 0x0000002606097981 */ /* 0x002ee2000c1e1900 */
[----:B------:R-:W-:-:S03]  /*00e0*/  MOV R3, UR4 ;  /* 0x0000000400037c02 */ /* 0x000fc60008000f00 */
[----:B------:R-:W4:Y:S01]  /*00f0*/  LDG.E R2, desc[UR38][R6.64+0x4] ;  /* 0x0000042606027981 */ /* 0x000f22000c1e1900 */
[----:B--2---:R-:W-:Y:S01]  /*0100*/  LOP3.LUT R20, R21, 0x1f, RZ, 0xc0, !PT ;  /* 0x0000001f15147812 */ /* 0x004fe200078ec0ff */
[----:B------:R-:W-:Y:S01]  /*0110*/  UISETP.NE.U32.AND UP0, UPT, UR20, URZ, UPT ;  /* 0x0000003f1400728c */ /* 0x000fe2000bf05070 */
[----:B------:R-:W1:Y:S01]  /*0120*/  S2UR UR57, SR_CTAID.X ;  /* 0x00000000003979c3 */ /* 0x000e620000002500 */
[----:B------:R-:W-:Y:S01]  /*0130*/  ULDC UR4, c[0x0][0x908] ;  /* 0x0002420000047ab9 */ /* 0x000fe20000000800 */
[----:B------:R-:W-:Y:S01]  /*0140*/  ISETP.GE.AND P0, PT, R20, R3, PT ;  /* 0x000000031400720c */ /* 0x000fe20003f06270 */
[----:B------:R-:W-:Y:S02]  /*0150*/  UISETP.NE.AND.EX UP0, UPT, UR21, URZ, UPT, UP0 ;  /* 0x0000003f1500728c */ /* 0x000fe4000bf05300 */
[----:B------:R-:W-:-:S09]  /*0160*/  UISETP.NE.AND UP3, UPT, UR4, 0x1, UPT ;  /* 0x000000010400788c */ /* 0x000fd2000bf65270 */
[----:B------:R-:W-:Y:S01]  /*0170*/  @UP0 ULDC UR18, c[0x0][0x8dc] ;  /* 0x0002370000120ab9 */ /* 0x000fe20000000800 */
[----:B------:R-:W2:Y:S01]  /*0180*/  @!P0 LDC.64 R4, c[0x0][0x918] ;  /* 0x00024600ff048b82 */ /* 0x000ea20000000a00 */
[----:B------:R-:W-:Y:S01]  /*0190*/  @UP3 ULDC UR8, c[0x0][0x10] ;  /* 0x0000040000083ab9 */ /* 0x000fe20000000800 */
[----:B------:R-:W-:Y:S01]  /*01a0*/  @UP3 UMOV UR7, URZ ;  /* 0x0000003f00073c82 */ /* 0x000fe20008000000 */
[----:B------:R-:W-:Y:S01]  /*01b0*/  @!UP3 ULDC UR10, c[0x0][0xc] ;  /* 0x00000300000abab9 */ /* 0x000fe20000000800 */
[----:B-1----:R-:W-:-:S03]  /*01c0*/  @UP3 UIMAD.WIDE.U32 UR8, UR57, UR8, UR6 ;  /* 0x00000008390832a5 */ /* 0x002fc6000f8e0006 */
[----:B------:R-:W-:Y:S01]  /*01d0*/  @UP3 UMOV UR7, URZ ;  /* 0x0000003f00073c82 */ /* 0x000fe20008000000 */
[----:B--2---:R-:W-:-:S05]  /*01e0*/  @!P0 IMAD.WIDE.U32 R4, R20, 0xc, R4 ;  /* 0x0000000c14048825 */ /* 0x004fca00078e0004 */
[----:B------:R1:W5:Y:S04]  /*01f0*/  @!P0 LDG.E R8, desc[UR38][R4.64] ;  /* 0x0000002604088981 */ /* 0x000368000c1e1900 */
[----:B------:R1:W5:Y:S01]  /*0200*/  @!P0 LDG.E R0, desc[UR38][R4.64+0x4] ;  /* 0x0000042604008981 */ /* 0x000362000c1e1900 */
[----:B------:R-:W-:Y:S01]  /*0210*/  ISETP.NE.U32.AND P0, PT, RZ, UR22, PT ;  /* 0x00000016ff007c0c */ /* 0x000fe2000bf05070 */
[----:B------:R-:W-:-:S03]  /*0220*/  @UP3 UIADD3 UR7, UR9, UR7, URZ ;  /* 0x0000000709073290 */ /* 0x000fc6000fffe03f */
[----:B------:R-:W-:Y:S02]  /*0230*/  ISETP.NE.AND.EX P0, PT, RZ, UR23, PT, P0 ;  /* 0x00000017ff007c0c */ /* 0x000fe4000bf05300 */
[----:B---3--:R-:W-:-:S13]  /*0240*/  R2UR UR12, R9 ;  /* 0x00000000090c72ca */ /* 0x008fda00000e0000 */
[----:B------:R-:W-:-:S04]  /*0250*/  UIADD3 UR11, UP1, UR12, UR14, URZ ;  /* 0x0000000e0c0b7290 */ /* 0x000fc8000ff3e03f */
[----:B------:R-:W-:Y:S02]  /*0260*/  ULEA.HI.X.SX32 UR12, UR12, UR15, 0x1, UP1 ;  /* 0x0000000f0c0c7291 */ /* 0x000fe400088f0e3f */
[----:B------:R-:W-:Y:S01]  /*0270*/  UIADD3 UR11, UP1, UR11, -0x1, URZ ;  /* 0xffffffff0b0b7890 */ /* 0x000fe2000ff3e03f */
[----:B----4-:R-:W-:-:S03]  /*0280*/  R2UR UR26, R2 ;  /* 0x00000000021a72ca */ /* 0x010fc600000e0000 */
[----:B------:R-:W-:Y:S02]  /*0290*/  UIADD3.X UR12, UR12, -0x1, URZ, UP1, !UPT ;  /* 0xffffffff0c0c7890 */ /* 0x000fe40008ffe43f */
[----:B------:R-:W-:-:S04]  /*02a0*/  @UP0 UIADD3 UR18, UP1, UR11, UR18, URZ ;  /* 0x000000120b120290 */ /* 0x000fc8000ff3e03f */
[----:B------:R-:W-:-:S04]  /*02b0*/  @UP0 UIADD3.X UR28, URZ, UR12, URZ, UP1, !UPT ;  /* 0x0000000c3f1c0290 */ /* 0x000fc80008ffe43f */
[----:B------:R-:W-:Y:S02]  /*02c0*/  @UP0 UIMAD.WIDE.U32 UR4, UR28, UR20, URZ ;  /* 0x000000141c0402a5 */ /* 0x000fe4000f8e003f */
[----:B------:R-:W-:Y:S02]  /*02d0*/  UIADD3 UR13, UP2, UR26, UR16, URZ ;  /* 0x000000101a0d7290 */ /* 0x000fe4000ff5e03f */
[----:B------:R-:W-:Y:S02]  /*02e0*/  @UP0 UIMAD.WIDE.U32 UR24, UP1, UR18, UR21, UR4 ;  /* 0x00000015121802a5 */ /* 0x000fe4000f820004 */
[----:B------:R-:W-:Y:S02]  /*02f0*/  @UP0 UIMAD.WIDE.U32 UR18, UR18, UR20, URZ ;  /* 0x00000014121202a5 */ /* 0x000fe4000f8e003f */
[----:B------:R-:W-:Y:S02]  /*0300*/  @UP0 UIADD3.X UR27, URZ, URZ, URZ, UP1, !UPT ;  /* 0x0000003f3f1b0290 */ /* 0x000fe40008ffe43f */
[----:B------:R-:W-:Y:S01]  /*0310*/  @UP0 UIADD3 URZ, UP1, UR19, UR24, URZ ;  /* 0x00000018133f0290 */ /* 0x000fe2000ff3e03f */
[----:B------:R-:W-:Y:S01]  /*0320*/  UMOV UR4, UR57 ;  /* 0x0000003900047c82 */ /* 0x000fe20008000000 */
[----:B------:R-:W-:Y:S01]  /*0330*/  UMOV UR5, URZ ;  /* 0x0000003f00057c82 */ /* 0x000fe20008000000 */
[----:B------:R-:W-:-:S02]  /*0340*/  ULEA.HI.X.SX32 UR9, UR26, UR17, 0x1, UP2 ;  /* 0x000000111a097291 */ /* 0x000fc400090f0e3f */
[----:B------:R-:W-:Y:S01]  /*0350*/  @!UP3 UIMAD.WIDE.U32 UR4, UR10, UR6, UR4 ;  /* 0x000000060a04b2a5 */ /* 0x000fe2000f8e0004 */
[----:B------:R-:W-:Y:S02]  /*0360*/  @UP0 UMOV UR26, UR25 ;  /* 0x00000019001a0c82 */ /* 0x000fe40008000000 */
[----:B------:R-:W-:Y:S02]  /*0370*/  @UP0 UIMAD.WIDE.U32.X UR18, UR28, UR21, UR26, UP1 ;  /* 0x000000151c1202a5 */ /* 0x000fe400088e041a */
[----:B------:R-:W-:Y:S02]  /*0380*/  UIADD3 UR6, UP1, UR13, -0x1, URZ ;  /* 0xffffffff0d067890 */ /* 0x000fe4000ff3e03f */
[----:B------:R-:W-:Y:S01]  /*0390*/  @!UP3 UMOV UR7, UR5 ;  /* 0x000000050007bc82 */ /* 0x000fe20008000000 */
[----:B------:R-:W-:Y:S01]  /*03a0*/  @!UP3 UMOV UR8, UR4 ;  /* 0x000000040008bc82 */ /* 0x000fe20008000000 */
[----:B------:R-:W-:Y:S01]  /*03b0*/  UIADD3.X UR5, UR9, -0x1, URZ, UP1, !UPT ;  /* 0xffffffff09057890 */ /* 0x000fe20008ffe43f */
[----:B------:R-:W-:Y:S01]  /*03c0*/  @UP0 UMOV UR11, UR18 ;  /* 0x00000012000b0c82 */ /* 0x000fe20008000000 */
[----:B------:R-:W-:Y:S01]  /*03d0*/  @UP0 UMOV UR12, UR19 ;  /* 0x00000013000c0c82 */ /* 0x000fe20008000000 */
[----:B-1----:R-:W-:Y:S09]  /*03e0*/  @!P0 BRA `(.L_x_0) ;  /* 0x00000000002c8947 */ /* 0x002ff20003800000 */
[----:B------:R-:W-:Y:S02]  /*03f0*/  ULDC UR4, c[0x0][0x8f4] ;  /* 0x00023d0000047ab9 */ /* 0x000fe40000000800 */
[----:B------:R-:W-:-:S04]  /*0400*/  UIADD3 UR6, UP1, UR6, UR4, URZ ;  /* 0x0000000406067290 */ /* 0x000fc8000ff3e03f */
[----:B------:R-:W-:-:S04]  /*0410*/  UIADD3.X UR9, URZ, UR5, URZ, UP1, !UPT ;  /* 0x000000053f097290 */ /* 0x000fc80008ffe43f */
[----:B------:R-:W-:-:S04]  /*0420*/  UIMAD.WIDE.U32 UR4, UR9, UR22, URZ ;  /* 0x00000016090472a5 */ /* 0x000fc8000f8e003f */
[----:B------:R-:W-:Y:S02]  /*0430*/  UIMAD.WIDE.U32 UR18, UP1, UR6, UR23, UR4 ;  /* 0x00000017061272a5 */ /* 0x000fe4000f820004 */
[----:B------:R-:W-:Y:S02]  /*0440*/  UIMAD.WIDE.U32 UR4, UR6, UR22, URZ ;  /* 0x00000016060472a5 */ /* 0x000fe4000f8e003f */
[----:B------:R-:W-:Y:S02]  /*0450*/  UIADD3.X UR25, URZ, URZ, URZ, UP1, !UPT ;  /* 0x0000003f3f197290 */ /* 0x000fe40008ffe43f */
[----:B------:R-:W-:Y:S01]  /*0460*/  UIADD3 URZ, UP1, UR5, UR18, URZ ;  /* 0x00000012053f7290 */ /* 0x000fe2000ff3e03f */
[----:B------:R-:W-:-:S03]  /*0470*/  UMOV UR24, UR19 ;  /* 0x0000001300187c82 */ /* 0x000fc60008000000 */
[----:B------:R-:W-:-:S07]  /*0480*/  UIMAD.WIDE.U32.X UR4, UR9, UR23, UR24, UP1 ;  /* 0x00000017090472a5 */ /* 0x000fce00088e0418 */
[----:B------:R-:W-:-:S05]  /*0490*/  UMOV UR6, UR4 ;  /* 0x0000000400067c82 */ /* 0x000fca0008000000 */
.L_x_0:
[----:B------:R-:W-:Y:S01]  /*04a0*/  ULDC UR9, c[0x0][0x934] ;  /* 0x00024d0000097ab9 */ /* 0x000fe20000000800 */
[----:B------:R-:W-:Y:S01]  /*04b0*/  ULDC UR10, c[0x0][0x904] ;  /* 0x00024100000a7ab9 */ /* 0x000fe20000000800 */
[----:B------:R-:W-:Y:S01]  /*04c0*/  ULDC UR4, c[0x0][0x938] ;  /* 0x00024e0000047ab9 */ /* 0x000fe20000000800 */
[----:B------:R-:W-:Y:S02]  /*04d0*/  USHF.L.U32 UR9, UR9, UR10, URZ ;  /* 0x0000000a09097299 */ /* 0x000fe4000800063f */
[----:B------:R-:W-:Y:S01]  /*04e0*/  USHF.L.U32 UR10, UR4, UR10, URZ ;  /* 0x0000000a040a7299 */ /* 0x000fe2000800063f */
[----:B------:R-:W-:Y:S01]  /*04f0*/  ULDC UR26, c[0x0][0x8d8] ;  /* 0x00023600001a7ab9 */ /* 0x000fe20000000800 */
[----:B------:R-:W-:Y:S02]  /*0500*/  ULDC UR30, c[0x0][0x8f0] ;  /* 0x00023c00001e7ab9 */ /* 0x000fe40000000800 */
[----:B------:R-:W-:Y:S01]  /*0510*/  MOV R10, UR9 ;  /* 0x00000009000a7c02 */ /* 0x000fe20008000f00 */
[----:B------:R-:W-:Y:S01]  /*0520*/  USHF.R.U64 UR11, UR11, UR26, UR12 ;  /* 0x0000001a0b0b7299 */ /* 0x000fe2000800120c */
[----:B------:R-:W-:Y:S01]  /*0530*/  MOV R9, UR10 ;  /* 0x0000000a00097c02 */ /* 0x000fe20008000f00 */
[----:B------:R-:W-:Y:S01]  /*0540*/  USHF.R.U64 UR6, UR6, UR30, UR5 ;  /* 0x0000001e06067299 */ /* 0x000fe20008001205 */
[----:B------:R-:W-:Y:S01]  /*0550*/  IABS R2, R10 ;  /* 0x0000000a00027213 */ /* 0x000fe20000000000 */
[----:B------:R-:W-:Y:S01]  /*0560*/  UIADD3 UR11, UR11, -0x1, UR9 ;  /* 0xffffffff0b0b7890 */ /* 0x000fe2000fffe009 */
[----:B------:R-:W-:Y:S01]  /*0570*/  IABS R4, R9 ;  /* 0x0000000900047213 */ /* 0x000fe20000000000 */
[----:B------:R-:W-:Y:S01]  /*0580*/  UIADD3 UR6, UR6, -0x1, UR10 ;  /* 0xffffffff06067890 */ /* 0x000fe2000fffe00a */
[----:B------:R-:W-:Y:S01]  /*0590*/  R2UR UR28, R2 ;  /* 0x00000000021c72ca */ /* 0x000fe200000e0000 */
[----:B------:R-:W-:Y:S01]  /*05a0*/  UMOV UR4, URZ ;  /* 0x0000003f00047c82 */ /* 0x000fe20008000000 */
[----:B------:R-:W-:Y:S01]  /*05b0*/  MOV R2, R4 ;  /* 0x0000000400027202 */ /* 0x000fe20000000f00 */
[----:B------:R-:W-:-:S02]  /*05c0*/  UISETP.GE.AND UP5, UPT, UR11, URZ, UPT ;  /* 0x0000003f0b00728c */ /* 0x000fc4000bfa6270 */
[----:B------:R-:W-:Y:S01]  /*05d0*/  UISETP.NE.AND UP4, UPT, UR9, URZ, UPT ;  /* 0x0000003f0900728c */ /* 0x000fe2000bf85270 */
[----:B------:R-:W-:Y:S01]  /*05e0*/  R2UR UR27, R2 ;  /* 0x00000000021b72ca */ /* 0x000fe200000e0000 */
[----:B------:R-:W-:-:S06]  /*05f0*/  UMOV UR59, 0x1 ;  /* 0x00000001003b7882 */ /* 0x000fcc0000000000 */
[----:B------:R-:W1:Y:S08]  /*0600*/  I2F.RP R2, UR28 ;  /* 0x0000001c00027d06 */ /* 0x000e700008209400 */
[----:B------:R-:W2:Y:S08]  /*0610*/  I2F.RP R5, UR27 ;  /* 0x0000001b00057d06 */ /* 0x000eb00008209400 */
[----:B-1----:R-:W1:Y:S08]  /*0620*/  MUFU.RCP R2, R2 ;  /* 0x0000000200027308 */ /* 0x002e700000001000 */
[----:B--2---:R-:W2:Y:S01]  /*0630*/  MUFU.RCP R5, R5 ;  /* 0x0000000500057308 */ /* 0x004ea20000001000 */
[----:B-1----:R-:W-:-:S02]  /*0640*/  IADD3 R4, R2, 0xffffffe, RZ ;  /* 0x0ffffffe02047810 */ /* 0x002fc40007ffe0ff */
[----:B------:R-:W-:-:S05]  /*0650*/  MOV R2, UR11 ;  /* 0x0000000b00027c02 */ /* 0x000fca0008000f00 */
[----:B------:R-:W1:Y:S01]  /*0660*/  F2I.FTZ.U32.TRUNC.NTZ R4, R4 ;  /* 0x0000000400047305 */ /* 0x000e62000021f000 */
[----:B------:R-:W-:Y:S01]  /*0670*/  IABS R2, R2 ;  /* 0x0000000200027213 */ /* 0x000fe20000000000 */
[----:B--2---:R-:W-:Y:S01]  /*0680*/  VIADD R6, R5, 0xffffffe ;  /* 0x0ffffffe05067836 */ /* 0x004fe20000000000 */
[----:B------:R-:W-:Y:S02]  /*0690*/  IABS R5, R10 ;  /* 0x0000000a00057213 */ /* 0x000fe40000000000 */
[----:B------:R-:W-:Y:S02]  /*06a0*/  R2UR UR29, R2 ;  /* 0x00000000021d72ca */ /* 0x000fe400000e0000 */
[----:B------:R-:W-:Y:S01]  /*06b0*/  IADD3 R5, RZ, -R5, RZ ;  /* 0x80000005ff057210 */ /* 0x000fe20007ffe0ff */
[----:B------:R-:W2:Y:S01]  /*06c0*/  F2I.FTZ.U32.TRUNC.NTZ R6, R6 ;  /* 0x0000000600067305 */ /* 0x000ea2000021f000 */
[----:B-1----:R-:W-:Y:S02]  /*06d0*/  R2UR UR5, R4 ;  /* 0x00000000040572ca */ /* 0x002fe400000e0000 */
[----:B------:R-:W-:-:S02]  /*06e0*/  MOV R4, UR6 ;  /* 0x0000000600047c02 */ /* 0x000fc40008000f00 */
[----:B--2---:R-:W-:Y:S02]  /*06f0*/  R2UR UR13, R6 ;  /* 0x00000000060d72ca */ /* 0x004fe400000e0000 */
[----:B------:R-:W-:Y:S02]  /*0700*/  IABS R6, R4 ;  /* 0x0000000400067213 */ /* 0x000fe40000000000 */
[----:B------:R-:W-:-:S05]  /*0710*/  MOV R4, R5 ;  /* 0x0000000500047202 */ /* 0x000fca0000000f00 */
[----:B------:R-:W-:Y:S01]  /*0720*/  UIADD3 UR12, URZ, -UR5, URZ ;  /* 0x800000053f0c7290 */ /* 0x000fe2000fffe03f */
[----:B------:R-:W-:Y:S02]  /*0730*/  IABS R5, R9 ;  /* 0x0000000900057213 */ /* 0x000fe40000000000 */
[----:B------:R-:W-:Y:S01]  /*0740*/  MOV R2, R6 ;  /* 0x0000000600027202 */ /* 0x000fe20000000f00 */
[----:B------:R-:W-:Y:S01]  /*0750*/  UIMAD UR12, UR12, UR28, URZ ;  /* 0x0000001c0c0c72a4 */ /* 0x000fe2000f8e023f */
[----:B------:R-:W-:Y:S02]  /*0760*/  R2UR UR31, R4 ;  /* 0x00000000041f72ca */ /* 0x000fe400000e0000 */
[----:B------:R-:W-:Y:S01]  /*0770*/  IADD3 R5, RZ, -R5, RZ ;  /* 0x80000005ff057210 */ /* 0x000fe20007ffe0ff */
[----:B------:R-:W-:Y:S01]  /*0780*/  UIADD3 UR18, URZ, -UR13, URZ ;  /* 0x8000000d3f127290 */ /* 0x000fe2000fffe03f */
[----:B------:R-:W-:Y:S01]  /*0790*/  R2UR UR33, R2 ;  /* 0x00000000022172ca */ /* 0x000fe200000e0000 */
[----:B------:R-:W-:Y:S01]  /*07a0*/  UIMAD.WIDE.U32 UR4, UR5, UR12, UR4 ;  /* 0x0000000c050472a5 */ /* 0x000fe2000f8e0004 */
[----:B------:R-:W-:Y:S01]  /*07b0*/  MOV R2, R5 ;  /* 0x0000000500027202 */ /* 0x000fe20000000f00 */
[----:B------:R-:W-:Y:S01]  /*07c0*/  UIMAD UR18, UR18, UR27, URZ ;  /* 0x0000001b121272a4 */ /* 0x000fe2000f8e023f */
[--C-:B------:R-:W-:Y:S01]  /*07d0*/  SHF.R.U32.HI R4, RZ, 0x7, R21.reuse ;  /* 0x00000007ff047819 */ /* 0x100fe20000011615 */
[----:B------:R-:W-:Y:S01]  /*07e0*/  UMOV UR12, URZ ;  /* 0x0000003f000c7c82 */ /* 0x000fe20008000000 */
[----:B------:R-:W-:Y:S01]  /*07f0*/  R2UR UR32, R2 ;  /* 0x00000000022072ca */ /* 0x000fe200000e0000 */
[----:B------:R-:W-:Y:S01]  /*0800*/  UIMAD.WIDE.U32 UR18, UR13, UR18, UR12 ;  /* 0x000000120d1272a5 */ /* 0x000fe2000f8e000c */
[----:B------:R-:W-:Y:S01]  /*0810*/  SHF.R.U32.HI R2, RZ, 0x5, R21 ;  /* 0x00000005ff027819 */ /* 0x000fe20000011615 */
[----:B------:R-:W-:Y:S01]  /*0820*/  ULOP3.LUT UR12, URZ, UR9, URZ, 0x33, !UPT ;  /* 0x000000093f0c7292 */ /* 0x000fe2000f8e333f */
[----:B------:R-:W1:Y:S01]  /*0830*/  SHFL.IDX PT, R4, R4, RZ, 0x1f ;  /* 0x00001fff04047589 */ /* 0x000e6200000e0000 */
[----:B------:R-:W-:-:S02]  /*0840*/  UMOV UR13, UR5 ;  /* 0x00000005000d7c82 */ /* 0x000fc40008000000 */
[----:B------:R-:W-:Y:S01]  /*0850*/  UIMAD.WIDE.U32 UR4, UR13, UR29, URZ ;  /* 0x0000001d0d0472a5 */ /* 0x000fe2000f8e003f */
[----:B------:R-:W2:Y:S01]  /*0860*/  SHFL.IDX PT, R5, R2, RZ, 0x1f ;  /* 0x00001fff02057589 */ /* 0x000ea200000e0000 */
[----:B------:R-:W-:Y:S02]  /*0870*/  UIMAD.WIDE.U32 UR24, UR19, UR33, URZ ;  /* 0x00000021131872a5 */ /* 0x000fe4000f8e003f */
[----:B------:R-:W-:Y:S02]  /*0880*/  UIMAD UR5, UR5, UR31, UR29 ;  /* 0x0000001f050572a4 */ /* 0x000fe4000f8e021d */
[----:B------:R-:W-:Y:S02]  /*0890*/  UIMAD UR25, UR25, UR32, UR33 ;  /* 0x00000020191972a4 */ /* 0x000fe4000f8e0221 */
[----:B------:R-:W-:Y:S02]  /*08a0*/  UISETP.GT.U32.AND UP1, UPT, UR28, UR5, UPT ;  /* 0x000000051c00728c */ /* 0x000fe4000bf24070 */
[----:B------:R-:W-:-:S02]  /*08b0*/  UISETP.GT.U32.AND UP2, UPT, UR27, UR25, UPT ;  /* 0x000000191b00728c */ /* 0x000fc4000bf44070 */
[----:B------:R-:W-:-:S07]  /*08c0*/  ULOP3.LUT UR33, URZ, UR10, URZ, 0x33, !UPT ;  /* 0x0000000a3f217292 */ /* 0x000fce000f8e333f */
[----:B------:R-:W-:Y:S02]  /*08d0*/  @!UP1 UIADD3 UR5, UR5, -UR28, URZ ;  /* 0x8000001c05059290 */ /* 0x000fe4000fffe03f */
[----:B------:R-:W-:Y:S01]  /*08e0*/  @!UP2 UIADD3 UR25, UR25, -UR27, URZ ;  /* 0x8000001b1919a290 */ /* 0x000fe2000fffe03f */
[----:B-1----:R-:W-:Y:S01]  /*08f0*/  R2UR UR18, R4 ;  /* 0x00000000041272ca */ /* 0x002fe200000e0000 */
[----:B------:R-:W-:Y:S02]  /*0900*/  UISETP.GT.U32.AND UP6, UPT, UR28, UR5, UPT ;  /* 0x000000051c00728c */ /* 0x000fe4000bfc4070 */
[----:B------:R-:W-:Y:S01]  /*0910*/  UISETP.GT.U32.AND UP1, UPT, UR27, UR25, UPT ;  /* 0x000000191b00728c */ /* 0x000fe2000bf24070 */
[----:B--2---:R-:W-:Y:S01]  /*0920*/  R2UR UR29, R5 ;  /* 0x00000000051d72ca */ /* 0x004fe200000e0000 */
[----:B------:R-:W-:-:S07]  /*0930*/  UISETP.NE.AND UP2, UPT, UR10, URZ, UPT ;  /* 0x0000003f0a00728c */ /* 0x000fce000bf45270 */
[----:B------:R-:W-:Y:S02]  /*0940*/  @!UP6 UIADD3 UR5, UR5, -UR28, URZ ;  /* 0x8000001c0505e290 */ /* 0x000fe4000fffe03f */
[----:B------:R-:W-:Y:S02]  /*0950*/  UISETP.GE.AND UP6, UPT, UR6, URZ, UPT ;  /* 0x0000003f0600728c */ /* 0x000fe4000bfc6270 */
[----:B------:R-:W-:Y:S01]  /*0960*/  @!UP1 UIADD3 UR25, UR25, -UR27, URZ ;  /* 0x8000001b19199290 */ /* 0x000fe2000fffe03f */
[----:B------:R-:W-:Y:S01]  /*0970*/  ISETP.NE.AND P1, PT, RZ, UR29, PT ;  /* 0x0000001dff007c0c */ /* 0x000fe2000bf25270 */
[----:B------:R-:W-:Y:S02]  /*0980*/  USHF.R.S32.HI UR4, URZ, 0x1f, UR29 ;  /* 0x0000001f3f047899 */ /* 0x000fe4000801141d */
[----:B------:R-:W-:Y:S02]  /*0990*/  @!UP5 UIADD3 UR5, -UR5, URZ, URZ ;  /* 0x0000003f0505d290 */ /* 0x000fe4000fffe13f */
[----:B------:R-:W-:-:S02]  /*09a0*/  ULEA.HI UR4, UR4, UR29, URZ, 0x2 ;  /* 0x0000001d04047291 */ /* 0x000fc4000f8f103f */
[----:B------:R-:W-:Y:S02]  /*09b0*/  USEL UR5, UR12, UR5, !UP4 ;  /* 0x000000050c057287 */ /* 0x000fe4000e000000 */
[----:B------:R-:W-:Y:S02]  /*09c0*/  @!UP6 UIADD3 UR25, -UR25, URZ, URZ ;  /* 0x0000003f1919e290 */ /* 0x000fe4000fffe13f */
[----:B------:R-:W-:Y:S02]  /*09d0*/  ULOP3.LUT UR4, UR4, 0xfffffffc, URZ, 0xc0, !UPT ;  /* 0xfffffffc04047892 */ /* 0x000fe4000f8ec03f */
[----:B------:R-:W-:Y:S02]  /*09e0*/  USEL UR25, UR33, UR25, !UP2 ;  /* 0x0000001921197287 */ /* 0x000fe4000d000000 */
[----:B------:R-:W-:Y:S02]  /*09f0*/  UIADD3 UR5, UR11, -UR5, URZ ;  /* 0x800000050b057290 */ /* 0x000fe4000fffe03f */
[----:B------:R-:W-:-:S02]  /*0a00*/  UIADD3 UR25, UR6, -UR25, URZ ;  /* 0x8000001906197290 */ /* 0x000fc4000fffe03f */
[----:B------:R-:W-:Y:S02]  /*0a10*/  UIADD3 UR51, UR29, -UR4, URZ ;  /* 0x800000041d337290 */ /* 0x000fe4000fffe03f */
[----:B------:R-:W-:Y:S02]  /*0a20*/  UIMAD UR24, UR5, UR25, URZ ;  /* 0x00000019051872a4 */ /* 0x000fe4000f8e023f */
[----:B------:R-:W-:Y:S02]  /*0a30*/  USEL UR4, UR25, UR5, !UP3 ;  /* 0x0000000519047287 */ /* 0x000fe4000d800000 */
[----:B------:R-:W-:Y:S02]  /*0a40*/  UISETP.NE.AND UP1, UPT, UR18, URZ, UPT ;  /* 0x0000003f1200728c */ /* 0x000fe4000bf25270 */
[----:B------:R-:W-:Y:S02]  /*0a50*/  USHF.R.S32.HI UR25, URZ, 0x1f, UR24 ;  /* 0x0000001f3f197899 */ /* 0x000fe40008011418 */
[----:B------:R-:W-:Y:S01]  /*0a60*/  MOV R6, UR24 ;  /* 0x0000001800067c02 */ /* 0x000fe20008000f00 */
[----:B------:R-:W-:-:S02]  /*0a70*/  USHF.R.S32.HI UR5, URZ, 0x1f, UR4 ;  /* 0x0000001f3f057899 */ /* 0x000fc40008011404 */
[----:B------:R-:W-:Y:S01]  /*0a80*/  MOV R4, UR4 ;  /* 0x0000000400047c02 */ /* 0x000fe20008000f00 */
[----:B------:R-:W-:Y:S01]  /*0a90*/  UISETP.EQ.AND UP5, UPT, UR51, 0x3, !UP1 ;  /* 0x000000033300788c */ /* 0x000fe2000cfa2270 */
[----:B------:R-:W-:-:S03]  /*0aa0*/  IMAD.U32 R7, RZ, RZ, UR25 ;  /* 0x00000019ff077e24 */ /* 0x000fc6000f8e00ff */
[----:B------:R-:W-:Y:S01]  /*0ab0*/  USEL UR59, UR59, 0x2, UP5 ;  /* 0x000000023b3b7887 */ /* 0x000fe2000a800000 */
[----:B------:R-:W-:Y:S01]  /*0ac0*/  MOV R5, UR5 ;  /* 0x0000000500057c02 */ /* 0x000fe20008000f00 */
[----:B------:R-:W-:Y:S10]  /*0ad0*/  @P1 BRA `(.L_x_1) ;  /* 0x0000000000841947 */ /* 0x000ff40003800000 */
[----:B------:R-:W-:Y:S01]  /*0ae0*/  ELECT P1, URZ, PT ;  /* 0x00000000003f782f */ /* 0x000fe20003820000 */
[----:B------:R-:W-:-:S12]  /*0af0*/  BSSY B0, `(.L_x_1) ;  /* 0x000001f000007945 */ /* 0x000fd80003800000 */
[----:B------:R-:W-:Y:S05]  /*0b00*/  @!P1 BRA `(.L_x_2) ;  /* 0x0000000000749947 */ /* 0x000fea0003800000 */
[----:B------:R-:W1:Y:S01]  /*0b10*/  S2UR UR6, SR_CgaCtaId ;  /* 0x00000000000679c3 */ /* 0x000e620000008800 */
[----:B------:R-:W-:Y:S01]  /*0b20*/  UMOV UR4, 0x400 ;  /* 0x0000040000047882 */ /* 0x000fe20000000000 */
[----:B------:R-:W-:Y:S01]  /*0b30*/  UMOV UR5, 0x1 ;  /* 0x0000000100057882 */ /* 0x000fe20000000000 */
[----:B------:R-:W-:Y:S02]  /*0b40*/  UMOV UR24, 0x140 ;  /* 0x0000014000187882 */ /* 0x000fe40000000000 */
[----:B------:R-:W-:-:S04]  /*0b50*/  UIADD3 UR24, -UR24, 0x100000, URZ ;  /* 0x0010000018187890 */ /* 0x000fc8000fffe13f */
[----:B------:R-:W-:Y:S02]  /*0b60*/  USHF.L.U32 UR25, UR24, 0xb, URZ ;  /* 0x0000000b18197899 */ /* 0x000fe4000800063f */
[----:B------:R-:W-:Y:S02]  /*0b70*/  USHF.L.U32 UR24, UR24, 0x1, URZ ;  /* 0x0000000118187899 */ /* 0x000fe4000800063f */
[----:B-1----:R-:W-:Y:S02]  /*0b80*/  ULEA UR6, UR6, UR4, 0x18 ;  /* 0x0000000406067291 */ /* 0x002fe4000f8ec03f */
[----:B------:R-:W-:-:S04]  /*0b90*/  UIADD3 UR4, -UR5, 0x100000, URZ ;  /* 0x0010000005047890 */ /* 0x000fc8000fffe13f */
[----:B------:R-:W-:Y:S02]  /*0ba0*/  USHF.L.U32 UR5, UR4, 0xb, URZ ;  /* 0x0000000b04057899 */ /* 0x000fe4000800063f */
[----:B------:R-:W-:Y:S01]  /*0bb0*/  USHF.L.U32 UR4, UR4, 0x1, URZ ;  /* 0x0000000104047899 */ /* 0x000fe2000800063f */
[----:B------:R-:W1:Y:S11]  /*0bc0*/  FENCE.VIEW.ASYNC.S ;  /* 0x00000000000073c6 */ /* 0x000e760000000000 */
[----:B-1----:R1:W2:Y:S01]  /*0bd0*/  SYNCS.EXCH.64 URZ, [UR6+0x34400], UR4 ;  /* 0x03440004063f75b2 */ /* 0x0022a20008000100 */
[----:B------:R1:W3:Y:S01]  /*0be0*/  SYNCS.EXCH.64 URZ, [UR6+0x34440], UR24 ;  /* 0x03444018063f75b2 */ /* 0x0002e20008000100 */
[----:B------:R1:W4:Y:S01]  /*0bf0*/  SYNCS.EXCH.64 URZ, [UR6+0x34408], UR4 ;  /* 0x03440804063f75b2 */ /* 0x0003220008000100 */
[----:B------:R1:W1:Y:S01]  /*0c00*/  SYNCS.EXCH.64 URZ, [UR6+0x34448], UR24 ;  /* 0x03444818063f75b2 */ /* 0x0002620008000100 */
        /* <DEDUP_REMOVED lines=12> */
[----:B------:R-:W-:Y:S01]  /*0cd0*/  NOP ;  /* 0x0000000000007918 */ /* 0x000fe20000000000 */
.L_x_2:
[----:B-1----:R-:W-:Y:S05]  /*0ce0*/  BSYNC B0 ;  /* 0x0000000000007941 */ /* 0x002fea0003800000 */
.L_x_1:
[----:B------:R-:W1:Y:S01]  /*0cf0*/  SHFL.IDX PT, R11, R2, RZ, 0x1f ;  /* 0x00001fff020b7589 */ /* 0x000e6200000e0000 */
[----:B------:R-:W-:Y:S01]  /*0d00*/  UIADD3 UR29, UR18, -0x1, URZ ;  /* 0xffffffff121d7890 */ /* 0x000fe2000fffe03f */
[----:B------:R-:W-:Y:S01]  /*0d10*/  NOP ;  /* 0x0000000000007918 */ /* 0x000fe20000000000 */
[----:B------:R-:W-:Y:S02]  /*0d20*/  UISETP.LT.U32.AND UP6, UPT, UR51, 0x2, !UP1 ;  /* 0x000000023300788c */ /* 0x000fe4000cfc1070 */
[----:B------:R-:W-:Y:S02]  /*0d30*/  UISETP.GE.U32.AND UP5, UPT, UR29, 0x2, UPT ;  /* 0x000000021d00788c */ /* 0x000fe4000bfa6070 */
[----:B------:R-:W-:-:S04]  /*0d40*/  USEL UR40, URZ, 0x1, !UP6 ;  /* 0x000000013f287887 */ /* 0x000fc8000f000000 */
[----:B------:R-:W-:Y:S01]  /*0d50*/  USEL UR40, UR40, 0x2, UP5 ;  /* 0x0000000228287887 */ /* 0x000fe2000a800000 */
[----:B-1----:R-:W-:-:S13]  /*0d60*/  ISETP.NE.AND P1, PT, R11, RZ, PT ;  /* 0x000000ff0b00720c */ /* 0x002fda0003f25270 */
[----:B------:R-:W-:Y:S05]  /*0d70*/  @P1 BRA `(.L_x_3) ;  /* 0x0000000000681947 */ /* 0x000fea0003800000 */
[----:B------:R-:W1:Y:S01]  /*0d80*/  S2UR UR5, SR_CgaCtaId ;  /* 0x00000000000579c3 */ /* 0x000e620000008800 */
[----:B------:R-:W-:Y:S01]  /*0d90*/  UMOV UR4, 0x400 ;  /* 0x0000040000047882 */ /* 0x000fe20000000000 */
[----:B------:R-:W-:Y:S01]  /*0da0*/  UMOV UR24, 0x1 ;  /* 0x0000000100187882 */ /* 0x000fe20000000000 */
[----:B------:R-:W-:Y:S01]  /*0db0*/  UMOV UR11, 0x80 ;  /* 0x00000080000b7882 */ /* 0x000fe20000000000 */
[----:B------:R-:W-:-:S04]  /*0dc0*/  UIADD3 UR24, -UR24, 0x100000, URZ ;  /* 0x0010000018187890 */ /* 0x000fc8000fffe13f */
[----:B------:R-:W-:Y:S02]  /*0dd0*/  USHF.L.U32 UR25, UR24, 0xb, URZ ;  /* 0x0000000b18197899 */ /* 0x000fe4000800063f */
[----:B------:R-:W-:Y:S01]  /*0de0*/  USHF.L.U32 UR24, UR24, 0x1, URZ ;  /* 0x0000000118187899 */ /* 0x000fe2000800063f */
[----:B------:R-:W-:Y:S01]  /*0df0*/  ELECT P1, URZ, PT ;  /* 0x00000000003f782f */ /* 0x000fe20003820000 */
[----:B-1----:R-:W-:Y:S02]  /*0e00*/  ULEA UR6, UR5, UR4, 0x18 ;  /* 0x0000000405067291 */ /* 0x002fe4000f8ec03f */
[----:B------:R-:W-:-:S04]  /*0e10*/  UIADD3 UR4, -UR11, 0x100000, URZ ;  /* 0x001000000b047890 */ /* 0x000fc8000fffe13f */
[----:B------:R-:W-:Y:S02]  /*0e20*/  USHF.L.U32 UR5, UR4, 0xb, URZ ;  /* 0x0000000b04057899 */ /* 0x000fe4000800063f */
[----:B------:R-:W-:Y:S01]  /*0e30*/  USHF.L.U32 UR4, UR4, 0x1, URZ ;  /* 0x0000000104047899 */ /* 0x000fe2000800063f */
[----:B------:R-:W1:Y:S03]  /*0e40*/  FENCE.VIEW.ASYNC.S ;  /* 0x00000000000073c6 */ /* 0x000e660000000000 */
[----:B-1----:R1:W1:Y:S08]  /*0e50*/  SYNCS.EXCH.64 URZ, [UR6+0x34480], UR24 ;  /* 0x03448018063f75b2 */ /* 0x0022700008000100 */
        /* <DEDUP_REMOVED lines=12> */
.L_x_3:
[----:B------:R-:W2:Y:S01]  /*0f20*/  SHFL.IDX PT, R11, R2, RZ, 0x1f ;  /* 0x00001fff020b7589 */ /* 0x000ea200000e0000 */
[----:B------:R-:W-:Y:S01]  /*0f30*/  UISETP.EQ.AND UP6, UPT, UR51, 0x2, !UP1 ;  /* 0x000000023300788c */ /* 0x000fe2000cfc2270 */
[----:B------:R-:W-:-:S03]  /*0f40*/  NOP ;  /* 0x0000000000007918 */ /* 0x000fc60000000000 */
[----:B------:R-:W-:-:S04]  /*0f50*/  USEL UR61, URZ, 0x1, !UP6 ;  /* 0x000000013f3d7887 */ /* 0x000fc8000f000000 */
[----:B------:R-:W-:Y:S01]  /*0f60*/  USEL UR61, UR61, 0x2, UP5 ;  /* 0x000000023d3d7887 */ /* 0x000fe2000a800000 */
[----:B--2---:R-:W-:-:S13]  /*0f70*/  ISETP.NE.AND P1, PT, R11, RZ, PT ;  /* 0x000000ff0b00720c */ /* 0x004fda0003f25270 */
[----:B------:R-:W-:Y:S05]  /*0f80*/  @P1 BRA `(.L_x_4) ;  /* 0x0000000000581947 */ /* 0x000fea0003800000 */
[----:B-1----:R-:W1:Y:S01]  /*0f90*/  S2UR UR5, SR_CgaCtaId ;  /* 0x00000000000579c3 */ /* 0x002e620000008800 */
[----:B------:R-:W-:Y:S01]  /*0fa0*/  UMOV UR4, 0x400 ;  /* 0x0000040000047882 */ /* 0x000fe20000000000 */
[----:B------:R-:W-:Y:S01]  /*0fb0*/  UMOV UR11, 0x20 ;  /* 0x00000020000b7882 */ /* 0x000fe20000000000 */
[----:B------:R-:W-:Y:S01]  /*0fc0*/  UMOV UR24, 0x80 ;  /* 0x0000008000187882 */ /* 0x000fe20000000000 */
[----:B------:R-:W-:Y:S01]  /*0fd0*/  ELECT P1, URZ, PT ;  /* 0x00000000003f782f */ /* 0x000fe20003820000 */
        /* <DEDUP_REMOVED lines=8> */
[----:B-1----:R2:W1:Y:S01]  /*1060*/  SYNCS.EXCH.64 URZ, [UR6+0x344e0], UR4 ;  /* 0x0344e004063f75b2 */ /* 0x0024620008000100 */
[----:B------:R2:W1:Y:S01]  /*1070*/  SYNCS.EXCH.64 URZ, [UR6+0x34500], UR24 ;  /* 0x03450018063f75b2 */ /* 0x0004620008000100 */
[----:B------:R2:W1:Y:S01]  /*1080*/  SYNCS.EXCH.64 URZ, [UR6+0x344e8], UR4 ;  /* 0x0344e804063f75b2 */ /* 0x0004620008000100 */
[----:B------:R2:W1:Y:S01]  /*1090*/  SYNCS.EXCH.64 URZ, [UR6+0x34508], UR24 ;  /* 0x03450818063f75b2 */ /* 0x0004620008000100 */
[----:B------:R2:W1:Y:S01]  /*10a0*/  SYNCS.EXCH.64 URZ, [UR6+0x344f0], UR4 ;  /* 0x0344f004063f75b2 */ /* 0x0004620008000100 */
[----:B------:R2:W1:Y:S01]  /*10b0*/  SYNCS.EXCH.64 URZ, [UR6+0x34510], UR24 ;  /* 0x03451018063f75b2 */ /* 0x0004620008000100 */
[----:B------:R2:W1:Y:S01]  /*10c0*/  SYNCS.EXCH.64 URZ, [UR6+0x344f8], UR4 ;  /* 0x0344f804063f75b2 */ /* 0x0004620008000100 */
[----:B------:R2:W1:Y:S02]  /*10d0*/  SYNCS.EXCH.64 URZ, [UR6+0x34518], UR24 ;  /* 0x03451818063f75b2 */ /* 0x0004640008000100 */
[----:B--2---:R-:W-:Y:S01]  /*10e0*/  NOP ;  /* 0x0000000000007918 */ /* 0x004fe20000000000 */
.L_x_4:
[----:B------:R-:W2:Y:S01]  /*10f0*/  SHFL.IDX PT, R12, R2, RZ, 0x1f ;  /* 0x00001fff020c7589 */ /* 0x000ea200000e0000 */
[----:B------:R-:W-:Y:S01]  /*1100*/  ELECT P1, URZ, PT ;  /* 0x00000000003f782f */ /* 0x000fe20003820000 */
[----:B------:R-:W-:Y:S01]  /*1110*/  NOP ;  /* 0x0000000000007918 */ /* 0x000fe20000000000 */
[----:B------:R-:W-:Y:S01]  /*1120*/  ELECT P2, URZ, PT ;  /* 0x00000000003f782f */ /* 0x000fe20003840000 */
[----:B------:R-:W3:Y:S01]  /*1130*/  SHFL.IDX PT, R11, R2, RZ, 0x1f ;  /* 0x00001fff020b7589 */ /* 0x000ee200000e0000 */
[----:B------:R-:W-:Y:S01]  /*1140*/  UMOV UR11, 0x20 ;  /* 0x00000020000b7882 */ /* 0x000fe20000000000 */
[----:B-1----:R-:W-:Y:S01]  /*1150*/  UMOV UR25, 0x80 ;  /* 0x0000008000197882 */ /* 0x002fe20000000000 */
[----:B------:R-:W-:Y:S01]  /*1160*/  ULDC UR60, c[0x0][0xc] ;  /* 0x00000300003c7ab9 */ /* 0x000fe20000000800 */
[----:B------:R-:W-:Y:S02]  /*1170*/  MOV R16, 0xffffffff ;  /* 0xffffffff00107802 */ /* 0x000fe40000000f00 */
[----:B------:R-:W-:-:S02]  /*1180*/  MOV R17, 0xffffffff ;  /* 0xffffffff00117802 */ /* 0x000fc40000000f00 */
[----:B------:R-:W-:Y:S02]  /*1190*/  MOV R18, 0xffffffff ;  /* 0xffffffff00127802 */ /* 0x000fe40000000f00 */
[----:B--2---:R-:W-:Y:S02]  /*11a0*/  ISETP.NE.OR P1, PT, R12, RZ, !P1 ;  /* 0x000000ff0c00720c */ /* 0x004fe40004f25670 */
[----:B------:R-:W1:Y:S01]  /*11b0*/  LDC.64 R12, c[0x0][0x8f8] ;  /* 0x00023e00ff0c7b82 */ /* 0x000e620000000a00 */
[----:B---3--:R-:W-:-:S10]  /*11c0*/  ISETP.NE.OR P2, PT, R11, RZ, !P2 ;  /* 0x000000ff0b00720c */ /* 0x008fd40005745670 */
[----:B------:R-:W-:-:S03]  /*11d0*/  VOTEU.ALL UP6, P1 ;  /* 0x00000000003f7886 */ /* 0x000fc600008c0000 */
[----:B------:R-:W-:Y:S02]  /*11e0*/  VOTEU.ALL UP5, P2 ;  /* 0x00000000003f7886 */ /* 0x000fe400010a0000 */
[----:B------:R-:W2:Y:S01]  /*11f0*/  @!UP6 S2UR UR5, SR_CgaCtaId ;  /* 0x000000000005e9c3 */ /* 0x000ea20000008800 */
[----:B------:R-:W-:-:S07]  /*1200*/  @!UP6 UMOV UR4, 0x400 ;  /* 0x000004000004e882 */ /* 0x000fce0000000000 */
[----:B------:R-:W3:Y:S01]  /*1210*/  @!UP5 S2UR UR24, SR_CgaCtaId ;  /* 0x000000000018d9c3 */ /* 0x000ee20000008800 */
[----:B--2---:R-:W-:Y:S02]  /*1220*/  @!UP6 ULEA UR6, UR5, UR4, 0x18 ;  /* 0x000000040506e291 */ /* 0x004fe4000f8ec03f */
[----:B------:R-:W-:-:S04]  /*1230*/  @!UP6 UIADD3 UR4, -UR11, 0x100000, URZ ;  /* 0x001000000b04e890 */ /* 0x000fc8000fffe13f */
[----:B------:R-:W-:Y:S02]  /*1240*/  @!UP6 USHF.L.U32 UR5, UR4, 0xb, URZ ;  /* 0x0000000b0405e899 */ /* 0x000fe4000800063f */
[----:B------:R-:W-:Y:S01]  /*1250*/  @!UP6 USHF.L.U32 UR4, UR4, 0x1, URZ ;  /* 0x000000010404e899 */ /* 0x000fe2000800063f */
[----:B------:R-:W-:Y:S01]  /*1260*/  VOTEU.ALL UP6, P1 ;  /* 0x00000000003f7886 */ /* 0x000fe200008c0000 */
[----:B------:R-:W-:Y:S02]  /*1270*/  @!UP5 UMOV UR11, 0x400 ;  /* 0x00000400000bd882 */ /* 0x000fe40000000000 */
[----:B---3--:R-:W-:Y:S02]  /*1280*/  @!UP5 ULEA UR11, UR24, UR11, 0x18 ;  /* 0x0000000b180bd291 */ /* 0x008fe4000f8ec03f */
[----:B------:R-:W-:-:S04]  /*1290*/  @!UP5 UIADD3 UR24, -UR25, 0x100000, URZ ;  /* 0x001000001918d890 */ /* 0x000fc8000fffe13f */
[----:B------:R-:W-:Y:S02]  /*12a0*/  @!UP5 USHF.L.U32 UR25, UR24, 0xb, URZ ;  /* 0x0000000b1819d899 */ /* 0x000fe4000800063f */
[----:B------:R-:W-:Y:S01]  /*12b0*/  @!UP5 USHF.L.U32 UR24, UR24, 0x1, URZ ;  /* 0x000000011818d899 */ /* 0x000fe2000800063f */
[----:B------:R-:W-:Y:S01]  /*12c0*/  VOTEU.ALL UP5, P1 ;  /* 0x00000000003f7886 */ /* 0x000fe200008a0000 */
[----:B-1----:R-:W-:Y:S01]  /*12d0*/  ISETP.LE.U32.AND P1, PT, R12, UR8, PT ;  /* 0x000000080c007c0c */ /* 0x002fe2000bf23070 */
[----:B------:R-:W1:Y:S02]  /*12e0*/  FENCE.VIEW.ASYNC.S ;  /* 0x00000000000073c6 */ /* 0x000e640000000000 */
[----:B-1----:R-:W4:Y:S01]  /*12f0*/  @!UP6 SYNCS.EXCH.64 URZ, [UR6+0x34520], UR4 ;  /* 0x03452004063fe5b2 */ /* 0x002f220008000100 */
[----:B------:R-:W-:Y:S01]  /*1300*/  MOV R12, UR7 ;  /* 0x00000007000c7c02 */ /* 0x000fe20008000f00 */
[----:B------:R-:W-:-:S03]  /*1310*/  VOTEU.ALL UP6, P2 ;  /* 0x00000000003f7886 */ /* 0x000fc600010c0000 */
[----:B------:R-:W-:Y:S01]  /*1320*/  ISETP.GE.U32.AND.EX P1, PT, R12, R13, PT, P1 ;  /* 0x0000000d0c00720c */ /* 0x000fe20003f26110 */
[----:B------:R1:W4:Y:S01]  /*1330*/  @!UP5 SYNCS.EXCH.64 URZ, [UR6+0x34528], UR4 ;  /* 0x03452804063fd5b2 */ /* 0x0003220008000100 */
[----:B------:R-:W-:Y:S01]  /*1340*/  VOTEU.ALL UP5, P2 ;  /* 0x00000000003f7886 */ /* 0x000fe200010a0000 */
[----:B------:R-:W-:Y:S01]  /*1350*/  NOP ;  /* 0x0000000000007918 */ /* 0x000fe20000000000 */
[----:B-1----:R-:W-:Y:S01]  /*1360*/  ULDC.U8 UR4, c[0x0][0x900] ;  /* 0x0002400000047ab9 */ /* 0x002fe20000000000 */
[----:B------:R-:W-:Y:S01]  /*1370*/  UMOV UR5, URZ ;  /* 0x0000003f00057c82 */ /* 0x000fe20008000000 */
[----:B------:R-:W-:Y:S01]  /*1380*/  ISETP.NE.AND P3, PT, RZ, UR4, PT ;  /* 0x00000004ff007c0c */ /* 0x000fe2000bf65270 */
[----:B------:R-:W-:Y:S01]  /*1390*/  UMOV UR4, URZ ;  /* 0x0000003f00047c82 */ /* 0x000fe20008000000 */
[----:B------:R-:W4:Y:S01]  /*13a0*/  @!UP6 SYNCS.EXCH.64 URZ, [UR11+0x34530], UR24 ;  /* 0x034530180b3fe5b2 */ /* 0x000f220008000100 */
[----:B------:R-:W-:Y:S01]  /*13b0*/  VOTEU.ALL UP6, P2 ;  /* 0x00000000003f7886 */ /* 0x000fe200010c0000 */
[----:B------:R-:W-:Y:S01]  /*13c0*/  UMOV UR6, URZ ;  /* 0x0000003f00067c82 */ /* 0x000fe20008000000 */
[----:B------:R-:W-:Y:S01]  /*13d0*/  P2R R15, PR, RZ, 0x8 ;  /* 0x00000008ff0f7803 */ /* 0x000fe20000000000 */
[----:B------:R-:W4:Y:S01]  /*13e0*/  @!UP5 SYNCS.EXCH.64 URZ, [UR11+0x34538], UR24 ;  /* 0x034538180b3fd5b2 */ /* 0x000f220008000100 */
[----:B------:R-:W-:Y:S01]  /*13f0*/  VOTEU.ALL UP5, P2 ;  /* 0x00000000003f7886 */ /* 0x000fe200010a0000 */
[----:B------:R-:W4:Y:S04]  /*1400*/  @!UP6 SYNCS.EXCH.64 URZ, [UR11+0x34540], UR24 ;  /* 0x034540180b3fe5b2 */ /* 0x000f280008000100 */
[----:B------:R1:W4:Y:S01]  /*1410*/  @!UP5 SYNCS.EXCH.64 URZ, [UR11+0x34548], UR24 ;  /* 0x034548180b3fd5b2 */ /* 0x0003220008000100 */
[----:B------:R-:W-:Y:S01]  /*1420*/  NOP ;  /* 0x0000000000007918 */ /* 0x000fe20000000000 */
[----:B-1----:R-:W-:Y:S01]  /*1430*/  UMOV UR11, URZ ;  /* 0x0000003f000b7c82 */ /* 0x002fe20008000000 */
[----:B----4-:R-:W-:Y:S06]  /*1440*/  BAR.SYNC.DEFER_BLOCKING 0x0 ;  /* 0x0000000000007b1d */ /* 0x010fec0000010000 */
[----:B------:R-:W-:Y:S05]  /*1450*/  @P3 BRA P1, `(.L_x_5) ;  /* 0x0000001400f83947 */ /* 0x000fea0000800000 */
[----:B------:R-:W-:Y:S01]  /*1460*/  ISETP.LE.U32.AND P1, PT, R6, UR8, PT ;  /* 0x0000000806007c0c */ /* 0x000fe2000bf23070 */
[----:B------:R-:W-:Y:S01]  /*1470*/  UMOV UR5, URZ ;  /* 0x0000003f00057c82 */ /* 0x000fe20008000000 */
[----:B------:R-:W-:Y:S01]  /*1480*/  MOV R11, UR7 ;  /* 0x00000007000b7c02 */ /* 0x000fe20008000f00 */
[----:B------:R-:W-:Y:S01]  /*1490*/  UMOV UR6, URZ ;  /* 0x0000003f00067c82 */ /* 0x000fe20008000000 */
[----:B------:R-:W-:Y:S01]  /*14a0*/  UMOV UR11, URZ ;  /* 0x0000003f000b7c82 */ /* 0x000fe20008000000 */
[----:B------:R-:W-:Y:S01]  /*14b0*/  UMOV UR4, URZ ;  /* 0x0000003f00047c82 */ /* 0x000fe20008000000 */
[----:B------:R-:W-:-:S13]  /*14c0*/  ISETP.GE.U32.AND.EX P1, PT, R11, R7, PT, P1 ;  /* 0x000000070b00720c */ /* 0x000fda0003f26110 */
[----:B------:R-:W-:Y:S05]  /*14d0*/  @!P1 BRA `(.L_x_6) ;  /* 0x0000001000c49947 */ /* 0x000fea0003800000 */
[----:B------:R-:W-:Y:S01]  /*14e0*/  IADD3 R12, R20, 0x20, RZ ;  /* 0x00000020140c7810 */ /* 0x000fe20007ffe0ff */
[----:B------:R-:W-:Y:S01]  /*14f0*/  IMAD.MOV.U32 R6, RZ, RZ, R20 ;  /* 0x000000ffff067224 */ /* 0x000fe200078e0014 */
[----:B-----5:R-:W-:Y:S02]  /*1500*/  MOV R13, R8 ;  /* 0x00000008000d7202 */ /* 0x020fe40000000f00 */
[----:B------:R-:W-:Y:S02]  /*1510*/  ISETP.GE.AND P1, PT, R12, R3, PT ;  /* 0x000000030c00720c */ /* 0x000fe40003f26270 */
[----:B------:R-:W-:-:S11]  /*1520*/  MOV R14, R0 ;  /* 0x00000000000e7202 */ /* 0x000fd60000000f00 */
[----:B------:R-:W1:Y:S01]  /*1530*/  @!P1 LDC.64 R18, c[0x0][0x918] ;  /* 0x00024600ff129b82 */ /* 0x000e620000000a00 */
[----:B------:R-:W-:Y:S01]  /*1540*/  @!P1 IADD3 R7, R6, 0x20, RZ ;  /* 0x0000002006079810 */ /* 0x000fe20007ffe0ff */
[----:B------:R-:W-:Y:S02]  /*1550*/  UIADD3 UR16, UP5, UR16, -0x1, URZ ;  /* 0xffffffff10107890 */ /* 0x000fe4000ffbe03f */
[----:B------:R-:W-:Y:S01]  /*1560*/  UIADD3 UR14, UP6, UR14, -0x1, URZ ;  /* 0xffffffff0e0e7890 */ /* 0x000fe2000ffde03f */
[----:B------:R-:W-:Y:S01]  /*1570*/  BSSY B0, `(.L_x_7) ;  /* 0x0000050000007945 */ /* 0x000fe20003800000 */
[----:B------:R-:W-:Y:S01]  /*1580*/  UIADD3.X UR17, UR17, -0x1, URZ, UP5, !UPT ;  /* 0xffffffff11117890 */ /* 0x000fe2000affe43f */
[----:B-1----:R-:W-:-:S05]  /*1590*/  @!P1 IMAD.WIDE R18, R7, 0xc, R18 ;  /* 0x0000000c07129825 */ /* 0x002fca00078e0212 */
[----:B------:R1:W5:Y:S04]  /*15a0*/  @!P1 LDG.E R8, desc[UR38][R18.64] ;  /* 0x0000002612089981 */ /* 0x000368000c1e1900 */
[----:B------:R1:W5:Y:S01]  /*15b0*/  @!P1 LDG.E R0, desc[UR38][R18.64+0x4] ;  /* 0x0000042612009981 */ /* 0x000362000c1e1900 */
[----:B------:R-:W-:Y:S01]  /*15c0*/  ISETP.GE.AND P1, PT, R6, R3, PT ;  /* 0x000000030600720c */ /* 0x000fe20003f26270 */
[----:B------:R-:W-:Y:S01]  /*15d0*/  UIADD3.X UR15, UR15, -0x1, URZ, UP6, !UPT ;  /* 0xffffffff0f0f7890 */ /* 0x000fe2000b7fe43f */
[----:B------:R-:W-:Y:S01]  /*15e0*/  MOV R11, RZ ;  /* 0x000000ff000b7202 */ /* 0x000fe20000000f00 */
[----:B------:R-:W-:Y:S01]  /*15f0*/  UIADD3 UR4, UR9, -0x1, URZ ;  /* 0xffffffff09047890 */ /* 0x000fe2000fffe03f */
[----:B------:R-:W-:Y:S01]  /*1600*/  MOV R7, RZ ;  /* 0x000000ff00077202 */ /* 0x000fe20000000f00 */
[----:B------:R-:W-:Y:S01]  /*1610*/  UIADD3 UR5, UR10, -0x1, URZ ;  /* 0xffffffff0a057890 */ /* 0x000fe2000fffe03f */
[----:B------:R-:W-:-:S02]  /*1620*/  MOV R25, 0x7fffffff ;  /* 0x7fffffff00197802 */ /* 0x000fc40000000f00 */
[----:B------:R-:W-:-:S05]  /*1630*/  MOV R28, RZ ;  /* 0x000000ff001c7202 */ /* 0x000fca0000000f00 */
[----:B-1----:R-:W-:Y:S05]  /*1640*/  @P1 BRA `(.L_x_8) ;  /* 0x0000000400081947 */ /* 0x002fea0003800000 */
[----:B------:R-:W-:Y:S02]  /*1650*/  PLOP3.LUT P3, PT, PT, PT, UP0, 0x80, 0x0 ;  /* 0x000000000000781c */ /* 0x000fe40003f6f008 */
[C---:B------:R-:W-:Y:S02]  /*1660*/  IADD3 R17, P2, R14.reuse, UR16, RZ ;  /* 0x000000100e117c10 */ /* 0x040fe4000ff5e0ff */
[C---:B------:R-:W-:Y:S02]  /*1670*/  IADD3 R24, P1, R13.reuse, UR14, RZ ;  /* 0x0000000e0d187c10 */ /* 0x040fe4000ff3e0ff */
[----:B------:R-:W-:Y:S02]  /*1680*/  LEA.HI.X.SX32 R14, R14, UR17, 0x1, P2 ;  /* 0x000000110e0e7c11 */ /* 0x000fe400090f0eff */
[----:B------:R-:W-:-:S05]  /*1690*/  LEA.HI.X.SX32 R25, R13, UR15, 0x1, P1 ;  /* 0x0000000f0d197c11 */ /* 0x000fca00088f0eff */
[----:B------:R-:W-:Y:S05]  /*16a0*/  @!P3 BRA `(.L_x_9) ;  /* 0x000000000030b947 */ /* 0x000fea0003800000 */
[----:B------:R-:W-:Y:S02]  /*16b0*/  ULDC UR6, c[0x0][0x8dc] ;  /* 0x0002370000067ab9 */ /* 0x000fe40000000800 */
[----:B------:R-:W-:-:S04]  /*16c0*/  IADD3 R13, P1, R24, UR6, RZ ;  /* 0x00000006180d7c10 */ /* 0x000fc8000ff3e0ff */
[----:B------:R-:W-:-:S05]  /*16d0*/  IADD3.X R25, RZ, R25, RZ, P1, !PT ;  /* 0x00000019ff197210 */ /* 0x000fca0000ffe4ff */
[----:B------:R-:W-:-:S04]  /*16e0*/  IMAD.WIDE.U32 R4, R25, UR20, RZ ;  /* 0x0000001419047c25 */ /* 0x000fc8000f8e00ff */
[----:B------:R-:W-:-:S04]  /*16f0*/  IMAD.WIDE.U32 R18, P1, R13, UR21, R4 ;  /* 0x000000150d127c25 */ /* 0x000fc8000f820004 */
[----:B------:R-:W-:Y:S01]  /*1700*/  IMAD.WIDE.U32 R4, R13, UR20, RZ ;  /* 0x000000140d047c25 */ /* 0x000fe2000f8e00ff */
[----:B------:R-:W-:-:S03]  /*1710*/  MOV R22, R19 ;  /* 0x0000001300167202 */ /* 0x000fc60000000f00 */
[----:B------:R-:W-:Y:S01]  /*1720*/  IMAD.X R23, RZ, RZ, RZ, P1 ;  /* 0x000000ffff177224 */ /* 0x000fe200008e06ff */
[----:B------:R-:W-:-:S05]  /*1730*/  IADD3 RZ, P1, R5, R18, RZ ;  /* 0x0000001205ff7210 */ /* 0x000fca0007f3e0ff */
[----:B------:R-:W-:-:S03]  /*1740*/  IMAD.WIDE.U32.X R4, R25, UR21, R22, P1 ;  /* 0x0000001519047c25 */ /* 0x000fc600088e0416 */
[----:B------:R-:W-:Y:S02]  /*1750*/  MOV R24, R4 ;  /* 0x0000000400187202 */ /* 0x000fe40000000f00 */
[----:B------:R-:W-:-:S07]  /*1760*/  MOV R25, R5 ;  /* 0x0000000500197202 */ /* 0x000fce0000000f00 */
.L_x_9:
[----:B------:R-:W-:Y:S05]  /*1770*/  @!P0 BRA `(.L_x_10) ;  /* 0x0000000000308947 */ /* 0x000fea0003800000 */
[----:B------:R-:W-:Y:S02]  /*1780*/  ULDC UR6, c[0x0][0x8f4] ;  /* 0x00023d0000067ab9 */ /* 0x000fe40000000800 */
[----:B------:R-:W-:-:S04]  /*1790*/  IADD3 R13, P1, R17, UR6, RZ ;  /* 0x00000006110d7c10 */ /* 0x000fc8000ff3e0ff */
[----:B------:R-:W-:-:S05]  /*17a0*/  IADD3.X R17, RZ, R14, RZ, P1, !PT ;  /* 0x0000000eff117210 */ /* 0x000fca0000ffe4ff */
[----:B------:R-:W-:-:S04]  /*17b0*/  IMAD.WIDE.U32 R4, R17, UR22, RZ ;  /* 0x0000001611047c25 */ /* 0x000fc8000f8e00ff */
[----:B------:R-:W-:-:S04]  /*17c0*/  IMAD.WIDE.U32 R18, P1, R13, UR23, R4 ;  /* 0x000000170d127c25 */ /* 0x000fc8000f820004 */
[----:B------:R-:W-:Y:S01]  /*17d0*/  IMAD.WIDE.U32 R4, R13, UR22, RZ ;  /* 0x000000160d047c25 */ /* 0x000fe2000f8e00ff */
[----:B------:R-:W-:Y:S02]  /*17e0*/  IADD3.X R23, RZ, RZ, RZ, P1, !PT ;  /* 0x000000ffff177210 */ /* 0x000fe40000ffe4ff */
[----:B------:R-:W-:Y:S02]  /*17f0*/  MOV R22, R19 ;  /* 0x0000001300167202 */ /* 0x000fe40000000f00 */
[----:B------:R-:W-:-:S05]  /*1800*/  IADD3 RZ, P1, R5, R18, RZ ;  /* 0x0000001205ff7210 */ /* 0x000fca0007f3e0ff */
[----:B------:R-:W-:-:S03]  /*1810*/  IMAD.WIDE.U32.X R4, R17, UR23, R22, P1 ;  /* 0x0000001711047c25 */ /* 0x000fc600088e0416 */
[----:B------:R-:W-:Y:S02]  /*1820*/  MOV R17, R4 ;  /* 0x0000000400117202 */ /* 0x000fe40000000f00 */
[----:B------:R-:W-:-:S07]  /*1830*/  MOV R14, R5 ;  /* 0x00000005000e7202 */ /* 0x000fce0000000f00 */
.L_x_10:
[----:B------:R-:W-:Y:S02]  /*1840*/  SHF.R.U64 R5, R24, UR26, R25 ;  /* 0x0000001a18057c19 */ /* 0x000fe40008001219 */
[----:B------:R-:W-:-:S03]  /*1850*/  SHF.R.U64 R4, R17, UR30, R14 ;  /* 0x0000001e11047c19 */ /* 0x000fc6000800120e */
[----:B------:R-:W-:Y:S01]  /*1860*/  VIADD R17, R5, UR4 ;  /* 0x0000000405117c36 */ /* 0x000fe20008000000 */
[----:B------:R-:W-:-:S04]  /*1870*/  IADD3 R18, R4, UR5, RZ ;  /* 0x0000000504127c10 */ /* 0x000fc8000fffe0ff */
[----:B------:R-:W-:Y:S02]  /*1880*/  IABS R14, R18 ;  /* 0x00000012000e7213 */ /* 0x000fe40000000000 */
[----:B------:R-:W-:-:S03]  /*1890*/  IABS R13, R17 ;  /* 0x00000011000d7213 */ /* 0x000fc60000000000 */
[----:B------:R-:W-:-:S04]  /*18a0*/  IMAD.HI.U32 R5, R14, UR19, RZ ;  /* 0x000000130e057c27 */ /* 0x000fc8000f8e00ff */
[----:B------:R-:W-:-:S04]  /*18b0*/  IMAD.HI.U32 R4, R13, UR13, RZ ;  /* 0x0000000d0d047c27 */ /* 0x000fc8000f8e00ff */
[----:B------:R-:W-:Y:S01]  /*18c0*/  IMAD R5, R5, UR32, R14 ;  /* 0x0000002005057c24 */ /* 0x000fe2000f8e020e */
[----:B------:R-:W-:Y:S01]  /*18d0*/  MOV R14, UR33 ;  /* 0x00000021000e7c02 */ /* 0x000fe20008000f00 */
[----:B------:R-:W-:Y:S01]  /*18e0*/  IMAD R4, R4, UR31, R13 ;  /* 0x0000001f04047c24 */ /* 0x000fe2000f8e020d */
[----:B------:R-:W-:Y:S02]  /*18f0*/  MOV R13, UR12 ;  /* 0x0000000c000d7c02 */ /* 0x000fe40008000f00 */
[----:B------:R-:W-:Y:S02]  /*1900*/  ISETP.LT.U32.AND P2, PT, R5, UR27, PT ;  /* 0x0000001b05007c0c */ /* 0x000fe4000bf41070 */
[----:B------:R-:W-:-:S11]  /*1910*/  ISETP.LT.U32.AND P1, PT, R4, UR28, PT ;  /* 0x0000001c04007c0c */ /* 0x000fd6000bf21070 */
[----:B------:R-:W-:Y:S02]  /*1920*/  @!P2 IADD3 R5, R5, -UR27, RZ ;  /* 0x8000001b0505ac10 */ /* 0x000fe4000fffe0ff */
[----:B------:R-:W-:Y:S02]  /*1930*/  @!P1 IADD3 R4, R4, -UR28, RZ ;  /* 0x8000001c04049c10 */ /* 0x000fe4000fffe0ff */
[----:B------:R-:W-:Y:S02]  /*1940*/  ISETP.LT.U32.AND P4, PT, R5, UR27, PT ;  /* 0x0000001b05007c0c */ /* 0x000fe4000bf81070 */
[----:B------:R-:W-:Y:S02]  /*1950*/  ISETP.LT.U32.AND P3, PT, R4, UR28, PT ;  /* 0x0000001c04007c0c */ /* 0x000fe4000bf61070 */
[----:B------:R-:W-:Y:S02]  /*1960*/  ISETP.GE.AND P1, PT, R18, RZ, PT ;  /* 0x000000ff1200720c */ /* 0x000fe40003f26270 */
[----:B------:R-:W-:-:S07]  /*1970*/  ISETP.GE.AND P2, PT, R17, RZ, PT ;  /* 0x000000ff1100720c */ /* 0x000fce0003f46270 */
[----:B------:R-:W-:Y:S02]  /*1980*/  @!P4 IADD3 R5, R5, -UR27, RZ ;  /* 0x8000001b0505cc10 */ /* 0x000fe4000fffe0ff */
[----:B------:R-:W-:Y:S02]  /*1990*/  @!P3 IADD3 R4, R4, -UR28, RZ ;  /* 0x8000001c0404bc10 */ /* 0x000fe4000fffe0ff */
[----:B------:R-:W-:Y:S01]  /*19a0*/  PLOP3.LUT P3, PT, PT, PT, UP4, 0x80, 0x0 ;  /* 0x000000000000781c */ /* 0x000fe20003f6f048 */
[----:B------:R-:W-:Y:S01]  /*19b0*/  @!P1 IMAD.MOV R5, RZ, RZ, -R5 ;  /* 0x000000ffff059224 */ /* 0x000fe200078e0a05 */
[----:B------:R-:W-:Y:S02]  /*19c0*/  PLOP3.LUT P4, PT, PT, PT, UP2, 0x80, 0x0 ;  /* 0x000000000000781c */ /* 0x000fe40003f8f028 */
[----:B------:R-:W-:Y:S02]  /*19d0*/  @!P2 IADD3 R4, -R4, RZ, RZ ;  /* 0x000000ff0404a210 */ /* 0x000fe40007ffe1ff */
[----:B------:R-:W-:-:S02]  /*19e0*/  SEL R5, R14, R5, !P4 ;  /* 0x000000050e057207 */ /* 0x000fc40006000000 */
[----:B------:R-:W-:Y:S02]  /*19f0*/  SEL R4, R13, R4, !P3 ;  /* 0x000000040d047207 */ /* 0x000fe40005800000 */
[----:B------:R-:W-:Y:S02]  /*1a00*/  IADD3 R5, R18, -R5, RZ ;  /* 0x8000000512057210 */ /* 0x000fe40007ffe0ff */
[----:B------:R-:W-:Y:S02]  /*1a10*/  IADD3 R14, R17, -R4, RZ ;  /* 0x80000004110e7210 */ /* 0x000fe40007ffe0ff */
[----:B------:R-:W-:-:S03]  /*1a20*/  PLOP3.LUT P1, PT, PT, PT, UP3, 0x80, 0x0 ;  /* 0x000000000000781c */ /* 0x000fc60003f2f038 */
[----:B------:R-:W-:Y:S01]  /*1a30*/  IMAD R25, R14, R5, RZ ;  /* 0x000000050e197224 */ /* 0x000fe200078e02ff */
[----:B------:R-:W-:-:S04]  /*1a40*/  SEL R4, R5, R14, !P1 ;  /* 0x0000000e05047207 */ /* 0x000fc80004800000 */
[----:B------:R-:W-:Y:S02]  /*1a50*/  SHF.R.S32.HI R5, RZ, 0x1f, R4 ;  /* 0x0000001fff057819 */ /* 0x000fe40000011404 */
[----:B------:R-:W-:-:S07]  /*1a60*/  SHF.R.S32.HI R28, RZ, 0x1f, R25 ;  /* 0x0000001fff1c7819 */ /* 0x000fce0000011419 */
.L_x_8:
[----:B------:R-:W-:Y:S05]  /*1a70*/  BSYNC B0 ;  /* 0x0000000000007941 */ /* 0x000fea0003800000 */
.L_x_7:
[----:B------:R-:W1:Y:S01]  /*1a80*/  SHFL.UP PT, R14, R25, 0x1, RZ ;  /* 0x04200000190e7989 */ /* 0x000e6200000e00ff */
[C---:B------:R-:W-:Y:S02]  /*1a90*/  ISETP.NE.AND P2, PT, R20.reuse, RZ, PT ;  /* 0x000000ff1400720c */ /* 0x040fe40003f45270 */
[C---:B------:R-:W-:Y:S01]  /*1aa0*/  ISETP.GE.U32.AND P3, PT, R20.reuse, 0x2, PT ;  /* 0x000000021400780c */ /* 0x040fe20003f66070 */
[----:B------:R-:W2:Y:S01]  /*1ab0*/  SHFL.UP PT, R13, R28, 0x1, RZ ;  /* 0x042000001c0d7989 */ /* 0x000ea200000e00ff */
[C---:B------:R-:W-:Y:S02]  /*1ac0*/  ISETP.GE.U32.AND P4, PT, R20.reuse, 0x4, PT ;  /* 0x000000041400780c */ /* 0x040fe40003f86070 */
[C---:B------:R-:W-:Y:S02]  /*1ad0*/  ISETP.GE.U32.AND P5, PT, R20.reuse, 0x8, PT ;  /* 0x000000081400780c */ /* 0x040fe40003fa6070 */
[----:B------:R-:W-:Y:S02]  /*1ae0*/  ISETP.GE.U32.AND P6, PT, R20, 0x10, PT ;  /* 0x000000101400780c */ /* 0x000fe40003fc6070 */
[----:B-1----:R-:W-:-:S02]  /*1af0*/  SEL R14, R14, RZ, P2 ;  /* 0x000000ff0e0e7207 */ /* 0x002fc40001000000 */
[----:B--2---:R-:W-:Y:S02]  /*1b00*/  SEL R13, R13, RZ, P2 ;  /* 0x000000ff0d0d7207 */ /* 0x004fe40001000000 */
[----:B------:R-:W-:-:S04]  /*1b10*/  IADD3 R19, P1, R14, R25, RZ ;  /* 0x000000190e137210 */ /* 0x000fc80007f3e0ff */
[----:B------:R-:W-:Y:S01]  /*1b20*/  IADD3.X R18, R13, R28, RZ, P1, !PT ;  /* 0x0000001c0d127210 */ /* 0x000fe20000ffe4ff */
[----:B------:R-:W1:Y:S04]  /*1b30*/  SHFL.UP PT, R14, R19, 0x2, RZ ;  /* 0x04400000130e7989 */ /* 0x000e6800000e00ff */
[----:B------:R-:W2:Y:S01]  /*1b40*/  SHFL.UP PT, R13, R18, 0x2, RZ ;  /* 0x04400000120d7989 */ /* 0x000ea200000e00ff */
[----:B-1----:R-:W-:-:S04]  /*1b50*/  SEL R14, R14, RZ, P3 ;  /* 0x000000ff0e0e7207 */ /* 0x002fc80001800000 */
[----:B------:R-:W-:Y:S02]  /*1b60*/  IADD3 R17, P1, R14, R19, RZ ;  /* 0x000000130e117210 */ /* 0x000fe40007f3e0ff */
[----:B--2---:R-:W-:-:S03]  /*1b70*/  SEL R13, R13, RZ, P3 ;  /* 0x000000ff0d0d7207 */ /* 0x004fc60001800000 */
[----:B------:R-:W1:Y:S01]  /*1b80*/  SHFL.UP PT, R14, R17, 0x4, RZ ;  /* 0x04800000110e7989 */ /* 0x000e6200000e00ff */
[----:B------:R-:W-:-:S05]  /*1b90*/  IADD3.X R22, R13, R18, RZ, P1, !PT ;  /* 0x000000120d167210 */ /* 0x000fca0000ffe4ff */
        /* <DEDUP_REMOVED lines=15> */
[----:B--2---:R-:W-:-:S04]  /*1c90*/  SEL R13, R13, RZ, P6 ;  /* 0x000000ff0d0d7207 */ /* 0x004fc80003000000 */
[----:B------:R-:W-:Y:S02]  /*1ca0*/  IADD3.X R22, R13, R24, RZ, P1, !PT ;  /* 0x000000180d167210 */ /* 0x000fe40000ffe4ff */
[----:B------:R-:W-:-:S04]  /*1cb0*/  ISETP.GT.U32.AND P1, PT, R18, UR8, PT ;  /* 0x0000000812007c0c */ /* 0x000fc8000bf24070 */
[----:B------:R-:W-:-:S13]  /*1cc0*/  ISETP.GT.U32.AND.EX P1, PT, R22, UR7, PT, P1 ;  /* 0x0000000716007c0c */ /* 0x000fda000bf24110 */
[----:B------:R-:W-:-:S04]  /*1cd0*/  VOTE.ANY R14, PT, P1 ;  /* 0x00000000000e7806 */ /* 0x000fc800008e0100 */
[----:B------:R-:W-:-:S13]  /*1ce0*/  ISETP.NE.AND P1, PT, R14, RZ, PT ;  /* 0x000000ff0e00720c */ /* 0x000fda0003f25270 */
[----:B------:R-:W-:Y:S05]  /*1cf0*/  @P1 BRA `(.L_x_11) ;  /* 0x00000008006c1947 */ /* 0x000fea0003800000 */
[----:B------:R-:W1:Y:S01]  /*1d00*/  LDC R3, c[0x0][0x910] ;  /* 0x00024400ff037b82 */ /* 0x000e620000000800 */
[----:B------:R-:W-:Y:S01]  /*1d10*/  MOV R23, R18 ;  /* 0x0000001200177202 */ /* 0x000fe20000000f00 */
[----:B------:R-:W-:Y:S01]  /*1d20*/  IMAD.MOV.U32 R26, RZ, RZ, R22 ;  /* 0x000000ffff1a7224 */ /* 0x000fe200078e0016 */
[----:B------:R-:W-:Y:S01]  /*1d30*/  ULDC UR19, c[0x0][0x8f4] ;  /* 0x00023d0000137ab9 */ /* 0x000fe20000000800 */
[----:B------:R-:W-:Y:S01]  /*1d40*/  ULDC UR6, c[0x0][0x8dc] ;  /* 0x0002370000067ab9 */ /* 0x000fe20000000800 */
[----:B------:R-:W-:Y:S01]  /*1d50*/  ULDC UR22, c[0x0][0x8d8] ;  /* 0x0002360000167ab9 */ /* 0x000fe20000000800 */
[----:B------:R-:W-:Y:S01]  /*1d60*/  ULDC UR23, c[0x0][0x8f0] ;  /* 0x00023c0000177ab9 */ /* 0x000fe20000000800 */
[----:B------:R-:W-:Y:S01]  /*1d70*/  ULDC.64 UR12, c[0x0][0x8d0] ;  /* 0x00023400000c7ab9 */ /* 0x000fe20000000a00 */
[----:B------:R-:W-:-:S05]  /*1d80*/  ULDC.64 UR20, c[0x0][0x8e8] ;  /* 0x00023a0000147ab9 */ /* 0x000fca0000000a00 */
.L_x_16:
[----:B------:R-:W-:Y:S02]  /*1d90*/  MOV R6, R12 ;  /* 0x0000000c00067202 */ /* 0x000fe40000000f00 */
[----:B------:R-:W-:Y:S02]  /*1da0*/  IADD3 R12, R12, 0x20, RZ ;  /* 0x000000200c0c7810 */ /* 0x000fe40007ffe0ff */
[----:B-----5:R-:W-:Y:S02]  /*1db0*/  MOV R13, R8 ;  /* 0x00000008000d7202 */ /* 0x020fe40000000f00 */
[----:B-1----:R-:W-:Y:S02]  /*1dc0*/  ISETP.GE.AND P1, PT, R12, R3, PT ;  /* 0x000000030c00720c */ /* 0x002fe40003f26270 */
[----:B------:R-:W-:-:S11]  /*1dd0*/  MOV R14, R0 ;  /* 0x00000000000e7202 */ /* 0x000fd60000000f00 */
[----:B------:R-:W1:Y:S01]  /*1de0*/  @!P1 LDC.64 R18, c[0x0][0x918] ;  /* 0x00024600ff129b82 */ /* 0x000e620000000a00 */
[----:B------:R-:W-:Y:S01]  /*1df0*/  @!P1 IADD3 R7, R6, 0x20, RZ ;  /* 0x0000002006079810 */ /* 0x000fe20007ffe0ff */
[----:B------:R2:W3:Y:S01]  /*1e00*/  SHFL.IDX PT, R11, R23, 0x1f, 0x1f ;  /* 0x03e01f00170b7f89 */ /* 0x0004e200000e0000 */
[----:B------:R-:W-:Y:S03]  /*1e10*/  BSSY B0, `(.L_x_12) ;  /* 0x0000064000007945 */ /* 0x000fe60003800000 */
[----:B-1----:R-:W-:-:S05]  /*1e20*/  @!P1 IMAD.WIDE R18, R7, 0xc, R18 ;  /* 0x0000000c07129825 */ /* 0x002fca00078e0212 */
[----:B------:R2:W5:Y:S04]  /*1e30*/  @!P1 LDG.E R8, desc[UR38][R18.64] ;  /* 0x0000002612089981 */ /* 0x000568000c1e1900 */
[----:B------:R2:W5:Y:S01]  /*1e40*/  @!P1 LDG.E R0, desc[UR38][R18.64+0x4] ;  /* 0x0000042612009981 */ /* 0x000562000c1e1900 */
[----:B------:R-:W-:Y:S02]  /*1e50*/  ISETP.GE.AND P1, PT, R6, R3, PT ;  /* 0x000000030600720c */ /* 0x000fe40003f26270 */
[----:B------:R-:W-:Y:S01]  /*1e60*/  MOV R25, 0x7fffffff ;  /* 0x7fffffff00197802 */ /* 0x000fe20000000f00 */
[----:B------:R2:W1:Y:S01]  /*1e70*/  SHFL.IDX PT, R7, R26, 0x1f, 0x1f ;  /* 0x03e01f001a077f89 */ /* 0x00046200000e0000 */
[----:B------:R-:W-:-:S09]  /*1e80*/  MOV R28, RZ ;  /* 0x000000ff001c7202 */ /* 0x000fd20000000f00 */
[----:B--23--:R-:W-:Y:S05]  /*1e90*/  @P1 BRA `(.L_x_13) ;  /* 0x00000004006c1947 */ /* 0x00cfea0003800000 */
[----:B------:R-:W-:Y:S02]  /*1ea0*/  IABS R26, R9 ;  /* 0x00000009001a7213 */ /* 0x000fe40000000000 */
[C---:B------:R-:W-:Y:S02]  /*1eb0*/  IADD3 R17, P1, R13.reuse, UR14, RZ ;  /* 0x0000000e0d117c10 */ /* 0x040fe4000ff3e0ff */
[----:B------:R-:W2:Y:S02]  /*1ec0*/  I2F.RP R4, R26 ;  /* 0x0000001a00047306 */ /* 0x000ea40000209400 */
[----:B------:R-:W-:Y:S02]  /*1ed0*/  LEA.HI.X.SX32 R24, R13, UR15, 0x1, P1 ;  /* 0x0000000f0d187c11 */ /* 0x000fe400088f0eff */
[----:B------:R-:W-:-:S04]  /*1ee0*/  IADD3 R13, P1, R14, UR16, RZ ;  /* 0x000000100e0d7c10 */ /* 0x000fc8000ff3e0ff */
[----:B------:R-:W-:Y:S02]  /*1ef0*/  LEA.HI.X.SX32 R14, R14, UR17, 0x1, P1 ;  /* 0x000000110e0e7c11 */ /* 0x000fe400088f0eff */
[----:B------:R-:W-:Y:S01]  /*1f00*/  PLOP3.LUT P1, PT, PT, PT, UP0, 0x80, 0x0 ;  /* 0x000000000000781c */ /* 0x000fe20003f2f008 */
[----:B--2---:R-:W2:Y:S02]  /*1f10*/  MUFU.RCP R4, R4 ;  /* 0x0000000400047308 */ /* 0x004ea40000001000 */
[----:B--2---:R-:W-:-:S06]  /*1f20*/  IADD3 R5, R4, 0xffffffe, RZ ;  /* 0x0ffffffe04057810 */ /* 0x004fcc0007ffe0ff */
[----:B------:R-:W2:Y:S02]  /*1f30*/  F2I.FTZ.U32.TRUNC.NTZ R27, R5 ;  /* 0x00000005001b7305 */ /* 0x000ea4000021f000 */
[----:B--2---:R-:W-:Y:S02]  /*1f40*/  IMAD.MOV R28, RZ, RZ, -R27 ;  /* 0x000000ffff1c7224 */ /* 0x004fe400078e0a1b */
[----:B------:R-:W-:Y:S05]  /*1f50*/  @!P1 BRA `(.L_x_14) ;  /* 0x00000000002c9947 */ /* 0x000fea0003800000 */
        /* <DEDUP_REMOVED lines=11> */
.L_x_14:
        /* <DEDUP_REMOVED lines=9> */
[----:B------:R-:W-:-:S04]  /*20a0*/  IMAD.WIDE.U32.X R4, R25, UR21, R22, P1 ;  /* 0x0000001519047c25 */ /* 0x000fc800088e0416 */
[----:B------:R-:W-:Y:S01]  /*20b0*/  IMAD.MOV.U32 R13, RZ, RZ, R4 ;  /* 0x000000ffff0d7224 */ /* 0x000fe200078e0004 */
[----:B------:R-:W-:-:S07]  /*20c0*/  MOV R14, R5 ;  /* 0x00000005000e7202 */ /* 0x000fce0000000f00 */
.L_x_15:
[----:B------:R-:W-:Y:S02]  /*20d0*/  SHF.R.U64 R13, R13, UR23, R14 ;  /* 0x000000170d0d7c19 */ /* 0x000fe4000800120e */
[----:B------:R-:W-:Y:S02]  /*20e0*/  MOV R5, R28 ;  /* 0x0000001c00057202 */ /* 0x000fe40000000f00 */
[----:B------:R-:W-:Y:S02]  /*20f0*/  IABS R4, R9 ;  /* 0x0000000900047213 */ /* 0x000fe40000000000 */
[----:B------:R-:W-:Y:S01]  /*2100*/  IADD3 R19, R13, UR5, RZ ;  /* 0x000000050d137c10 */ /* 0x000fe2000fffe0ff */
[----:B------:R-:W-:Y:S01]  /*2110*/  IMAD R13, R5, R26, RZ ;  /* 0x0000001a050d7224 */ /* 0x000fe200078e02ff */
[----:B------:R-:W-:Y:S02]  /*2120*/  IADD3 R18, RZ, -R4, RZ ;  /* 0x80000004ff127210 */ /* 0x000fe40007ffe0ff */
[----:B------:R-:W-:-:S02]  /*2130*/  MOV R4, RZ ;  /* 0x000000ff00047202 */ /* 0x000fc40000000f00 */
[----:B------:R-:W-:Y:S02]  /*2140*/  MOV R5, R27 ;  /* 0x0000001b00057202 */ /* 0x000fe40000000f00 */
[----:B------:R-:W-:Y:S02]  /*2150*/  IABS R14, R19 ;  /* 0x00000013000e7213 */ /* 0x000fe40000000000 */
[----:B------:R-:W-:Y:S01]  /*2160*/  SHF.R.U64 R17, R17, UR22, R24 ;  /* 0x0000001611117c19 */ /* 0x000fe20008001218 */
[----:B------:R-:W-:Y:S01]  /*2170*/  IMAD.HI.U32 R4, R27, R13, R4 ;  /* 0x0000000d1b047227 */ /* 0x000fe200078e0004 */
[----:B------:R-:W-:Y:S02]  /*2180*/  MOV R5, R18 ;  /* 0x0000001200057202 */ /* 0x000fe40000000f00 */
[----:B------:R-:W-:Y:S02]  /*2190*/  IABS R18, R10 ;  /* 0x0000000a00127213 */ /* 0x000fe40000000000 */
[----:B------:R-:W-:-:S02]  /*21a0*/  MOV R13, R14 ;  /* 0x0000000e000d7202 */ /* 0x000fc40000000f00 */
[----:B------:R-:W2:Y:S01]  /*21b0*/  I2F.RP R22, R18 ;  /* 0x0000001200167306 */ /* 0x000ea20000209400 */
[----:B------:R-:W-:Y:S02]  /*21c0*/  IADD3 R14, R17, UR4, RZ ;  /* 0x00000004110e7c10 */ /* 0x000fe4000fffe0ff */
[----:B------:R-:W-:Y:S01]  /*21d0*/  IMAD.HI.U32 R4, R4, R13, RZ ;  /* 0x0000000d04047227 */ /* 0x000fe200078e00ff */
[----:B------:R-:W-:-:S03]  /*21e0*/  IABS R24, R10 ;  /* 0x0000000a00187213 */ /* 0x000fc60000000000 */
[----:B------:R-:W-:-:S05]  /*21f0*/  IMAD R13, R4, R5, R13 ;  /* 0x00000005040d7224 */ /* 0x000fca00078e020d */
[----:B------:R-:W-:Y:S01]  /*2200*/  ISETP.GT.U32.AND P1, PT, R26, R13, PT ;  /* 0x0000000d1a00720c */ /* 0x000fe20003f24070 */
[----:B--2---:R-:W2:-:S12]  /*2210*/  MUFU.RCP R22, R22 ;  /* 0x0000001600167308 */ /* 0x004e980000001000 */
[----:B------:R-:W-:Y:S01]  /*2220*/  @!P1 IMAD.IADD R13, R13, 0x1, -R26 ;  /* 0x000000010d0d9824 */ /* 0x000fe200078e0a1a */
[----:B--2---:R-:W-:-:S04]  /*2230*/  IADD3 R4, R22, 0xffffffe, RZ ;  /* 0x0ffffffe16047810 */ /* 0x004fc80007ffe0ff */
[----:B------:R2:W3:Y:S02]  /*2240*/  F2I.FTZ.U32.TRUNC.NTZ R5, R4 ;  /* 0x0000000400057305 */ /* 0x0004e4000021f000 */
[----:B--2---:R-:W-:Y:S02]  /*2250*/  MOV R4, RZ ;  /* 0x000000ff00047202 */ /* 0x004fe40000000f00 */
[----:B---3--:R-:W-:-:S05]  /*2260*/  IADD3 R23, RZ, -R5, RZ ;  /* 0x80000005ff177210 */ /* 0x008fca0007ffe0ff */
[----:B------:R-:W-:Y:S01]  /*2270*/  IMAD R17, R23, R18, RZ ;  /* 0x0000001217117224 */ /* 0x000fe200078e02ff */
[----:B------:R-:W-:-:S03]  /*2280*/  IABS R23, R14 ;  /* 0x0000000e00177213 */ /* 0x000fc60000000000 */
[----:B------:R-:W-:Y:S01]  /*2290*/  IMAD.HI.U32 R22, R5, R17, R4 ;  /* 0x0000001105167227 */ /* 0x000fe200078e0004 */
[----:B------:R-:W-:Y:S02]  /*22a0*/  MOV R5, R23 ;  /* 0x0000001700057202 */ /* 0x000fe40000000f00 */
[----:B------:R-:W-:-:S03]  /*22b0*/  IADD3 R17, RZ, -R24, RZ ;  /* 0x80000018ff117210 */ /* 0x000fc60007ffe0ff */
[----:B------:R-:W-:-:S04]  /*22c0*/  IMAD.HI.U32 R4, R22, R5, RZ ;  /* 0x0000000516047227 */ /* 0x000fc800078e00ff */
[----:B------:R-:W-:-:S05]  /*22d0*/  IMAD R5, R4, R17, R5 ;  /* 0x0000001104057224 */ /* 0x000fca00078e0205 */
[----:B------:R-:W-:-:S13]  /*22e0*/  ISETP.GT.U32.AND P1, PT, R18, R5, PT ;  /* 0x000000051200720c */ /* 0x000fda0003f24070 */
[----:B------:R-:W-:Y:S02]  /*22f0*/  @!P1 IADD3 R5, R5, -R18, RZ ;  /* 0x8000001205059210 */ /* 0x000fe40007ffe0ff */
[----:B------:R-:W-:-:S13]  /*2300*/  ISETP.GT.U32.AND P1, PT, R26, R13, PT ;  /* 0x0000000d1a00720c */ /* 0x000fda0003f24070 */
[----:B------:R-:W-:Y:S02]  /*2310*/  @!P1 IADD3 R13, R13, -R26, RZ ;  /* 0x8000001a0d0d9210 */ /* 0x000fe40007ffe0ff */
[----:B------:R-:W-:Y:S02]  /*2320*/  ISETP.GT.U32.AND P1, PT, R18, R5, PT ;  /* 0x000000051200720c */ /* 0x000fe40003f24070 */
[----:B------:R-:W-:-:S11]  /*2330*/  MOV R4, R13 ;  /* 0x0000000d00047202 */ /* 0x000fd60000000f00 */
[----:B------:R-:W-:Y:S01]  /*2340*/  @!P1 IMAD.IADD R5, R5, 0x1, -R18 ;  /* 0x0000000105059824 */ /* 0x000fe200078e0a12 */
[----:B------:R-:W-:-:S13]  /*2350*/  ISETP.GE.AND P1, PT, R19, RZ, PT ;  /* 0x000000ff1300720c */ /* 0x000fda0003f26270 */
[----:B------:R-:W-:Y:S02]  /*2360*/  @!P1 IADD3 R4, -R4, RZ, RZ ;  /* 0x000000ff04049210 */ /* 0x000fe40007ffe1ff */
[----:B------:R-:W-:-:S13]  /*2370*/  ISETP.GE.AND P1, PT, R14, RZ, PT ;  /* 0x000000ff0e00720c */ /* 0x000fda0003f26270 */
[----:B------:R-:W-:Y:S02]  /*2380*/  @!P1 IADD3 R5, -R5, RZ, RZ ;  /* 0x000000ff05059210 */ /* 0x000fe40007ffe1ff */
[----:B------:R-:W-:-:S13]  /*2390*/  ISETP.NE.AND P1, PT, RZ, UR10, PT ;  /* 0x0000000aff007c0c */ /* 0x000fda000bf25270 */
[----:B------:R-:W-:Y:S02]  /*23a0*/  @!P1 LOP3.LUT R4, RZ, UR10, RZ, 0x33, !PT ;  /* 0x0000000aff049c12 */ /* 0x000fe4000f8e33ff */
[----:B------:R-:W-:Y:S02]  /*23b0*/  ISETP.NE.AND P1, PT, RZ, UR9, PT ;  /* 0x00000009ff007c0c */ /* 0x000fe4000bf25270 */
[----:B------:R-:W-:-:S11]  /*23c0*/  IADD3 R4, -R4, R19, RZ ;  /* 0x0000001304047210 */ /* 0x000fd60007ffe1ff */
[----:B------:R-:W-:Y:S02]  /*23d0*/  @!P1 LOP3.LUT R5, RZ, UR9, RZ, 0x33, !PT ;  /* 0x00000009ff059c12 */ /* 0x000fe4000f8e33ff */
[----:B------:R-:W-:Y:S02]  /*23e0*/  PLOP3.LUT P1, PT, PT, PT, UP3, 0x80, 0x0 ;  /* 0x000000000000781c */ /* 0x000fe40003f2f038 */
[----:B------:R-:W-:-:S04]  /*23f0*/  IADD3 R5, -R5, R14, RZ ;  /* 0x0000000e05057210 */ /* 0x000fc80007ffe1ff */
[CC--:B------:R-:W-:Y:S01]  /*2400*/  SEL R13, R4.reuse, R5.reuse, !P1 ;  /* 0x00000005040d7207 */ /* 0x0c0fe20004800000 */
[----:B------:R-:W-:-:S03]  /*2410*/  IMAD R25, R4, R5, RZ ;  /* 0x0000000504197224 */ /* 0x000fc600078e02ff */
[----:B------:R-:W-:Y:S02]  /*2420*/  SHF.R.S32.HI R5, RZ, 0x1f, R13 ;  /* 0x0000001fff057819 */ /* 0x000fe4000001140d */
[----:B------:R-:W-:Y:S02]  /*2430*/  SHF.R.S32.HI R28, RZ, 0x1f, R25 ;  /* 0x0000001fff1c7819 */ /* 0x000fe40000011419 */
[----:B------:R-:W-:-:S07]  /*2440*/  MOV R4, R13 ;  /* 0x0000000d00047202 */ /* 0x000fce0000000f00 */
.L_x_13:
[----:B------:R-:W-:Y:S05]  /*2450*/  BSYNC B0 ;  /* 0x0000000000007941 */ /* 0x000fea0003800000 */
.L_x_12:
[----:B------:R-:W2:Y:S04]  /*2460*/  SHFL.UP PT, R14, R25, 0x1, RZ ;  /* 0x04200000190e7989 */ /* 0x000ea800000e00ff */
[----:B------:R-:W3:Y:S01]  /*2470*/  SHFL.UP PT, R13, R28, 0x1, RZ ;  /* 0x042000001c0d7989 */ /* 0x000ee200000e00ff */
[----:B--2---:R-:W-:Y:S02]  /*2480*/  SEL R14, R14, RZ, P2 ;  /* 0x000000ff0e0e7207 */ /* 0x004fe40001000000 */
[----:B---3--:R-:W-:Y:S02]  /*2490*/  SEL R13, R13, RZ, P2 ;  /* 0x000000ff0d0d7207 */ /* 0x008fe40001000000 */
[----:B------:R-:W-:-:S04]  /*24a0*/  IADD3 R17, P1, R14, R25, RZ ;  /* 0x000000190e117210 */ /* 0x000fc80007f3e0ff */
[----:B------:R-:W-:Y:S01]  /*24b0*/  IADD3.X R22, R13, R28, RZ, P1, !PT ;  /* 0x0000001c0d167210 */ /* 0x000fe20000ffe4ff */
        /* <DEDUP_REMOVED lines=10> */
[----:B------:R-:W-:-:S05]  /*2560*/  IADD3 R19, P1, R14, R23, RZ ;  /* 0x000000170e137210 */ /* 0x000fca0007f3e0ff */
[----:B------:R-:W-:Y:S01]  /*2570*/  IMAD.X R26, R13, 0x1, R18, P1 ;  /* 0x000000010d1a7824 */ /* 0x000fe200008e0612 */
        /* <DEDUP_REMOVED lines=11> */
[----:B------:R-:W-:Y:S02]  /*2630*/  IADD3.X R22, R13, R24, RZ, P1, !PT ;  /* 0x000000180d167210 */ /* 0x000fe40000ffe4ff */
[----:B------:R-:W-:-:S04]  /*2640*/  IADD3 R23, P1, R18, R11, RZ ;  /* 0x0000000b12177210 */ /* 0x000fc80007f3e0ff */
[----:B-1----:R-:W-:Y:S02]  /*2650*/  IADD3.X R26, R22, R7, RZ, P1, !PT ;  /* 0x00000007161a7210 */ /* 0x002fe40000ffe4ff */
[----:B------:R-:W-:-:S04]  /*2660*/  ISETP.GT.U32.AND P1, PT, R23, UR8, PT ;  /* 0x0000000817007c0c */ /* 0x000fc8000bf24070 */
[----:B------:R-:W-:-:S13]  /*2670*/  ISETP.GT.U32.AND.EX P1, PT, R26, UR7, PT, P1 ;  /* 0x000000071a007c0c */ /* 0x000fda000bf24110 */
[----:B------:R-:W-:-:S04]  /*2680*/  VOTE.ANY R14, PT, P1 ;  /* 0x00000000000e7806 */ /* 0x000fc800008e0100 */
[----:B------:R-:W-:-:S13]  /*2690*/  ISETP.NE.AND P1, PT, R14, RZ, PT ;  /* 0x000000ff0e00720c */ /* 0x000fda0003f25270 */
[----:B------:R-:W-:Y:S05]  /*26a0*/  @!P1 BRA `(.L_x_16) ;  /* 0xfffffff400b89947 */ /* 0x000fea000383ffff */
.L_x_11:
[----:B------:R-:W1:Y:S08]  /*26b0*/  BREV R14, R14 ;  /* 0x0000000e000e7301 */ /* 0x000e700000000000 */
[----:B-1----:R-:W1:Y:S02]  /*26c0*/  FLO.U32.SH R17, R14 ;  /* 0x0000000e00117300 */ /* 0x002e6400000e0400 */
[----:B-1----:R-:W1:Y:S02]  /*26d0*/  SHFL.IDX PT, R6, R6, R17, 0x1f ;  /* 0x00001f1106067589 */ /* 0x002e6400000e0000 */
[----:B-1----:R-:W-:-:S13]  /*26e0*/  R2UR UR4, R6 ;  /* 0x00000000060472ca */ /* 0x002fda00000e0000 */
[----:B------:R-:W-:-:S04]  /*26f0*/  IADD3 R19, R20, UR4, RZ ;  /* 0x0000000414137c10 */ /* 0x000fc8000fffe0ff */
[----:B------:R-:W-:-:S13]  /*2700*/  ISETP.GE.AND P1, PT, R19, R3, PT ;  /* 0x000000031300720c */ /* 0x000fda0003f26270 */
[----:B------:R-:W1:Y:S02]  /*2710*/  @!P1 LDC.64 R12, c[0x0][0x918] ;  /* 0x00024600ff0c9b82 */ /* 0x000e640000000a00 */
[----:B-1----:R-:W-:-:S05]  /*2720*/  @!P1 IMAD.WIDE R12, R19, 0xc, R12 ;  /* 0x0000000c130c9825 */ /* 0x002fca00078e020c */
[----:B-----5:R1:W5:Y:S04]  /*2730*/  @!P1 LDG.E R8, desc[UR38][R12.64] ;  /* 0x000000260c089981 */ /* 0x020368000c1e1900 */
[----:B------:R1:W5:Y:S01]  /*2740*/  @!P1 LDG.E R0, desc[UR38][R12.64+0x4] ;  /* 0x000004260c009981 */ /* 0x000362000c1e1900 */
[----:B------:R-:W-:-:S03]  /*2750*/  IADD3 R18, P1, P2, R18, R11, -R25 ;  /* 0x0000000b12127210 */ /* 0x000fc60007a3e819 */
[----:B------:R-:W-:Y:S01]  /*2760*/  SHFL.IDX PT, R6, R25, R17, 0x1f ;  /* 0x00001f1119067589 */ /* 0x000fe200000e0000 */
[----:B------:R-:W-:-:S03]  /*2770*/  IADD3.X R22, R22, R7, ~R28, P1, P2 ;  /* 0x0000000716167210 */ /* 0x000fc60000fe4c1c */
[----:B------:R-:W2:Y:S04]  /*2780*/  SHFL.IDX PT, R18, R18, R17, 0x1f ;  /* 0x00001f1112127589 */ /* 0x000ea800000e0000 */
[----:B------:R-:W3:Y:S04]  /*2790*/  SHFL.IDX PT, R22, R22, R17, 0x1f ;  /* 0x00001f1116167589 */ /* 0x000ee800000e0000 */
[----:B------:R1:W4:Y:S04]  /*27a0*/  SHFL.IDX PT, R7, R28, R17, 0x1f ;  /* 0x00001f111c077589 */ /* 0x00032800000e0000 */
[----:B------:R1:W1:Y:S04]  /*27b0*/  SHFL.IDX PT, R5, R5, R17, 0x1f ;  /* 0x00001f1105057589 */ /* 0x00026800000e0000 */
[----:B------:R1:W1:Y:S01]  /*27c0*/  SHFL.IDX PT, R4, R4, R17, 0x1f ;  /* 0x00001f1104047589 */ /* 0x00026200000e0000 */
[----:B--2---:R-:W-:-:S02]  /*27d0*/  R2UR UR5, R18 ;  /* 0x00000000120572ca */ /* 0x004fc400000e0000 */
[----:B---3--:R-:W-:-:S15]  /*27e0*/  R2UR UR6, R22 ;  /* 0x00000000160672ca */ /* 0x008fde00000e0000 */
.L_x_6:
[----:B------:R-:W-:Y:S02]  /*27f0*/  ISETP.LE.AND P1, PT, R3, UR4, PT ;  /* 0x0000000403007c0c */ /* 0x000fe4000bf23270 */
[----:B-1----:R-:W-:Y:S02]  /*2800*/  MOV R17, 0xffffffff ;  /* 0xffffffff00117802 */ /* 0x002fe40000000f00 */
[----:B------:R-:W-:-:S09]  /*2810*/  MOV R18, 0xffffffff ;  /* 0xffffffff00127802 */ /* 0x000fd20000000f00 */
[----:B------:R-:W-:Y:S05]  /*2820*/  @P1 BRA `(.L_x_5) ;  /* 0x0000000400041947 */ /* 0x000fea0003800000 */
[----:B------:R-:W-:Y:S01]  /*2830*/  UIADD3 UR14, UP2, -UR5, UR8, URZ ;  /* 0x00000008050e7290 */ /* 0x000fe2000ff5e13f */
[----:B------:R-:W1:Y:S01]  /*2840*/  S2UR UR17, SR_CTAID.Y ;  /* 0x00000000001179c3 */ /* 0x000e620000002600 */
[----:B------:R-:W-:Y:S01]  /*2850*/  ULDC UR16, c[0x0][0x8c0] ;  /* 0x0002300000107ab9 */ /* 0x000fe20000000800 */
[----:B------:R-:W-:Y:S01]  /*2860*/  ULDC UR20, c[0x0][0x8b0] ;  /* 0x00022c0000147ab9 */ /* 0x000fe20000000800 */
[----:B------:R-:W-:Y:S01]  /*2870*/  UIADD3.X UR11, ~UR6, UR7, URZ, UP2, !UPT ;  /* 0x00000007060b7290 */ /* 0x000fe200097fe53f */
[--C-:B------:R-:W-:Y:S01]  /*2880*/  SHF.R.U32.HI R23, RZ, UR20, R5.reuse ;  /* 0x00000014ff177c19 */ /* 0x100fe20008011605 */
[----:B------:R-:W-:Y:S01]  /*2890*/  ULDC UR19, c[0x0][0x904] ;  /* 0x0002410000137ab9 */ /* 0x000fe20000000800 */
[----:B------:R-:W-:Y:S01]  /*28a0*/  ULDC UR12, c[0x0][0x8a8] ;  /* 0x00022a00000c7ab9 */ /* 0x000fe20000000800 */
[----:B------:R-:W-:Y:S01]  /*28b0*/  USHF.R.U32.HI UR15, URZ, UR16, UR11 ;  /* 0x000000103f0f7299 */ /* 0x000fe2000801160b */
[----:B------:R-:W-:Y:S01]  /*28c0*/  SHF.R.U64 R22, R4, UR20, R5 ;  /* 0x0000001404167c19 */ /* 0x000fe20008001205 */
[----:B------:R-:W-:-:S02]  /*28d0*/  USHF.R.U64 UR14, UR14, UR16, UR11 ;  /* 0x000000100e0e7299 */ /* 0x000fc4000800120b */
[----:B------:R-:W-:Y:S02]  /*28e0*/  USHF.R.U32.HI UR13, URZ, UR20, UR15 ;  /* 0x000000143f0d7299 */ /* 0x000fe4000801160f */
[----:B------:R-:W-:Y:S02]  /*28f0*/  UIADD3 UR12, UR12, -0x1, URZ ;  /* 0xffffffff0c0c7890 */ /* 0x000fe4000fffe03f */
[----:B------:R-:W-:Y:S02]  /*2900*/  USHF.R.U32.HI UR21, URZ, UR19, UR13 ;  /* 0x000000133f157299 */ /* 0x000fe4000801160d */
[----:B------:R-:W-:Y:S02]  /*2910*/  USHF.R.U64 UR15, UR14, UR20, UR15 ;  /* 0x000000140e0f7299 */ /* 0x000fe4000800120f */
[----:B------:R-:W-:Y:S02]  /*2920*/  ULOP3.LUT UR14, UR14, UR12, URZ, 0xc0, !UPT ;  /* 0x0000000c0e0e7292 */ /* 0x000fe4000f8ec03f */
[----:B------:R-:W-:Y:S01]  /*2930*/  LOP3.LUT R3, R23, UR21, RZ, 0xfc, !PT ;  /* 0x0000001517037c12 */ /* 0x000fe2000f8efcff */
[----:B------:R-:W-:-:S02]  /*2940*/  USHF.R.U64 UR13, UR15, UR19, UR13 ;  /* 0x000000130f0d7299 */ /* 0x000fc4000800120d */
[----:B-1----:R-:W-:Y:S01]  /*2950*/  USEL UR11, UR57, UR17, !UP3 ;  /* 0x00000011390b7287 */ /* 0x002fe2000d800000 */
[----:B------:R-:W-:-:S13]  /*2960*/  ISETP.NE.U32.AND P1, PT, R3, RZ, PT ;  /* 0x000000ff0300720c */ /* 0x000fda0003f25070 */
[----:B------:R-:W-:Y:S05]  /*2970*/  @!P1 BRA `(.L_x_17) ;  /* 0x0000000000149947 */ /* 0x000fea0003800000 */
[----:B------:R-:W-:-:S07]  /*2980*/  MOV R12, 0x29a0 ;  /* 0x000029a0000c7802 */ /* 0x000fce0000000f00 */
[----:B----45:R-:W-:Y:S05]  /*2990*/  CALL.REL.NOINC `($__internal_0_$__cuda_sm20_div_u64) ;  /* 0x0000025400447944 */ /* 0x030fea0003c00000 */
[----:B------:R-:W-:-:S05]  /*29a0*/  IADD3 R13, -R3, RZ, RZ ;  /* 0x000000ff030d7210 */ /* 0x000fca0007ffe1ff */
[----:B------:R-:W-:Y:S01]  /*29b0*/  IMAD R13, R22, R13, UR13 ;  /* 0x0000000d160d7e24 */ /* 0x000fe2000f8e020d */
[----:B------:R-:W-:Y:S06]  /*29c0*/  BRA `(.L_x_18) ;  /* 0x0000000000507947 */ /* 0x000fec0003800000 */
.L_x_17:
[----:B------:R-:W1:Y:S01]  /*29d0*/  I2F.U32.RP R3, R22 ;  /* 0x0000001600037306 */ /* 0x000e620000209000 */
[----:B------:R-:W-:-:S07]  /*29e0*/  ISETP.NE.U32.AND P3, PT, R22, RZ, PT ;  /* 0x000000ff1600720c */ /* 0x000fce0003f65070 */
[----:B-1----:R-:W1:Y:S02]  /*29f0*/  MUFU.RCP R3, R3 ;  /* 0x0000000300037308 */ /* 0x002e640000001000 */
[----:B-1----:R-:W-:-:S06]  /*2a00*/  IADD3 R12, R3, 0xffffffe, RZ ;  /* 0x0ffffffe030c7810 */ /* 0x002fcc0007ffe0ff */
[----:B------:R1:W2:Y:S02]  /*2a10*/  F2I.FTZ.U32.TRUNC.NTZ R13, R12 ;  /* 0x0000000c000d7305 */ /* 0x0002a4000021f000 */
[----:B-1----:R-:W-:Y:S01]  /*2a20*/  MOV R12, RZ ;  /* 0x000000ff000c7202 */ /* 0x002fe20000000f00 */
[----:B--2---:R-:W-:-:S04]  /*2a30*/  IMAD.MOV R11, RZ, RZ, -R13 ;  /* 0x000000ffff0b7224 */ /* 0x004fc800078e0a0d */
[----:B------:R-:W-:-:S04]  /*2a40*/  IMAD R11, R11, R22, RZ ;  /* 0x000000160b0b7224 */ /* 0x000fc800078e02ff */
[----:B------:R-:W-:-:S06]  /*2a50*/  IMAD.HI.U32 R13, R13, R11, R12 ;  /* 0x0000000b0d0d7227 */ /* 0x000fcc00078e000c */
[----:B------:R-:W-:-:S05]  /*2a60*/  IMAD.HI.U32 R3, R13, UR13, RZ ;  /* 0x0000000d0d037c27 */ /* 0x000fca000f8e00ff */
[----:B------:R-:W-:-:S05]  /*2a70*/  IADD3 R11, -R3, RZ, RZ ;  /* 0x000000ff030b7210 */ /* 0x000fca0007ffe1ff */
[----:B------:R-:W-:-:S05]  /*2a80*/  IMAD R11, R22, R11, UR13 ;  /* 0x0000000d160b7e24 */ /* 0x000fca000f8e020b */
[----:B------:R-:W-:-:S13]  /*2a90*/  ISETP.GE.U32.AND P1, PT, R11, R22, PT ;  /* 0x000000160b00720c */ /* 0x000fda0003f26070 */
[-C--:B------:R-:W-:Y:S02]  /*2aa0*/  @P1 IADD3 R11, R11, -R22.reuse, RZ ;  /* 0x800000160b0b1210 */ /* 0x080fe40007ffe0ff */
[----:B------:R-:W-:Y:S02]  /*2ab0*/  @P1 IADD3 R3, R3, 0x1, RZ ;  /* 0x0000000103031810 */ /* 0x000fe40007ffe0ff */
[----:B------:R-:W-:-:S13]  /*2ac0*/  ISETP.GE.U32.AND P2, PT, R11, R22, PT ;  /* 0x000000160b00720c */ /* 0x000fda0003f46070 */
[----:B------:R-:W-:Y:S02]  /*2ad0*/  @P2 IADD3 R3, R3, 0x1, RZ ;  /* 0x0000000103032810 */ /* 0x000fe40007ffe0ff */
[----:B------:R-:W-:-:S04]  /*2ae0*/  @!P3 LOP3.LUT R3, RZ, R22, RZ, 0x33, !PT ;  /* 0x00000016ff03b212 */ /* 0x000fc800078e33ff */
[----:B------:R-:W-:-:S05]  /*2af0*/  IADD3 R13, -R3, RZ, RZ ;  /* 0x000000ff030d7210 */ /* 0x000fca0007ffe1ff */
[----:B------:R-:W-:-:S07]  /*2b00*/  IMAD R13, R22, R13, UR13 ;  /* 0x0000000d160d7e24 */ /* 0x000fce000f8e020d */
.L_x_18:
[----:B------:R-:W1:Y:S01]  /*2b10*/  LDC R16, c[0x0][0x8a8] ;  /* 0x00022a00ff107b82 */ /* 0x000e620000000800 */
[----:B------:R-:W-:Y:S01]  /*2b20*/  ULDC UR13, c[0x0][0x904] ;  /* 0x00024100000d7ab9 */ /* 0x000fe20000000800 */
[----:B------:R-:W-:Y:S01]  /*2b30*/  UMOV UR12, 0xffffffff ;  /* 0xffffffff000c7882 */ /* 0x000fe20000000000 */
[----:B------:R-:W-:Y:S01]  /*2b40*/  PLOP3.LUT P1, PT, PT, PT, UP3, 0x80, 0x0 ;  /* 0x000000000000781c */ /* 0x000fe20003f2f038 */
[----:B------:R-:W-:-:S04]  /*2b50*/  USHF.L.U32 UR12, UR12, UR13, URZ ;  /* 0x0000000d0c0c7299 */ /* 0x000fc8000800063f */
[----:B------:R-:W2:Y:S02]  /*2b60*/  LDC R14, c[0x0][0x8b8] ;  /* 0x00022e00ff0e7b82 */ /* 0x000ea40000000800 */
[----:B------:R-:W-:Y:S01]  /*2b70*/  LOP3.LUT R11, RZ, UR12, RZ, 0x33, !PT ;  /* 0x0000000cff0b7c12 */ /* 0x000fe2000f8e33ff */
[----:B------:R-:W-:Y:S02]  /*2b80*/  UMOV UR12, 0x1 ;  /* 0x00000001000c7882 */ /* 0x000fe40000000000 */
[----:B------:R-:W-:Y:S01]  /*2b90*/  USHF.L.U32 UR12, UR12, UR13, URZ ;  /* 0x0000000d0c0c7299 */ /* 0x000fe2000800063f */
[----:B------:R-:W-:Y:S02]  /*2ba0*/  LOP3.LUT R12, R11, UR15, RZ, 0xc0, !PT ;  /* 0x0000000f0b0c7c12 */ /* 0x000fe4000f8ec0ff */
[----:B------:R-:W-:Y:S01]  /*2bb0*/  @P1 MOV R18, UR4 ;  /* 0x0000000400121c02 */ /* 0x000fe20008000f00 */
[----:B------:R-:W-:Y:S02]  /*2bc0*/  @!P1 IMAD.U32 R18, RZ, RZ, UR4 ;  /* 0x00000004ff129e24 */ /* 0x000fe4000f8e00ff */
[----:B------:R-:W-:-:S02]  /*2bd0*/  IMAD R3, R3, UR12, R12 ;  /* 0x0000000c03037c24 */ /* 0x000fc4000f8e020c */
[----:B-1----:R-:W-:-:S05]  /*2be0*/  IMAD R13, R13, R16, UR14 ;  /* 0x0000000e0d0d7e24 */ /* 0x002fca000f8e0210 */
[----:B------:R-:W-:Y:S01]  /*2bf0*/  @P1 MOV R16, R13 ;  /* 0x0000000d00101202 */ /* 0x000fe20000000f00 */
[----:B--2---:R-:W-:Y:S01]  /*2c00*/  IMAD R17, R3, R14, UR11 ;  /* 0x0000000b03117e24 */ /* 0x004fe2000f8e020e */
[----:B------:R-:W-:-:S04]  /*2c10*/  UMOV UR11, 0x1 ;  /* 0x00000001000b7882 */ /* 0x000fc80000000000 */
[----:B------:R-:W-:Y:S02]  /*2c20*/  @!P1 MOV R16, R17 ;  /* 0x0000001100109202 */ /* 0x000fe40000000f00 */
[----:B------:R-:W-:-:S07]  /*2c30*/  @!P1 MOV R17, R13 ;  /* 0x0000000d00119202 */ /* 0x000fce0000000f00 */
.L_x_5:
[----:B------:R-:W-:-:S13]  /*2c40*/  ISETP.NE.AND P1, PT, RZ, UR11, PT ;  /* 0x0000000bff007c0c */ /* 0x000fda000bf25270 */
[----:B------:R-:W-:Y:S05]  /*2c50*/  @!P1 EXIT ;  /* 0x000000000000994d */ /* 0x000fea0003800000 */
[----:B------:R-:W1:Y:S02]  /*2c60*/  LDC.64 R24, c[0x0][0x290] ;  /* 0x0000a400ff187b82 */ /* 0x000e640000000a00 */
[----:B-1----:R-:W-:-:S05]  /*2c70*/  IMAD.WIDE R12, R18, 0xc, R24 ;  /* 0x0000000c120c7825 */ /* 0x002fca00078e0218 */
[----:B------:R1:W5:Y:S01]  /*2c80*/  LDG.E R11, desc[UR38][R12.64+0x8] ;  /* 0x000008260c0b7981 */ /* 0x000362000c1e1900 */
[----:B------:R-:W-:Y:S01]  /*2c90*/  UISETP.NE.AND UP2, UPT, UR18, 0x2, UPT ;  /* 0x000000021200788c */ /* 0x000fe2000bf45270 */
[----:B------:R-:W2:Y:S01]  /*2ca0*/  S2UR UR58, SR_CgaCtaId ;  /* 0x00000000003a79c3 */ /* 0x000ea20000008800 */
[----:B------:R-:W-:Y:S01]  /*2cb0*/  UMOV UR41, URZ ;  /* 0x0000003f00297c82 */ /* 0x000fe20008000000 */
[----:B------:R-:W-:Y:S01]  /*2cc0*/  UMOV UR42, URZ ;  /* 0x0000003f002a7c82 */ /* 0x000fe20008000000 */
[----:B------:R-:W-:Y:S02]  /*2cd0*/  SHF.R.S32.HI R19, RZ, 0x1f, R18 ;  /* 0x0000001fff137819 */ /* 0x000fe40000011412 */
[----:B------:R-:W-:Y:S02]  /*2ce0*/  PLOP3.LUT P1, PT, PT, PT, UP2, 0x80, 0x0 ;  /* 0x000000000000781c */ /* 0x000fe40003f2f028 */
[----:B------:R-:W-:-:S11]  /*2cf0*/  MOV R22, RZ ;  /* 0x000000ff00167202 */ /* 0x000fd60000000f00 */
[----:B-1----:R-:W-:Y:S05]  /*2d00*/  @P1 BRA `(.L_x_19) ;  /* 0x00000000009c1947 */ /* 0x002fea0003800000 */
[----:B-----5:R-:W-:Y:S01]  /*2d10*/  R2UR UR11, R11 ;  /* 0x000000000b0b72ca */ /* 0x020fe200000e0000 */
[----:B------:R-:W-:-:S04]  /*2d20*/  ULOP3.LUT UR13, UR59, 0x1, URZ, 0xfc, !UPT ;  /* 0x000000013b0d7892 */ /* 0x000fc8000f8efc3f */
[----:B------:R-:W-:-:S06]  /*2d30*/  UISETP.NE.AND UP2, UPT, UR13, 0x3, UPT ;  /* 0x000000030d00788c */ /* 0x000fcc000bf45270 */
[----:B------:R-:W-:Y:S02]  /*2d40*/  PLOP3.LUT P2, PT, PT, PT, UP2, 0x80, 0x0 ;  /* 0x000000000000781c */ /* 0x000fe40003f4f028 */
[----:B------:R-:W-:-:S04]  /*2d50*/  UIADD3 UR11, UR11, 0x3f, URZ ;  /* 0x0000003f0b0b7890 */ /* 0x000fc8000fffe03f */
[----:B------:R-:W-:-:S04]  /*2d60*/  USHF.R.S32.HI UR12, URZ, 0x1f, UR11 ;  /* 0x0000001f3f0c7899 */ /* 0x000fc8000801140b */
[----:B------:R-:W-:-:S04]  /*2d70*/  ULEA.HI UR12, UR12, UR11, URZ, 0x6 ;  /* 0x0000000b0c0c7291 */ /* 0x000fc8000f8f303f */
[----:B------:R-:W-:Y:S01]  /*2d80*/  USHF.R.S32.HI UR41, URZ, 0x6, UR12 ;  /* 0x000000063f297899 */ /* 0x000fe2000801140c */
[----:B------:R-:W-:Y:S11]  /*2d90*/  @!P2 BRA `(.L_x_20) ;  /* 0x000000000004a947 */ /* 0x000ff60003800000 */
[----:B--2---:R-:W-:Y:S01]  /*2da0*/  BPT.TRAP 0x1 ;  /* 0x000000040000795c */ /* 0x004fe20000300000 */
.L_x_20:
[----:B------:R-:W-:Y:S01]  /*2db0*/  UMOV UR11, 0x400 ;  /* 0x00000400000b7882 */ /* 0x000fe20000000000 */
[----:B------:R-:W-:Y:S01]  /*2dc0*/  SHF.L.U32 R3, RZ, 0x1f, RZ ;  /* 0x0000001fff037819 */ /* 0x000fe200000006ff */
[----:B--2---:R-:W-:-:S09]  /*2dd0*/  ULEA UR11, UR58, UR11, 0x18 ;  /* 0x0000000b3a0b7291 */ /* 0x004fd2000f8ec03f */
[----:B------:R-:W1:Y:S02]  /*2de0*/  SYNCS.PHASECHK.TRANS64.TRYWAIT P1, [UR11+0x34400], R3 ;  /* 0x03440003ff0075a7 */ /* 0x000e64000802014b */
[----:B-1----:R-:W-:Y:S05]  /*2df0*/  @!P1 BRA `(.L_x_21) ;  /* 0x0000022c00309947 */ /* 0x002fea0003800000 */
.L_x_536:
[----:B------:R-:W2:Y:S01]  /*2e00*/  LDS.128 R16, [UR11+0x34550] ;  /* 0x0345500bff107984 */ /* 0x000ea20008000c00 */
[----:B------:R-:W-:Y:S01]  /*2e10*/  @!PT LDS RZ, [RZ] ;  /* 0x00000000fffff984 */ /* 0x000fe20000000800 */
[----:B------:R-:W-:Y:S01]  /*2e20*/  @!PT LDS RZ, [RZ] ;  /* 0x00000000fffff984 */ /* 0x000fe20000000800 */
[----:B------:R-:W-:Y:S01]  /*2e30*/  @!PT LDS RZ, [RZ] ;  /* 0x00000000fffff984 */ /* 0x000fe20000000800 */
[----:B------:R-:W-:Y:S01]  /*2e40*/  @!PT LDS RZ, [RZ] ;  /* 0x00000000fffff984 */ /* 0x000fe20000000800 */
[----:B------:R3:W-:Y:S06]  /*2e50*/  MEMBAR.ALL.CTA ;  /* 0x0000000000007992 */ /* 0x0007ec0000008000 */
[----:B---3--:R-:W3:Y:S01]  /*2e60*/  FENCE.VIEW.ASYNC.S ;  /* 0x00000000000073c6 */ /* 0x008ee20000000000 */
[----:B------:R-:W-:Y:S05]  /*2e70*/  @!P2 BRA `(.L_x_22) ;  /* 0x000000000004a947 */ /* 0x000fea0003800000 */
[----:B------:R-:W-:Y:S01]  /*2e80*/  BPT.TRAP 0x1 ;  /* 0x000000040000795c */ /* 0x000fe20000300000 */
.L_x_22:
[----:B------:R-:W-:Y:S01]  /*2e90*/  UIADD3 UR11, UR11, 0x34440, URZ ;  /* 0x000344400b0b7890 */ /* 0x000fe2000fffe03f */
[----:B--2---:R-:W-:-:S03]  /*2ea0*/  ISETP.NE.AND P1, PT, R19, RZ, PT ;  /* 0x000000ff1300720c */ /* 0x004fc60003f25270 */
[----:B------:R-:W-:-:S09]  /*2eb0*/  UPRMT UR11, UR58, 0x654, UR11 ;  /* 0x000006543a0b7896 */ /* 0x000fd2000800000b */
[----:B---3--:R-:W-:Y:S01]  /*2ec0*/  SYNCS.ARRIVE.TRANS64.RED.A1T0 RZ, [UR11], RZ ;  /* 0x000000ffffff79a7 */ /* 0x008fe2000810040b */
[----:B------:R-:W-:Y:S05]  /*2ed0*/  @!P1 EXIT ;  /* 0x000000000000994d */ /* 0x000fea0003800000 */
[----:B-1----:R-:W-:-:S05]  /*2ee0*/  IMAD.WIDE R12, R18, 0xc, R24 ;  /* 0x0000000c120c7825 */ /* 0x002fca00078e0218 */
[----:B------:R1:W5:Y:S01]  /*2ef0*/  LDG.E R11, desc[UR38][R12.64+0x8] ;  /* 0x000008260c0b7981 */ /* 0x000362000c1e1900 */
[----:B------:R-:W-:Y:S01]  /*2f00*/  UISETP.GE.U32.AND UP2, UPT, UR41, 0x6, UPT ;  /* 0x000000062900788c */ /* 0x000fe2000bf46070 */
[----:B------:R-:W-:Y:S01]  /*2f10*/  SHF.R.S32.HI R19, RZ, 0x1f, R18 ;  /* 0x0000001fff137819 */ /* 0x000fe20000011412 */
[----:B------:R-:W-:Y:S01]  /*2f20*/  UIMAD.WIDE.U32 UR12, UR41, -0x55555555, URZ ;  /* 0xaaaaaaab290c78a5 */ /* 0x000fe2000f8e003f */
[----:B------:R-:W-:Y:S01]  /*2f30*/  MOV R22, 0x1 ;  /* 0x0000000100167802 */ /* 0x000fe20000000f00 */
[----:B------:R-:W-:Y:S02]  /*2f40*/  UMOV UR42, URZ ;  /* 0x0000003f002a7c82 */ /* 0x000fe40008000000 */
[----:B------:R-:W-:-:S04]  /*2f50*/  USHF.R.U32.HI UR12, URZ, 0x2, UR13 ;  /* 0x000000023f0c7899 */ /* 0x000fc8000801160d */
[----:B------:R-:W-:Y:S02]  /*2f60*/  UIMAD UR41, UR12, -0x6, UR41 ;  /* 0xfffffffa0c2978a4 */ /* 0x000fe4000f8e0229 */
[----:B-1----:R-:W-:-:S12]  /*2f70*/  @UP2 ULOP3.LUT UR42, UR12, 0x1, URZ, 0xc0, !UPT ;  /* 0x000000010c2a2892 */ /* 0x002fd8000f8ec03f */
.L_x_19:
[----:B------:R-:W-:-:S04]  /*2f80*/  IMAD.WIDE.U32 R24, R18, 0xc, R24 ;  /* 0x0000000c12187825 */ /* 0x000fc800078e0018 */
[----:B------:R-:W-:-:S05]  /*2f90*/  IMAD R3, R19, 0xc, RZ ;  /* 0x0000000c13037824 */ /* 0x000fca00078e02ff */
[----:B------:R-:W-:-:S05]  /*2fa0*/  IADD3 R25, R25, R3, RZ ;  /* 0x0000000319197210 */ /* 0x000fca0007ffe0ff */
[----:B------:R1:W5:Y:S04]  /*2fb0*/  LDG.E R19, desc[UR38][R24.64+0x4] ;  /* 0x0000042618137981 */ /* 0x000368000c1e1900 */
[----:B------:R1:W5:Y:S01]  /*2fc0*/  LDG.E R13, desc[UR38][R24.64] ;  /* 0x00000026180d7981 */ /* 0x000362000c1e1900 */
[----:B------:R-:W-:-:S13]  /*2fd0*/  PLOP3.LUT P1, PT, PT, PT, UP1, 0x80, 0x0 ;  /* 0x000000000000781c */ /* 0x000fda0003f2f018 */
[----:B-1----:R-:W-:Y:S05]  /*2fe0*/  @!P1 BRA `(.L_x_23) ;  /* 0x000001b0001c9947 */ /* 0x002fea0003800000 */
[----:B------:R-:W-:-:S06]  /*2ff0*/  UISETP.GT.U32.AND UP0, UPT, UR29, 0x1, UPT ;  /* 0x000000011d00788c */ /* 0x000fcc000bf04070 */
[----:B------:R-:W-:-:S13]  /*3000*/  PLOP3.LUT P0, PT, PT, PT, UP0, 0x80, 0x0 ;  /* 0x000000000000781c */ /* 0x000fda0003f0f008 */
[----:B--2---:R-:W-:Y:S05]  /*3010*/  @P0 EXIT ;  /* 0x000000000000094d */ /* 0x004fea0003800000 */
.L_x_24:
[----:B------:R-:W-:-:S08]  /*3020*/  NOP ;  /* 0x0000000000007918 */ /* 0x000fd00000000000 */
[----:B------:R-:W1:Y:S02]  /*3030*/  USETMAXREG.TRY_ALLOC.CTAPOOL UP0, 0xe8 ;  /* 0x000000e8000079c8 */ /* 0x000e640008000600 */
[----:B-1----:R-:W-:-:S13]  /*3040*/  PLOP3.LUT P0, PT, PT, PT, UP0, 0x80, 0x0 ;  /* 0x000000000000781c */ /* 0x002fda0003f0f008 */
[----:B------:R-:W-:Y:S05]  /*3050*/  @!P0 BRA `(.L_x_24) ;  /* 0xfffffffc00f08947 */ /* 0x000fea000383ffff */
[----:B------:R-:W1:Y:S01]  /*3060*/  SHFL.IDX PT, R2, R2, RZ, 0x1f ;  /* 0x00001fff02027589 */ /* 0x000e6200000e0000 */
[----:B------:R-:W2:Y:S01]  /*3070*/  S2UR UR4, SR_CTAID.Y ;  /* 0x00000000000479c3 */ /* 0x000ea20000002600 */
[----:B------:R-:W-:Y:S01]  /*3080*/  UMOV UR36, URZ ;  /* 0x0000003f00247c82 */ /* 0x000fe20008000000 */
[----:B------:R-:W-:Y:S01]  /*3090*/  UMOV UR37, URZ ;  /* 0x0000003f00257c82 */ /* 0x000fe20008000000 */
[----:B-1----:R-:W-:Y:S01]  /*30a0*/  LOP3.LUT P0, RZ, R2, 0x3, RZ, 0xc0, !PT ;  /* 0x0000000302ff7812 */ /* 0x002fe2000780c0ff */
[----:B--2---:R-:W-:-:S12]  /*30b0*/  UIMAD UR4, UR4, UR60, UR57 ;  /* 0x0000003c040472a4 */ /* 0x004fd8000f8e0239 */
[----:B------:R-:W-:Y:S05]  /*30c0*/  @P0 BRA `(.L_x_25) ;  /* 0x0000000000a40947 */ /* 0x000fea0003800000 */
[----:B------:R-:W-:Y:S01]  /*30d0*/  ELECT P0, URZ, PT ;  /* 0x00000000003f782f */ /* 0x000fe20003800000 */
[----:B------:R-:W-:-:S12]  /*30e0*/  BSSY B0, `(.L_x_26) ;  /* 0x0000020000007945 */ /* 0x000fd80003800000 */
[----:B------:R-:W-:Y:S05]  /*30f0*/  @!P0 BRA `(.L_x_27) ;  /* 0x0000000000788947 */ /* 0x000fea0003800000 */
[----:B------:R-:W1:Y:S01]  /*3100*/  S2UR UR6, SR_CgaCtaId ;  /* 0x00000000000679c3 */ /* 0x000e620000008800 */
[----:B------:R-:W-:Y:S01]  /*3110*/  UISETP.NE.AND UP0, UPT, UR18, 0x1, UPT ;  /* 0x000000011200788c */ /* 0x000fe2000bf05270 */
[----:B------:R-:W-:-:S06]  /*3120*/  UMOV UR5, 0x400 ;  /* 0x0000040000057882 */ /* 0x000fcc0000000000 */
[----:B------:R-:W2:Y:S08]  /*3130*/  LDC.64 R4, c[0x0][0x700] ;  /* 0x0001c000ff047b82 */ /* 0x000eb00000000a00 */
[----:B----4-:R-:W2:Y:S08]  /*3140*/  LDC.64 R6, c[0x0][0x708] ;  /* 0x0001c200ff067b82 */ /* 0x010eb00000000a00 */
[----:B-----5:R-:W3:Y:S01]  /*3150*/  LDC.64 R8, c[0x0][0x710] ;  /* 0x0001c400ff087b82 */ /* 0x020ee20000000a00 */
[----:B-1----:R-:W-:-:S04]  /*3160*/  ULEA UR5, UR6, UR5, 0x18 ;  /* 0x0000000506057291 */ /* 0x002fc8000f8ec03f */
[----:B------:R-:W-:Y:S02]  /*3170*/  UIADD3 UR6, UR5, 0x80, URZ ;  /* 0x0000008005067890 */ /* 0x000fe4000fffe03f */
[----:B------:R-:W-:Y:S01]  /*3180*/  @!UP0 UIADD3 UR6, UR5, URZ, URZ ;  /* 0x0000003f05068290 */ /* 0x000fe2000fffe03f */
[----:B------:R-:W3:Y:S08]  /*3190*/  LDC.64 R10, c[0x0][0x718] ;  /* 0x0001c600ff0a7b82 */ /* 0x000ef00000000a00 */
[----:B------:R-:W1:Y:S01]  /*31a0*/  LDC.64 R24, c[0x0][0x720] ;  /* 0x0001c800ff187b82 */ /* 0x000e620000000a00 */
[----:B--2---:R2:W-:Y:S07]  /*31b0*/  STS.128 [UR6+0x34780], R4 ;  /* 0x03478004ff007988 */ /* 0x0045ee0008000c06 */
[----:B------:R-:W1:Y:S08]  /*31c0*/  LDC.64 R26, c[0x0][0x728] ;  /* 0x0001ca00ff1a7b82 */ /* 0x000e700000000a00 */
[----:B------:R-:W4:Y:S01]  /*31d0*/  LDC.64 R28, c[0x0][0x730] ;  /* 0x0001cc00ff1c7b82 */ /* 0x000f220000000a00 */
[----:B---3--:R2:W-:Y:S07]  /*31e0*/  STS.128 [UR6+0x34790], R8 ;  /* 0x03479008ff007988 */ /* 0x0085ee0008000c06 */
[----:B------:R-:W4:Y:S08]  /*31f0*/  LDC.64 R30, c[0x0][0x738] ;  /* 0x0001ce00ff1e7b82 */ /* 0x000f300000000a00 */
[----:B------:R-:W3:Y:S01]  /*3200*/  LDC.64 R32, c[0x0][0x740] ;  /* 0x0001d000ff207b82 */ /* 0x000ee20000000a00 */
[----:B-1----:R2:W-:Y:S07]  /*3210*/  STS.128 [UR6+0x347a0], R24 ;  /* 0x0347a018ff007988 */ /* 0x0025ee0008000c06 */
[----:B------:R-:W3:Y:S08]  /*3220*/  LDC.64 R34, c[0x0][0x748] ;  /* 0x0001d200ff227b82 */ /* 0x000ef00000000a00 */
[----:B------:R-:W1:Y:S01]  /*3230*/  LDC.64 R36, c[0x0][0x750] ;  /* 0x0001d400ff247b82 */ /* 0x000e620000000a00 */
[----:B----4-:R2:W-:Y:S07]  /*3240*/  STS.128 [UR6+0x347b0], R28 ;  /* 0x0347b01cff007988 */ /* 0x0105ee0008000c06 */
[----:B------:R-:W1:Y:S08]  /*3250*/  LDC.64 R38, c[0x0][0x758] ;  /* 0x0001d600ff267b82 */ /* 0x000e700000000a00 */
[----:B------:R-:W4:Y:S01]  /*3260*/  LDC.64 R40, c[0x0][0x760] ;  /* 0x0001d800ff287b82 */ /* 0x000f220000000a00 */
[----:B---3--:R2:W-:Y:S07]  /*3270*/  STS.128 [UR6+0x347c0], R32 ;  /* 0x0347c020ff007988 */ /* 0x0085ee0008000c06 */
[----:B------:R-:W4:Y:S08]  /*3280*/  LDC.64 R42, c[0x0][0x768] ;  /* 0x0001da00ff2a7b82 */ /* 0x000f300000000a00 */
[----:B------:R-:W3:Y:S01]  /*3290*/  LDC.64 R44, c[0x0][0x770] ;  /* 0x0001dc00ff2c7b82 */ /* 0x000ee20000000a00 */
[----:B-1----:R2:W-:Y:S07]  /*32a0*/  STS.128 [UR6+0x347d0], R36 ;  /* 0x0347d024ff007988 */ /* 0x0025ee0008000c06 */
[----:B------:R-:W3:Y:S01]  /*32b0*/  LDC.64 R46, c[0x0][0x778] ;  /* 0x0001de00ff2e7b82 */ /* 0x000ee20000000a00 */
[----:B----4-:R2:W-:Y:S04]  /*32c0*/  STS.128 [UR6+0x347e0], R40 ;  /* 0x0347e028ff007988 */ /* 0x0105e80008000c06 */
[----:B---3--:R2:W-:Y:S02]  /*32d0*/  STS.128 [UR6+0x347f0], R44 ;  /* 0x0347f02cff007988 */ /* 0x0085e40008000c06 */
.L_x_27:
[----:B------:R-:W-:Y:S05]  /*32e0*/  BSYNC B0 ;  /* 0x0000000000007941 */ /* 0x000fea0003800000 */
.L_x_26:
[----:B------:R-:W-:Y:S01]  /*32f0*/  UISETP.NE.AND UP0, UPT, UR18, 0x1, UPT ;  /* 0x000000011200788c */ /* 0x000fe2000bf05270 */
[----:B------:R-:W-:Y:S01]  /*3300*/  NOP ;  /* 0x0000000000007918 */ /* 0x000fe20000000000 */
[----:B------:R-:W-:Y:S01]  /*3310*/  ULDC UR5, c[0x0][0x884] ;  /* 0x0002210000057ab9 */ /* 0x000fe20000000800 */
[----:B------:R-:W-:Y:S01]  /*3320*/  ULDC.64 UR36, c[0x0][0x800] ;  /* 0x0002000000247ab9 */ /* 0x000fe20000000a00 */
[----:B------:R-:W-:-:S04]  /*3330*/  USEL UR5, UR5, URZ, UP0 ;  /* 0x0000003f05057287 */ /* 0x000fc80008000000 */
[----:B------:R-:W-:-:S04]  /*3340*/  UIADD3 UR5, UR4, UR5, URZ ;  /* 0x0000000504057290 */ /* 0x000fc8000fffe03f */
[----:B------:R-:W-:-:S12]  /*3350*/  UIMAD.WIDE UR36, UR5, 0x80, UR36 ;  /* 0x00000080052478a5 */ /* 0x000fd8000f8e0224 */
.L_x_25:
[----:B------:R-:W-:-:S13]  /*3360*/  ISETP.NE.AND P0, PT, RZ, UR51, PT ;  /* 0x00000033ff007c0c */ /* 0x000fda000bf05270 */
[----:B------:R-:W-:Y:S05]  /*3370*/  @P0 BRA `(.L_x_28) ;  /* 0x00000004000c0947 */ /* 0x000fea0003800000 */
[----:B------:R-:W-:Y:S01]  /*3380*/  ELECT P0, URZ, PT ;  /* 0x00000000003f782f */ /* 0x000fe20003800000 */
[----:B------:R-:W-:-:S12]  /*3390*/  BSSY B0, `(.L_x_29) ;  /* 0x000002c000007945 */ /* 0x000fd80003800000 */
[----:B------:R-:W-:Y:S05]  /*33a0*/  @!P0 BRA `(.L_x_30) ;  /* 0x0000000000a88947 */ /* 0x000fea0003800000 */
[----:B--2---:R-:W1:Y:S08]  /*33b0*/  LDC.64 R4, c[0x0][0x820] ;  /* 0x00020800ff047b82 */ /* 0x004e700000000a00 */
[----:B------:R-:W2:Y:S01]  /*33c0*/  LDC.64 R2, c[0x0][0x818] ;  /* 0x00020600ff027b82 */ /* 0x000ea20000000a00 */
[----:B-1----:R-:W-:-:S06]  /*33d0*/  IMAD.WIDE R4, R18, 0x8, R4 ;  /* 0x0000000812047825 */ /* 0x002fcc00078e0204 */
[----:B------:R-:W3:Y:S01]  /*33e0*/  LDG.E.64 R4, desc[UR38][R4.64] ;  /* 0x0000002604047981 */ /* 0x000ee2000c1e1b00 */
[----:B--2---:R-:W-:-:S06]  /*33f0*/  IMAD.WIDE R2, R18, 0x8, R2 ;  /* 0x0000000812027825 */ /* 0x004fcc00078e0202 */
[----:B------:R-:W2:Y:S01]  /*3400*/  LDG.E.64 R2, desc[UR38][R2.64] ;  /* 0x0000002602027981 */ /* 0x000ea2000c1e1b00 */
[----:B------:R-:W1:Y:S01]  /*3410*/  S2UR UR5, SR_CgaCtaId ;  /* 0x00000000000579c3 */ /* 0x000e620000008800 */
[----:B------:R-:W-:Y:S01]  /*3420*/  UISETP.NE.AND UP0, UPT, UR18, 0x1, UPT ;  /* 0x000000011200788c */ /* 0x000fe2000bf05270 */
[----:B------:R-:W-:Y:S02]  /*3430*/  UMOV UR4, 0x400 ;  /* 0x0000040000047882 */ /* 0x000fe40000000000 */
[----:B-1----:R-:W-:-:S04]  /*3440*/  ULEA UR4, UR5, UR4, 0x18 ;  /* 0x0000000405047291 */ /* 0x002fc8000f8ec03f */
[----:B------:R-:W-:-:S04]  /*3450*/  UIADD3 UR5, UR4, 0x80, URZ ;  /* 0x0000008004057890 */ /* 0x000fc8000fffe03f */
[----:B------:R-:W-:-:S04]  /*3460*/  @!UP0 UIADD3 UR5, UR4, URZ, URZ ;  /* 0x0000003f04058290 */ /* 0x000fc8000fffe03f */
[----:B------:R-:W-:-:S05]  /*3470*/  UIADD3 UR4, UR5, 0x34780, URZ ;  /* 0x0003478005047890 */ /* 0x000fca000fffe03f */
[----:B-----5:R-:W1:Y:S01]  /*3480*/  LDS R0, [UR5+0x3479c] ;  /* 0x03479c05ff007984 */ /* 0x020e620008000800 */
[----:B------:R-:W-:-:S03]  /*3490*/  MOV R10, UR4 ;  /* 0x00000004000a7c02 */ /* 0x000fc60008000f00 */
[----:B------:R-:W-:Y:S01]  /*34a0*/  STS [UR5+0x347b0], RZ ;  /* 0x0347b0ffff007988 */ /* 0x000fe20008000805 */
[----:B------:R-:W-:-:S05]  /*34b0*/  SHF.R.U64 R10, R10, 0x4, RZ ;  /* 0x000000040a0a7819 */ /* 0x000fca00000012ff */
[----:B------:R-:W-:Y:S04]  /*34c0*/  STS [UR5+0x34790], R10 ;  /* 0x0347900aff007988 */ /* 0x000fe80008000805 */
[----:B------:R-:W-:Y:S01]  /*34d0*/  STS [UR5+0x34794], R10 ;  /* 0x0347940aff007988 */ /* 0x000fe20008000805 */
[----:B---3--:R-:W-:-:S04]  /*34e0*/  SHF.L.U64.HI R9, R4, 0x1, R5 ;  /* 0x0000000104097819 */ /* 0x008fc80000010205 */
[----:B------:R-:W-:-:S04]  /*34f0*/  LOP3.LUT R9, R9, 0x1fffffff, RZ, 0xc0, !PT ;  /* 0x1fffffff09097812 */ /* 0x000fc800078ec0ff */
[----:B------:R-:W-:Y:S01]  /*3500*/  SHF.R.U32.HI R5, RZ, 0x4, R9 ;  /* 0x00000004ff057819 */ /* 0x000fe20000011609 */
[----:B--2---:R-:W-:Y:S03]  /*3510*/  STS.64 [UR5+0x34780], R2 ;  /* 0x03478002ff007988 */ /* 0x004fe60008000a05 */
[----:B-1----:R-:W-:-:S05]  /*3520*/  LOP3.LUT R0, R0, 0xf, R5, 0xb8, !PT ;  /* 0x0000000f00007812 */ /* 0x002fca00078eb805 */
[----:B------:R1:W-:Y:S04]  /*3530*/  STS [UR5+0x3479c], R0 ;  /* 0x03479c00ff007988 */ /* 0x0003e80008000805 */
[----:B------:R-:W2:Y:S01]  /*3540*/  LDS R5, [UR5+0x3479c] ;  /* 0x03479c05ff057984 */ /* 0x000ea20008000800 */
[----:B-1----:R-:W-:Y:S02]  /*3550*/  SHF.L.U32 R0, R4, 0x1, RZ ;  /* 0x0000000104007819 */ /* 0x002fe400000006ff */
[----:B------:R-:W-:Y:S02]  /*3560*/  IADD3 R4, R13, -0x1, RZ ;  /* 0xffffffff0d047810 */ /* 0x000fe40007ffe0ff */
[----:B------:R-:W-:-:S04]  /*3570*/  LOP3.LUT R0, R0, 0xfffffffe, RZ, 0xc0, !PT ;  /* 0xfffffffe00007812 */ /* 0x000fc800078ec0ff */
[----:B------:R-:W-:-:S05]  /*3580*/  SHF.R.U64 R0, R0, 0x4, R9 ;  /* 0x0000000400007819 */ /* 0x000fca0000001209 */
[----:B------:R-:W-:Y:S01]  /*3590*/  STS [UR5+0x3478c], R0 ;  /* 0x03478c00ff007988 */ /* 0x000fe20008000805 */
[----:B--2---:R-:W-:-:S05]  /*35a0*/  LOP3.LUT R6, R5, 0xf0, RZ, 0xb8, !PT ;  /* 0x000000f005067812 */ /* 0x004fca00078eb8ff */
[----:B------:R4:W-:Y:S04]  /*35b0*/  STS [UR5+0x3479c], R6 ;  /* 0x03479c06ff007988 */ /* 0x0009e80008000805 */
[----:B------:R-:W1:Y:S01]  /*35c0*/  LDS R5, [UR5+0x3479c] ;  /* 0x03479c05ff057984 */ /* 0x000e620008000800 */
[----:B----4-:R-:W-:Y:S02]  /*35d0*/  CS2R R6, SRZ ;  /* 0x0000000000067805 */ /* 0x010fe4000001ff00 */
[----:B-1----:R-:W-:Y:S01]  /*35e0*/  LOP3.LUT R11, R5, 0xf00, RZ, 0xb8, !PT ;  /* 0x00000f00050b7812 */ /* 0x002fe200078eb8ff */
[----:B------:R-:W-:-:S04]  /*35f0*/  VIADD R5, R19, 0xffffffff ;  /* 0xffffffff13057836 */ /* 0x000fc80000000000 */
[----:B------:R-:W-:Y:S04]  /*3600*/  STS.64 [UR5+0x34798], R10 ;  /* 0x0347980aff007988 */ /* 0x000fe80008000a05 */
[----:B------:R-:W1:Y:S04]  /*3610*/  LDS R8, [UR5+0x3479c] ;  /* 0x03479c05ff087984 */ /* 0x000e680008000800 */
[----:B------:R3:W-:Y:S01]  /*3620*/  STS.128 [UR5+0x347a0], R4 ;  /* 0x0347a004ff007988 */ /* 0x0007e20008000c05 */
[----:B-1----:R-:W-:-:S05]  /*3630*/  LOP3.LUT R8, R8, 0xf000, RZ, 0xb8, !PT ;  /* 0x0000f00008087812 */ /* 0x002fca00078eb8ff */
[----:B------:R3:W-:Y:S02]  /*3640*/  STS [UR5+0x3479c], R8 ;  /* 0x03479c08ff007988 */ /* 0x0007e40008000805 */
.L_x_30:
[----:B------:R-:W-:Y:S05]  /*3650*/  BSYNC B0 ;  /* 0x0000000000007941 */ /* 0x000fea0003800000 */
.L_x_29:
[----:B------:R-:W-:Y:S01]  /*3660*/  ELECT P0, URZ, PT ;  /* 0x00000000003f782f */ /* 0x000fe20003800000 */
[----:B------:R-:W-:Y:S01]  /*3670*/  NOP ;  /* 0x0000000000007918 */ /* 0x000fe20000000000 */
[----:B------:R-:W-:Y:S11]  /*3680*/  BSSY B0, `(.L_x_31) ;  /* 0x0000004000007945 */ /* 0x000ff60003800000 */
[----:B------:R-:W-:Y:S05]  /*3690*/  @!P0 BRA `(.L_x_32) ;  /* 0x0000000000088947 */ /* 0x000fea0003800000 */
[----:B------:R0:W-:Y:S01]  /*36a0*/  UTMACMDFLUSH ;  /* 0x00000000000079b7 */ /* 0x0001e20000000000 */
[----:B------:R-:W-:-:S04]  /*36b0*/  DEPBAR.LE SB0, 0x0 ;  /* 0x000080000000791a */ /* 0x000fc80000000000 */
.L_x_32:
[----:B------:R-:W-:Y:S05]  /*36c0*/  BSYNC B0 ;  /* 0x0000000000007941 */ /* 0x000fea0003800000 */
.L_x_31:
[----:B------:R-:W1:Y:S01]  /*36d0*/  S2UR UR5, SR_CgaCtaId ;  /* 0x00000000000579c3 */ /* 0x000e620000008800 */
[----:B-----5:R-:W2:Y:S01]  /*36e0*/  S2R R0, SR_LANEID ;  /* 0x0000000000007919 */ /* 0x020ea20000000000 */
[----:B------:R-:W-:Y:S01]  /*36f0*/  UISETP.NE.AND UP0, UPT, UR18, 0x1, UPT ;  /* 0x000000011200788c */ /* 0x000fe2000bf05270 */
[----:B------:R-:W-:Y:S02]  /*3700*/  UMOV UR4, 0x400 ;  /* 0x0000040000047882 */ /* 0x000fe40000000000 */
[----:B-1----:R-:W-:-:S04]  /*3710*/  ULEA UR4, UR5, UR4, 0x18 ;  /* 0x0000000405047291 */ /* 0x002fc8000f8ec03f */
[----:B------:R-:W-:-:S04]  /*3720*/  UIADD3 UR5, UR4, 0x80, URZ ;  /* 0x0000008004057890 */ /* 0x000fc8000fffe03f */
[----:B------:R-:W-:Y:S01]  /*3730*/  @!UP0 UIADD3 UR5, UR4, URZ, URZ ;  /* 0x0000003f04058290 */ /* 0x000fe2000fffe03f */
[----:B--2---:R-:W-:-:S05]  /*3740*/  SHF.L.U32 R0, R0, 0x2, RZ ;  /* 0x0000000200007819 */ /* 0x004fca00000006ff */
[----:B------:R-:W-:Y:S02]  /*3750*/  MOV R3, UR5 ;  /* 0x0000000500037c02 */ /* 0x000fe40008000f00 */
[C---:B------:R-:W-:Y:S02]  /*3760*/  IADD3 R2, P0, R0.reuse, UR36, RZ ;  /* 0x0000002400027c10 */ /* 0x040fe4000ff1e0ff */
[----:B---3--:R-:W-:Y:S02]  /*3770*/  IADD3 R4, R0, 0x34780, R3 ;  /* 0x0003478000047810 */ /* 0x008fe40007ffe003 */
[----:B------:R-:W-:-:S03]  /*3780*/  IADD3.X R3, RZ, UR37, RZ, P0, !PT ;  /* 0x00000025ff037c10 */ /* 0x000fc600087fe4ff */
[----:B------:R-:W1:Y:S04]  /*3790*/  LDS R5, [R4] ;  /* 0x0000000004057984 */ /* 0x000e680000000800 */
[----:B-1----:R1:W5:Y:S02]  /*37a0*/  ATOMG.E.EXCH.STRONG.GPU PT, RZ, [R2], R5 ;  /* 0x0000000502ff73a8 */ /* 0x00236400041ee100 */
.L_x_28:
[----:B-----5:R-:W-:Y:S01]  /*37b0*/  SHF.R.S32.HI R0, RZ, 0x1f, R21 ;  /* 0x0000001fff007819 */ /* 0x020fe20000011415 */
[----:B------:R-:W3:Y:S01]  /*37c0*/  S2UR UR56, SR_CgaCtaId ;  /* 0x00000000003879c3 */ /* 0x000ee20000008800 */
[----:B------:R-:W-:Y:S01]  /*37d0*/  UISETP.NE.AND UP1, UPT, UR18, 0x1, UPT ;  /* 0x000000011200788c */ /* 0x000fe2000bf25270 */
[----:B--2---:R-:W-:Y:S01]  /*37e0*/  MOV R6, 0x1 ;  /* 0x0000000100067802 */ /* 0x004fe20000000f00 */
[----:B------:R-:W-:Y:S01]  /*37f0*/  UISETP.NE.AND UP0, UPT, UR29, URZ, UPT ;  /* 0x0000003f1d00728c */ /* 0x000fe2000bf05270 */
[----:B------:R-:W-:Y:S01]  /*3800*/  LEA.HI R0, R0, R21, RZ, 0x7 ;  /* 0x0000001500007211 */ /* 0x000fe200078f38ff */
[----:B------:R-:W-:Y:S01]  /*3810*/  UMOV UR47, 0x400 ;  /* 0x00000400002f7882 */ /* 0x000fe20000000000 */
[----:B------:R-:W-:Y:S01]  /*3820*/  USHF.L.U32 UR50, UR29, 0x3, URZ ;  /* 0x000000031d327899 */ /* 0x000fe2000800063f */
[----:B------:R-:W-:Y:S01]  /*3830*/  MOV R152, RZ ;  /* 0x000000ff00987202 */ /* 0x000fe20000000f00 */
[----:B------:R-:W-:Y:S01]  /*3840*/  USEL UR4, URZ, 0x1, UP0 ;  /* 0x000000013f047887 */ /* 0x000fe20008000000 */
[----:B------:R-:W-:Y:S01]  /*3850*/  LOP3.LUT R0, R0, 0xffffff80, RZ, 0xc0, !PT ;  /* 0xffffff8000007812 */ /* 0x000fe200078ec0ff */
[----:B------:R-:W-:-:S02]  /*3860*/  ULOP3.LUT UR53, UR50, 0x8, URZ, 0xc0, !UPT ;  /* 0x0000000832357892 */ /* 0x000fc4000f8ec03f */
[----:B------:R-:W-:Y:S01]  /*3870*/  ULOP3.LUT UR43, UR40, 0x1, URZ, 0xfc, !UPT ;  /* 0x00000001282b7892 */ /* 0x000fe2000f8efc3f */
[----:B------:R-:W-:Y:S01]  /*3880*/  IADD3 R0, -R0, R21, RZ ;  /* 0x0000001500007210 */ /* 0x000fe20007ffe1ff */
[----:B------:R-:W-:Y:S01]  /*3890*/  ULOP3.LUT UR52, UR59, 0x1, URZ, 0xfc, !UPT ;  /* 0x000000013b347892 */ /* 0x000fe2000f8efc3f */
[----:B------:R-:W-:Y:S01]  /*38a0*/  MOV R153, UR4 ;  /* 0x0000000400997c02 */ /* 0x000fe20008000f00 */
[----:B------:R-:W-:Y:S01]  /*38b0*/  ULOP3.LUT UR54, UR61, 0x1, URZ, 0xfc, !UPT ;  /* 0x000000013d367892 */ /* 0x000fe2000f8efc3f */
[----:B-1----:R-:W-:Y:S01]  /*38c0*/  SHF.R.S32.HI R3, RZ, 0x1f, R0 ;  /* 0x0000001fff037819 */ /* 0x002fe20000011400 */
[----:B------:R-:W-:Y:S01]  /*38d0*/  ULOP3.LUT UR55, UR50, 0x8, URZ, 0xc, !UPT ;  /* 0x0000000832377892 */ /* 0x000fe2000f8e0c3f */
[----:B------:R-:W-:Y:S01]  /*38e0*/  SHF.L.U32 R2, R0, 0x6, RZ ;  /* 0x0000000600027819 */ /* 0x000fe200000006ff */
[----:B------:R-:W-:Y:S01]  /*38f0*/  ULOP3.LUT UR53, UR53, 0x18, URZ, 0x3c, !UPT ;  /* 0x0000001835357892 */ /* 0x000fe2000f8e3c3f */
[----:B------:R-:W-:Y:S02]  /*3900*/  LEA.HI R4, R3, R0, RZ, 0x5 ;  /* 0x0000000003047211 */ /* 0x000fe400078f28ff */
[----:B------:R-:W-:Y:S01]  /*3910*/  LOP3.LUT R5, R2, 0x40, RZ, 0xc0, !PT ;  /* 0x0000004002057812 */ /* 0x000fe200078ec0ff */
[----:B---3--:R-:W-:Y:S01]  /*3920*/  ULEA UR47, UR56, UR47, 0x18 ;  /* 0x0000002f382f7291 */ /* 0x008fe2000f8ec03f */
[----:B------:R-:W-:-:S02]  /*3930*/  SHF.R.U32.HI R2, RZ, 0x1, R4 ;  /* 0x00000001ff027819 */ /* 0x000fc40000011604 */
[-C--:B------:R-:W-:Y:S01]  /*3940*/  LEA.HI R4, R3, R0.reuse, RZ, 0x3 ;  /* 0x0000000003047211 */ /* 0x080fe200078f18ff */
[----:B------:R-:W-:Y:S01]  /*3950*/  UIADD3 UR48, UR47, 0x80, URZ ;  /* 0x000000802f307890 */ /* 0x000fe2000fffe03f */
[----:B----4-:R-:W-:Y:S01]  /*3960*/  LOP3.LUT R7, R5, 0x30, R2, 0xf8, !PT ;  /* 0x0000003005077812 */ /* 0x010fe200078ef802 */
[----:B------:R-:W-:Y:S01]  /*3970*/  UIADD3 UR49, UR47, 0x34530, URZ ;  /* 0x000345302f317890 */ /* 0x000fe2000fffe03f */
[-C--:B------:R-:W-:Y:S01]  /*3980*/  LEA.HI R2, R0, R0.reuse, RZ, 0x1 ;  /* 0x0000000000027211 */ /* 0x080fe200078f08ff */
[----:B------:R-:W-:Y:S01]  /*3990*/  @!UP1 UIADD3 UR48, UR47, URZ, URZ ;  /* 0x0000003f2f309290 */ /* 0x000fe2000fffe03f */
[----:B------:R-:W-:Y:S01]  /*39a0*/  LEA.HI R3, R3, R0, RZ, 0x4 ;  /* 0x0000000003037211 */ /* 0x000fe200078f20ff */
[----:B------:R-:W-:Y:S01]  /*39b0*/  UIADD3 UR5, UR50, UR49, URZ ;  /* 0x0000003132057290 */ /* 0x000fe2000fffe03f */
[----:B------:R-:W-:Y:S01]  /*39c0*/  SHF.R.S32.HI R2, RZ, 0x1, R2 ;  /* 0x00000001ff027819 */ /* 0x000fe20000011402 */
[----:B------:R-:W-:Y:S01]  /*39d0*/  UIADD3 UR48, UR48, 0x34780, URZ ;  /* 0x0003478030307890 */ /* 0x000fe2000fffe03f */
[----:B------:R-:W-:-:S02]  /*39e0*/  LOP3.LUT R7, R7, 0x8, R4, 0xf8, !PT ;  /* 0x0000000807077812 */ /* 0x000fc400078ef804 */
[----:B------:R-:W-:Y:S02]  /*39f0*/  SHF.L.U32 R2, R2, 0x7, RZ ;  /* 0x0000000702027819 */ /* 0x000fe400000006ff */
[----:B------:R-:W-:Y:S02]  /*3a00*/  SHF.R.S32.HI R4, RZ, 0x4, R3 ;  /* 0x00000004ff047819 */ /* 0x000fe40000011403 */
[----:B------:R-:W-:Y:S02]  /*3a10*/  LOP3.LUT R2, R2, 0x180, RZ, 0xc0, !PT ;  /* 0x0000018002027812 */ /* 0x000fe400078ec0ff */
[----:B------:R-:W-:Y:S02]  /*3a20*/  LEA.HI R3, R3, R4, RZ, 0x1 ;  /* 0x0000000403037211 */ /* 0x000fe400078f08ff */
[----:B------:R-:W-:Y:S02]  /*3a30*/  LOP3.LUT R5, R2, R5, RZ, 0xfc, !PT ;  /* 0x0000000502057212 */ /* 0x000fe400078efcff */
[----:B------:R-:W-:-:S02]  /*3a40*/  LOP3.LUT R3, R3, 0x7ffffe, RZ, 0xc0, !PT ;  /* 0x007ffffe03037812 */ /* 0x000fc400078ec0ff */
[----:B------:R-:W-:Y:S02]  /*3a50*/  SHF.R.U32.HI R5, RZ, 0x3, R5 ;  /* 0x00000003ff057819 */ /* 0x000fe40000011605 */
[----:B------:R-:W-:Y:S02]  /*3a60*/  IADD3 R3, R4, -R3, RZ ;  /* 0x8000000304037210 */ /* 0x000fe40007ffe0ff */
[----:B------:R-:W-:Y:S02]  /*3a70*/  LOP3.LUT R156, R5, R7, R2, 0x1e, !PT ;  /* 0x00000007059c7212 */ /* 0x000fe400078e1e02 */
[----:B------:R-:W-:-:S03]  /*3a80*/  IADD3 R157, R0, 0x1f, RZ ;  /* 0x0000001f009d7810 */ /* 0x000fc60007ffe0ff */
[----:B------:R-:W-:-:S07]  /*3a90*/  IMAD R156, R3, 0x200, R156 ;  /* 0x00000200039c7824 */ /* 0x000fce00078e029c */
.L_x_236:
[----:B-12---:R-:W1:Y:S02]  /*3aa0*/  LDC.64 R2, c[0x0][0x290] ;  /* 0x0000a400ff027b82 */ /* 0x006e640000000a00 */
[----:B-1----:R-:W-:-:S05]  /*3ab0*/  IMAD.WIDE R2, R18, 0xc, R2 ;  /* 0x0000000c12027825 */ /* 0x002fca00078e0202 */
[----:B------:R-:W2:Y:S01]  /*3ac0*/  LDG.E R4, desc[UR38][R2.64+0x8] ;  /* 0x0000082602047981 */ /* 0x000ea2000c1e1900 */
[----:B------:R-:W-:Y:S01]  /*3ad0*/  SHF.L.U32 R8, R153, 0x1f, RZ ;  /* 0x0000001f99087819 */ /* 0x000fe200000006ff */
[----:B------:R-:W-:Y:S01]  /*3ae0*/  UMOV UR9, UR41 ;  /* 0x0000002900097c82 */ /* 0x000fe20008000000 */
[----:B------:R-:W-:-:S04]  /*3af0*/  MOV R7, UR49 ;  /* 0x0000003100077c02 */ /* 0x000fc80008000f00 */
[----:B------:R-:W1:Y:S01]  /*3b00*/  SYNCS.PHASECHK.TRANS64.TRYWAIT P0, [R7+UR50], R8 ;  /* 0x00000008070075a7 */ /* 0x000e620008000172 */
[----:B--2---:R-:W-:-:S04]  /*3b10*/  IADD3 R5, R4, 0x3f, RZ ;  /* 0x0000003f04057810 */ /* 0x004fc80007ffe0ff */
[----:B------:R-:W-:-:S04]  /*3b20*/  SHF.R.S32.HI R0, RZ, 0x1f, R5 ;  /* 0x0000001fff007819 */ /* 0x000fc80000011405 */
[----:B------:R-:W-:Y:S01]  /*3b30*/  LEA.HI R5, R0, R5, RZ, 0x6 ;  /* 0x0000000500057211 */ /* 0x000fe200078f30ff */
[----:B-1----:R-:W-:Y:S06]  /*3b40*/  @!P0 BRA `(.L_x_33) ;  /* 0x0000021c00f48947 */ /* 0x002fec0003800000 */
.L_x_537:
[----:B------:R2:W-:Y:S01]  /*3b50*/  STL [R1+0x400], RZ ;  /* 0x000400ff01007387 */ /* 0x0005e20000100800 */
[----:B------:R-:W-:Y:S01]  /*3b60*/  ISETP.GE.AND P0, PT, R4, 0x1, PT ;  /* 0x000000010400780c */ /* 0x000fe20003f06270 */
[----:B------:R-:W-:Y:S01]  /*3b70*/  UMOV UR8, URZ ;  /* 0x0000003f00087c82 */ /* 0x000fe20008000000 */
[----:B------:R-:W-:Y:S01]  /*3b80*/  MOV R155, R18 ;  /* 0x00000012009b7202 */ /* 0x000fe20000000f00 */
[----:B------:R2:W-:Y:S01]  /*3b90*/  STL [R1+0x404], RZ ;  /* 0x000404ff01007387 */ /* 0x0005e20000100800 */
[----:B------:R-:W-:Y:S02]  /*3ba0*/  SHF.R.S32.HI R19, RZ, 0x1f, R18 ;  /* 0x0000001fff137819 */ /* 0x000fe40000011412 */
[----:B------:R-:W-:Y:S02]  /*3bb0*/  CS2R R150, SRZ ;  /* 0x0000000000967805 */ /* 0x000fe4000001ff00 */
[----:B------:R-:W-:Y:S01]  /*3bc0*/  MOV R0, UR42 ;  /* 0x0000002a00007c02 */ /* 0x000fe20008000f00 */
[----:B------:R2:W-:Y:S01]  /*3bd0*/  STL [R1+0x408], RZ ;  /* 0x000408ff01007387 */ /* 0x0005e20000100800 */
[----:B------:R-:W-:-:S02]  /*3be0*/  CS2R R24, SRZ ;  /* 0x0000000000187805 */ /* 0x000fc4000001ff00 */
[----:B------:R-:W-:Y:S02]  /*3bf0*/  CS2R R26, SRZ ;  /* 0x00000000001a7805 */ /* 0x000fe4000001ff00 */
[----:B------:R-:W-:Y:S01]  /*3c00*/  CS2R R28, SRZ ;  /* 0x00000000001c7805 */ /* 0x000fe2000001ff00 */
[----:B------:R2:W-:Y:S01]  /*3c10*/  STL [R1+0x40c], RZ ;  /* 0x00040cff01007387 */ /* 0x0005e20000100800 */
[----:B------:R-:W-:Y:S02]  /*3c20*/  CS2R R30, SRZ ;  /* 0x00000000001e7805 */ /* 0x000fe4000001ff00 */
[----:B------:R-:W-:Y:S02]  /*3c30*/  CS2R R32, SRZ ;  /* 0x0000000000207805 */ /* 0x000fe4000001ff00 */
[----:B------:R-:W-:Y:S01]  /*3c40*/  CS2R R34, SRZ ;  /* 0x0000000000227805 */ /* 0x000fe2000001ff00 */
        /* <DEDUP_REMOVED lines=55> */
[----:B------:R-:W-:Y:S01]  /*3fc0*/  SHF.R.S32.HI R5, RZ, 0x6, R5 ;  /* 0x00000006ff057819 */ /* 0x000fe20000011405 */
        /* <DEDUP_REMOVED lines=21> */
[----:B------:R-:W-:-:S03]  /*4120*/  CS2R R148, SRZ ;  /* 0x0000000000947805 */ /* 0x000fc6000001ff00 */
[----:B------:R2:W-:Y:S04]  /*4130*/  STL [R1+0x460], RZ ;  /* 0x000460ff01007387 */ /* 0x0005e80000100800 */
        /* <DEDUP_REMOVED lines=231> */
[----:B------:R2:W-:Y:S04]  /*4fb0*/  STL [R1], RZ ;  /* 0x000000ff01007387 */ /* 0x0005e80000100800 */
        /* <DEDUP_REMOVED lines=126> */
[----:B------:R2:W-:Y:S01]  /*57a0*/  STL [R1+0x1fc], RZ ;  /* 0x0001fcff01007387 */ /* 0x0005e20000100800 */
[----:B------:R-:W-:Y:S05]  /*57b0*/  @!P0 BRA `(.L_x_34) ;  /* 0x00000048008c8947 */ /* 0x000fea0003800000 */
[----:B------:R-:W-:-:S06]  /*57c0*/  UISETP.NE.AND UP0, UPT, UR43, 0x3, UPT ;  /* 0x000000032b00788c */ /* 0x000fcc000bf05270 */
[----:B------:R-:W-:-:S13]  /*57d0*/  PLOP3.LUT P1, PT, PT, PT, UP0, 0x80, 0x0 ;  /* 0x000000000000781c */ /* 0x000fda0003f2f008 */
[----:B------:R-:W-:Y:S05]  /*57e0*/  @!P1 BRA `(.L_x_35) ;  /* 0x0000000000049947 */ /* 0x000fea0003800000 */
[----:B------:R-:W-:Y:S01]  /*57f0*/  BPT.TRAP 0x1 ;  /* 0x000000040000795c */ /* 0x000fe20000300000 */
.L_x_35:
[----:B------:R-:W-:Y:S01]  /*5800*/  ULEA UR4, UR41, UR47, 0x3 ;  /* 0x0000002f29047291 */ /* 0x000fe2000f8e183f */
[----:B------:R-:W-:-:S04]  /*5810*/  MOV R0, UR42 ;  /* 0x0000002a00007c02 */ /* 0x000fc80008000f00 */
[----:B------:R-:W-:-:S04]  /*5820*/  SHF.L.U32 R0, R0, 0x1f, RZ ;  /* 0x0000001f00007819 */ /* 0x000fc800000006ff */
[----:B------:R3:W4:Y:S01]  /*5830*/  SYNCS.PHASECHK.TRANS64.TRYWAIT P0, [UR4+0x34480], R0 ;  /* 0x03448000ff0075a7 */ /* 0x0007220008000144 */
[----:B------:R-:W-:Y:S05]  /*5840*/  @!P1 BRA `(.L_x_36) ;  /* 0x0000000000049947 */ /* 0x000fea0003800000 */
[----:B------:R-:W-:Y:S01]  /*5850*/  BPT.TRAP 0x1 ;  /* 0x000000040000795c */ /* 0x000fe20000300000 */
.L_x_36:
[----:B----4-:R-:W-:Y:S05]  /*5860*/  @P0 BRA `(.L_x_37) ;  /* 0x0000000000080947 */ /* 0x010fea0003800000 */
[----:B------:R-:W4:Y:S02]  /*5870*/  SYNCS.PHASECHK.TRANS64.TRYWAIT P0, [UR4+0x34480], R0 ;  /* 0x03448000ff0075a7 */ /* 0x000f240008000144 */
[----:B----4-:R-:W-:Y:S05]  /*5880*/  @!P0 BRA `(.L_x_38) ;  /* 0x0000020000c08947 */ /* 0x010fea0003800000 */
.L_x_37:
[----:B------:R-:W-:Y:S01]  /*5890*/  UIADD3 UR5, UR47, 0x18000, URZ ;  /* 0x000180002f057890 */ /* 0x000fe2000fffe03f */
[----:B------:R-:W-:Y:S01]  /*58a0*/  WARPGROUP.ARRIVE ;  /* 0x00000000000079c5 */ /* 0x000fe20000000000 */
[----:B------:R-:W-:Y:S01]  /*58b0*/  USHF.R.U32.HI UR4, URZ, 0x4, UR47 ;  /* 0x000000043f047899 */ /* 0x000fe2000801162f */
[----:B------:R-:W-:Y:S01]  /*58c0*/  STL [R1+0xb08], R22 ;  /* 0x000b081601007387 */ /* 0x000fe20000100800 */
[----:B------:R-:W-:Y:S02]  /*58d0*/  USHF.R.U32.HI UR5, URZ, 0x4, UR5 ;  /* 0x000000043f057899 */ /* 0x000fe40008011605 */
[----:B------:R-:W-:Y:S01]  /*58e0*/  ULOP3.LUT UR4, UR4, 0x3fff, URZ, 0xc0, !UPT ;  /* 0x00003fff04047892 */ /* 0x000fe2000f8ec03f */
[----:B------:R-:W-:Y:S01]  /*58f0*/  STL [R1+0xb04], R19 ;  /* 0x000b041301007387 */ /* 0x000fe20000100800 */
[----:B------:R-:W-:Y:S02]  /*5900*/  ULOP3.LUT UR5, UR5, 0x3fff, URZ, 0xc0, !UPT ;  /* 0x00003fff05057892 */ /* 0x000fe4000f8ec03f */
[----:B------:R-:W-:Y:S01]  /*5910*/  ULOP3.LUT UR4, UR4, 0x10000, URZ, 0xfc, !UPT ;  /* 0x0001000004047892 */ /* 0x000fe2000f8efc3f */
[----:B------:R-:W-:Y:S01]  /*5920*/  STL [R1+0xb00], R18 ;  /* 0x000b001201007387 */ /* 0x000fe20000100800 */
[----:B------:R-:W-:-:S02]  /*5930*/  ULOP3.LUT UR5, UR5, 0x10000, URZ, 0xfc, !UPT ;  /* 0x0001000005057892 */ /* 0x000fc4000f8efc3f */
[----:B------:R-:W-:Y:S01]  /*5940*/  ULEA UR8, UR41, UR4, 0xa ;  /* 0x0000000429087291 */ /* 0x000fe2000f8e503f */
[----:B------:R-:W-:Y:S01]  /*5950*/  STL [R1+0xafc], R17 ;  /* 0x000afc1101007387 */ /* 0x000fe20000100800 */
[----:B------:R-:W-:Y:S01]  /*5960*/  ULEA UR9, UR41, UR5, 0xa ;  /* 0x0000000529097291 */ /* 0x000fe2000f8e503f */
[----:B------:R-:W-:Y:S02]  /*5970*/  UMOV UR7, 0x80000020 ;  /* 0x8000002000077882 */ /* 0x000fe40000000000 */
[----:B------:R-:W-:Y:S01]  /*5980*/  UMOV UR5, 0x80000020 ;  /* 0x8000002000057882 */ /* 0x000fe20000000000 */
[----:B------:R-:W-:Y:S01]  /*5990*/  STL [R1+0xaf8], R16 ;  /* 0x000af81001007387 */ /* 0x000fe20000100800 */
[----:B------:R-:W-:Y:S02]  /*59a0*/  UMOV UR4, UR8 ;  /* 0x0000000800047c82 */ /* 0x000fe40008000000 */
[----:B------:R-:W-:Y:S01]  /*59b0*/  UMOV UR6, UR9 ;  /* 0x0000000900067c82 */ /* 0x000fe20008000000 */
[----:B------:R-:W-:Y:S01]  /*59c0*/  STL [R1+0xaf4], R7 ;  /* 0x000af40701007387 */ /* 0x000fe20000100800 */
[----:B------:R-:W-:Y:S01]  /*59d0*/  QGMMA.64x256x32.F32.E4M3.E4M3 R24, gdesc[UR4], RZ, !UPT, gsb0 ;  /* 0x03e00000041879f3 */ /* 0x000fe2000c0008ff */
[----:B------:R-:W-:-:S02]  /*59e0*/  UIADD3 UR4, UR8, 0x100, URZ ;  /* 0x0000010008047890 */ /* 0x000fc4000fffe03f */
[----:B------:R-:W-:Y:S01]  /*59f0*/  STL [R1+0xaf0], R6 ;  /* 0x000af00601007387 */ /* 0x000fe20000100800 */
[----:B------:R-:W-:-:S03]  /*5a00*/  UMOV UR5, 0x80000020 ;  /* 0x8000002000057882 */ /* 0x000fc60000000000 */
[----:B------:R-:W-:Y:S04]  /*5a10*/  STL [R1+0xaec], R5 ;  /* 0x000aec0501007387 */ /* 0x000fe80000100800 */
[----:B------:R-:W-:Y:S01]  /*5a20*/  STL [R1+0xae8], R4 ;  /* 0x000ae80401007387 */ /* 0x000fe20000100800 */
[----:B------:R-:W-:-:S03]  /*5a30*/  WARPGROUP.DEPBAR.LE gsb0, 0x0 ;  /* 0x00008000000079c5 */ /* 0x000fc60000010000 */
[----:B------:R-:W-:Y:S01]  /*5a40*/  STL.64 [R1+0x400], R24 ;  /* 0x0004001801007387 */ /* 0x000fe20000100a00 */
[----:B------:R-:W-:Y:S01]  /*5a50*/  IMAD.MOV.U32 R227, RZ, RZ, R143 ;  /* 0x000000ffffe37224 */ /* 0x000fe200078e008f */
[----:B------:R-:W-:Y:S02]  /*5a60*/  MOV R226, R144 ;  /* 0x0000009000e27202 */ /* 0x000fe40000000f00 */
[----:B------:R-:W-:Y:S01]  /*5a70*/  STL.64 [R1+0x408], R26 ;  /* 0x0004081a01007387 */ /* 0x000fe20000100a00 */
[----:B------:R-:W-:Y:S02]  /*5a80*/  MOV R225, R145 ;  /* 0x0000009100e17202 */ /* 0x000fe40000000f00 */
[----:B------:R-:W-:Y:S01]  /*5a90*/  MOV R224, R146 ;  /* 0x0000009200e07202 */ /* 0x000fe20000000f00 */
[----:B------:R-:W-:Y:S01]  /*5aa0*/  STL.64 [R1+0x410], R28 ;  /* 0x0004101c01007387 */ /* 0x000fe20000100a00 */
[----:B------:R-:W-:Y:S02]  /*5ab0*/  MOV R223, R147 ;  /* 0x0000009300df7202 */ /* 0x000fe40000000f00 */
[----:B------:R-:W-:Y:S01]  /*5ac0*/  MOV R222, R148 ;  /* 0x0000009400de7202 */ /* 0x000fe20000000f00 */
[----:B------:R-:W-:Y:S01]  /*5ad0*/  STL.64 [R1+0x418], R30 ;  /* 0x0004181e01007387 */ /* 0x000fe20000100a00 */
[----:B------:R-:W-:-:S02]  /*5ae0*/  MOV R221, R149 ;  /* 0x0000009500dd7202 */ /* 0x000fc40000000f00 */
[----:B------:R-:W-:Y:S01]  /*5af0*/  MOV R220, R150 ;  /* 0x0000009600dc7202 */ /* 0x000fe20000000f00 */
[----:B------:R-:W-:Y:S01]  /*5b00*/  STL.64 [R1+0x420], R32 ;  /* 0x0004202001007387 */ /* 0x000fe20000100a00 */
[----:B------:R-:W-:-:S03]  /*5b10*/  MOV R219, R151 ;  /* 0x0000009700db7202 */ /* 0x000fc60000000f00 */
[----:B------:R-:W-:Y:S04]  /*5b20*/  STL.64 [R1+0x428], R34 ;  /* 0x0004282201007387 */ /* 0x000fe80000100a00 */
        /* <DEDUP_REMOVED lines=53> */
[----:B------:R4:W-:Y:S04]  /*5e80*/  STL [R1+0x5d8], R142 ;  /* 0x0005d88e01007387 */ /* 0x0009e80000100800 */
[----:B------:R-:W-:Y:S04]  /*5e90*/  STL [R1+0xb2c], R219 ;  /* 0x000b2cdb01007387 */ /* 0x000fe80000100800 */
[----:B------:R-:W-:Y:S01]  /*5ea0*/  STL [R1+0xb28], R220 ;  /* 0x000b28dc01007387 */ /* 0x000fe20000100800 */
[----:B----4-:R-:W-:-:S03]  /*5eb0*/  WARPGROUP.ARRIVE ;  /* 0x00000000000079c5 */ /* 0x010fc60000000000 */
[----:B------:R-:W-:Y:S03]  /*5ec0*/  STL [R1+0xb24], R221 ;  /* 0x000b24dd01007387 */ /* 0x000fe60000100800 */
[----:B------:R-:W-:Y:S01]  /*5ed0*/  QGMMA.64x256x32.F32.E4M3.E4M3 R24, gdesc[UR4], RZ, !UPT, gsb0 ;  /* 0x03e00000041879f3 */ /* 0x000fe2000c0008ff */
[----:B------:R-:W-:Y:S01]  /*5ee0*/  STL [R1+0xb20], R222 ;  /* 0x000b20de01007387 */ /* 0x000fe20000100800 */
[----:B------:R-:W-:Y:S01]  /*5ef0*/  UIADD3 UR4, UR8, 0x200, URZ ;  /* 0x0000020008047890 */ /* 0x000fe2000fffe03f */
[----:B------:R-:W-:Y:S02]  /*5f00*/  UMOV UR5, 0x80000020 ;  /* 0x8000002000057882 */ /* 0x000fe40000000000 */
[----:B------:R-:W-:Y:S04]  /*5f10*/  STL [R1+0xb1c], R223 ;  /* 0x000b1cdf01007387 */ /* 0x000fe80000100800 */
[----:B------:R-:W-:Y:S04]  /*5f20*/  STL [R1+0xb18], R224 ;  /* 0x000b18e001007387 */ /* 0x000fe80000100800 */
[----:B------:R-:W-:Y:S04]  /*5f30*/  STL [R1+0xb14], R225 ;  /* 0x000b14e101007387 */ /* 0x000fe80000100800 */
        /* <DEDUP_REMOVED lines=71> */
[----:B------:R4:W-:Y:S02]  /*63b0*/  STL [R1+0x3d8], R142 ;  /* 0x0003d88e01007387 */ /* 0x0009e40000100800 */
[----:B----4-:R-:W-:-:S06]  /*63c0*/  WARPGROUP.ARRIVE ;  /* 0x00000000000079c5 */ /* 0x010fcc0000000000 */
[----:B------:R-:W-:Y:S01]  /*63d0*/  QGMMA.64x256x32.F32.E4M3.E4M3 R24, gdesc[UR4], RZ, !UPT, gsb0 ;  /* 0x03e00000041879f3 */ /* 0x000fe2000c0008ff */
[----:B------:R-:W-:Y:S01]  /*63e0*/  UIADD3 UR4, UR8, 0x300, URZ ;  /* 0x0000030008047890 */ /* 0x000fe2000fffe03f */
[----:B------:R-:W-:Y:S01]  /*63f0*/  UMOV UR5, 0x80000020 ;  /* 0x8000002000057882 */ /* 0x000fe20000000000 */
[----:B------:R-:W-:Y:S02]  /*6400*/  WARPGROUP.DEPBAR.LE gsb0, 0x0 ;  /* 0x00008000000079c5 */ /* 0x000fe40000010000 */
[----:B------:R-:W-:Y:S01]  /*6410*/  STL.64 [R1], R24 ;  /* 0x0000001801007387 */ /* 0x000fe20000100a00 */
[----:B------:R-:W-:Y:S01]  /*6420*/  IMAD.MOV.U32 R219, RZ, RZ, R67 ;  /* 0x000000ffffdb7224 */ /* 0x000fe200078e0043 */
[----:B------:R-:W-:Y:S01]  /*6430*/  MOV R220, R68 ;  /* 0x0000004400dc7202 */ /* 0x000fe20000000f00 */
[----:B------:R-:W-:Y:S01]  /*6440*/  IMAD.MOV.U32 R218, RZ, RZ, R76 ;  /* 0x000000ffffda7224 */ /* 0x000fe200078e004c */
[----:B------:R-:W-:Y:S01]  /*6450*/  STL.64 [R1+0x8], R26 ;  /* 0x0000081a01007387 */ /* 0x000fe20000100a00 */
[----:B------:R-:W-:Y:S01]  /*6460*/  MOV R221, R69 ;  /* 0x0000004500dd7202 */ /* 0x000fe20000000f00 */
[----:B------:R-:W-:Y:S01]  /*6470*/  IMAD.MOV.U32 R161, RZ, RZ, R85 ;  /* 0x000000ffffa17224 */ /* 0x000fe200078e0055 */
[----:B------:R-:W-:Y:S01]  /*6480*/  MOV R222, R70 ;  /* 0x0000004600de7202 */ /* 0x000fe20000000f00 */
        /* <DEDUP_REMOVED lines=26> */
[----:B-1----:R-:W-:Y:S01]  /*6630*/  IMAD.MOV.U32 R8, RZ, RZ, R148 ;  /* 0x000000ffff087224 */ /* 0x002fe200078e0094 */
[----:B------:R-:W-:Y:S01]  /*6640*/  MOV R162, R86 ;  /* 0x0000005600a27202 */ /* 0x000fe20000000f00 */
[----:B------:R-:W-:Y:S01]  /*6650*/  STL.64 [R1+0x48], R42 ;  /* 0x0000482a01007387 */ /* 0x000fe20000100a00 */
[----:B------:R-:W-:-:S02]  /*6660*/  MOV R163, R87 ;  /* 0x0000005700a37202 */ /* 0x000fc40000000f00 */
[----:B------:R-:W-:Y:S01]  /*6670*/  MOV R164, R88 ;  /* 0x0000005800a47202 */ /* 0x000fe20000000f00 */
        /* <DEDUP_REMOVED lines=33> */
[----:B------:R1:W-:Y:S01]  /*6890*/  STL [R1+0xa8], R66 ;  /* 0x0000a84201007387 */ /* 0x0003e20000100800 */
[----:B------:R-:W-:-:S02]  /*68a0*/  MOV R190, R114 ;  /* 0x0000007200be7202 */ /* 0x000fc40000000f00 */
[----:B------:R-:W-:Y:S01]  /*68b0*/  MOV R191, R115 ;  /* 0x0000007300bf7202 */ /* 0x000fe20000000f00 */
[----:B------:R-:W-:Y:S01]  /*68c0*/  STL.64 [R1+0x6e0], R156 ;  /* 0x0006e09c01007387 */ /* 0x000fe20000100a00 */
[----:B------:R-:W-:Y:S02]  /*68d0*/  MOV R192, R116 ;  /* 0x0000007400c07202 */ /* 0x000fe40000000f00 */
[----:B------:R-:W-:Y:S01]  /*68e0*/  MOV R193, R117 ;  /* 0x0000007500c17202 */ /* 0x000fe20000000f00 */
[----:B------:R-:W-:Y:S01]  /*68f0*/  STL [R1+0x6d8], R155 ;  /* 0x0006d89b01007387 */ /* 0x000fe20000100800 */
[----:B------:R-:W-:Y:S02]  /*6900*/  MOV R194, R118 ;  /* 0x0000007600c27202 */ /* 0x000fe40000000f00 */
[----:B------:R-:W-:Y:S01]  /*6910*/  MOV R195, R119 ;  /* 0x0000007700c37202 */ /* 0x000fe20000000f00 */
[----:B------:R-:W-:Y:S01]  /*6920*/  STL.64 [R1+0x6d0], R152 ;  /* 0x0006d09801007387 */ /* 0x000fe20000100a00 */
[----:B------:R-:W-:-:S02]  /*6930*/  MOV R196, R120 ;  /* 0x0000007800c47202 */ /* 0x000fc40000000f00 */
[----:B------:R-:W-:Y:S02]  /*6940*/  MOV R198, R122 ;  /* 0x0000007a00c67202 */ /* 0x000fe40000000f00 */
[----:B------:R-:W-:Y:S02]  /*6950*/  MOV R199, R123 ;  /* 0x0000007b00c77202 */ /* 0x000fe40000000f00 */
[----:B------:R-:W-:Y:S02]  /*6960*/  MOV R200, R124 ;  /* 0x0000007c00c87202 */ /* 0x000fe40000000f00 */
[----:B------:R-:W-:Y:S02]  /*6970*/  MOV R201, R125 ;  /* 0x0000007d00c97202 */ /* 0x000fe40000000f00 */
[----:B------:R-:W-:Y:S02]  /*6980*/  MOV R202, R126 ;  /* 0x0000007e00ca7202 */ /* 0x000fe40000000f00 */
        /* <DEDUP_REMOVED lines=21> */
[----:B---3--:R-:W-:Y:S02]  /*6ae0*/  MOV R0, R151 ;  /* 0x0000009700007202 */ /* 0x008fe40000000f00 */
[----:B-1----:R-:W-:-:S06]  /*6af0*/  WARPGROUP.ARRIVE ;  /* 0x00000000000079c5 */ /* 0x002fcc0000000000 */
[----:B------:R-:W-:Y:S03]  /*6b00*/  QGMMA.64x256x32.F32.E4M3.E4M3 R24, gdesc[UR4], RZ, !UPT, gsb0 ;  /* 0x03e00000041879f3 */ /* 0x000fe6000c0008ff */
[----:B------:R-:W-:Y:S02]  /*6b10*/  WARPGROUP.DEPBAR.LE gsb0, 0x0 ;  /* 0x00008000000079c5 */ /* 0x000fe40000010000 */
        /* <DEDUP_REMOVED lines=25> */
[----:B------:R1:W-:Y:S04]  /*6cb0*/  STL.64 [R1+0x600], R100 ;  /* 0x0006006401007387 */ /* 0x0003e80000100a00 */
[----:B-1----:R-:W3:Y:S04]  /*6cc0*/  LDL.LU R100, [R1] ;  /* 0x0000000001647983 */ /* 0x002ee80000300800 */
[----:B------:R-:W3:Y:S04]  /*6cd0*/  LDL.LU R101, [R1+0x4] ;  /* 0x0000040001657983 */ /* 0x000ee80000300800 */
[----:B------:R-:W4:Y:S04]  /*6ce0*/  LDL.LU R102, [R1+0x8] ;  /* 0x0000080001667983 */ /* 0x000f280000300800 */
[----:B------:R-:W4:Y:S04]  /*6cf0*/  LDL.LU R103, [R1+0xc] ;  /* 0x00000c0001677983 */ /* 0x000f280000300800 */
[----:B------:R-:W2:Y:S04]  /*6d00*/  LDL.LU R104, [R1+0x10] ;  /* 0x0000100001687983 */ /* 0x000ea80000300800 */
[----:B------:R-:W2:Y:S04]  /*6d10*/  LDL.LU R105, [R1+0x14] ;  /* 0x0000140001697983 */ /* 0x000ea80000300800 */
[----:B------:R-:W3:Y:S04]  /*6d20*/  LDL.LU R106, [R1+0x18] ;  /* 0x00001800016a7983 */ /* 0x000ee80000300800 */
        /* <DEDUP_REMOVED lines=35> */
[----:B------:R-:W3:Y:S01]  /*6f60*/  LDL.LU R142, [R1+0xa8] ;  /* 0x0000a800018e7983 */ /* 0x000ee20000300800 */
[----:B------:R-:W-:-:S02]  /*6f70*/  MOV R143, R219 ;  /* 0x000000db008f7202 */ /* 0x000fc40000000f00 */
[----:B------:R-:W-:Y:S01]  /*6f80*/  MOV R144, R220 ;  /* 0x000000dc00907202 */ /* 0x000fe20000000f00 */
[----:B------:R-:W4:Y:S01]  /*6f90*/  LDL.LU R219, [R1+0xb2c] ;  /* 0x000b2c0001db7983 */ /* 0x000f220000300800 */
[----:B------:R-:W-:Y:S02]  /*6fa0*/  MOV R145, R221 ;  /* 0x000000dd00917202 */ /* 0x000fe40000000f00 */
[----:B------:R-:W-:Y:S01]  /*6fb0*/  MOV R146, R222 ;  /* 0x000000de00927202 */ /* 0x000fe20000000f00 */
[----:B------:R-:W4:Y:S01]  /*6fc0*/  LDL.LU R220, [R1+0xb28] ;  /* 0x000b280001dc7983 */ /* 0x000f220000300800 */
[----:B------:R-:W-:Y:S01]  /*6fd0*/  MOV R147, R223 ;  /* 0x000000df00937202 */ /* 0x000fe20000000f00 */
[----:B------:R-:W-:Y:S02]  /*6fe0*/  IMAD.MOV.U32 R148, RZ, RZ, R224 ;  /* 0x000000ffff947224 */ /* 0x000fe400078e00e0 */
[----:B------:R-:W4:Y:S01]  /*6ff0*/  LDL.LU R221, [R1+0xb24] ;  /* 0x000b240001dd7983 */ /* 0x000f220000300800 */
[----:B------:R-:W-:-:S02]  /*7000*/  MOV R150, R226 ;  /* 0x000000e200967202 */ /* 0x000fc40000000f00 */
[----:B------:R-:W-:Y:S01]  /*7010*/  MOV R151, R227 ;  /* 0x000000e300977202 */ /* 0x000fe20000000f00 */
[----:B------:R-:W4:Y:S01]  /*7020*/  LDL.LU R222, [R1+0xb20] ;  /* 0x000b200001de7983 */ /* 0x000f220000300800 */
[----:B------:R-:W-:-:S03]  /*7030*/  MOV R149, R225 ;  /* 0x000000e100957202 */ /* 0x000fc60000000f00 */
[----:B------:R-:W4:Y:S04]  /*7040*/  LDL.LU R223, [R1+0xb1c] ;  /* 0x000b1c0001df7983 */ /* 0x000f280000300800 */
[----:B------:R-:W4:Y:S04]  /*7050*/  LDL.LU R224, [R1+0xb18] ;  /* 0x000b180001e07983 */ /* 0x000f280000300800 */
[----:B------:R-:W4:Y:S04]  /*7060*/  LDL.LU R225, [R1+0xb14] ;  /* 0x000b140001e17983 */ /* 0x000f280000300800 */
[----:B------:R-:W4:Y:S04]  /*7070*/  LDL.LU R226, [R1+0xb10] ;  /* 0x000b100001e27983 */ /* 0x000f280000300800 */
[----:B------:R-:W4:Y:S04]  /*7080*/  LDL.LU R227, [R1+0xb0c] ;  /* 0x000b0c0001e37983 */ /* 0x000f280000300800 */
[----:B------:R-:W-:Y:S04]  /*7090*/  STL.64 [R1+0x8e0], R150 ;  /* 0x0008e09601007387 */ /* 0x000fe80000100a00 */
[----:B------:R-:W-:Y:S04]  /*70a0*/  STL.64 [R1+0x8d8], R148 ;  /* 0x0008d89401007387 */ /* 0x000fe80000100a00 */
[----:B------:R-:W-:Y:S04]  /*70b0*/  STL.64 [R1+0x8d0], R146 ;  /* 0x0008d09201007387 */ /* 0x000fe80000100a00 */
[----:B------:R-:W-:Y:S04]  /*70c0*/  STL.64 [R1+0x8c8], R144 ;  /* 0x0008c89001007387 */ /* 0x000fe80000100a00 */
[----:B---3--:R-:W-:Y:S04]  /*70d0*/  STL.64 [R1+0x8c0], R142 ;  /* 0x0008c08e01007387 */ /* 0x008fe80000100a00 */
[----:B--2---:R-:W-:Y:S04]  /*70e0*/  STL.64 [R1+0x8b8], R140 ;  /* 0x0008b88c01007387 */ /* 0x004fe80000100a00 */
[----:B----4-:R-:W-:Y:S04]  /*70f0*/  STL.64 [R1+0x8b0], R138 ;  /* 0x0008b08a01007387 */ /* 0x010fe80000100a00 */
        /* <DEDUP_REMOVED lines=57> */
[----:B-1----:R-:W2:Y:S04]  /*7490*/  LDL.LU R24, [R1+0x200] ;  /* 0x0002000001187983 */ /* 0x002ea80000300800 */
        /* <DEDUP_REMOVED lines=117> */
[----:B------:R-:W4:Y:S01]  /*7bf0*/  LDL.LU R142, [R1+0x3d8] ;  /* 0x0003d800018e7983 */ /* 0x000f220000300800 */
[----:B------:R-:W-:-:S02]  /*7c00*/  MOV R143, R22 ;  /* 0x00000016008f7202 */ /* 0x000fc40000000f00 */
[----:B------:R-:W-:Y:S01]  /*7c10*/  MOV R144, R19 ;  /* 0x0000001300907202 */ /* 0x000fe20000000f00 */
[----:B------:R1:W5:Y:S01]  /*7c20*/  LDL.LU R22, [R1+0xb08] ;  /* 0x000b080001167983 */ /* 0x0003620000300800 */
[----:B------:R-:W-:Y:S02]  /*7c30*/  MOV R145, R18 ;  /* 0x0000001200917202 */ /* 0x000fe40000000f00 */
[----:B------:R-:W-:Y:S01]  /*7c40*/  MOV R146, R17 ;  /* 0x0000001100927202 */ /* 0x000fe20000000f00 */
[----:B------:R1:W5:Y:S01]  /*7c50*/  LDL.LU R19, [R1+0xb04] ;  /* 0x000b040001137983 */ /* 0x0003620000300800 */
[----:B------:R-:W-:-:S03]  /*7c60*/  MOV R147, R16 ;  /* 0x0000001000937202 */ /* 0x000fc60000000f00 */
[----:B------:R1:W5:Y:S01]  /*7c70*/  LDL.LU R18, [R1+0xb00] ;  /* 0x000b000001127983 */ /* 0x0003620000300800 */
[----:B------:R-:W-:Y:S01]  /*7c80*/  MOV R148, R7 ;  /* 0x0000000700947202 */ /* 0x000fe20000000f00 */
[----:B------:R-:W-:Y:S01]  /*7c90*/  IMAD.MOV.U32 R149, RZ, RZ, R6 ;  /* 0x000000ffff957224 */ /* 0x000fe200078e0006 */
[----:B------:R-:W-:Y:S01]  /*7ca0*/  MOV R150, R5 ;  /* 0x0000000500967202 */ /* 0x000fe20000000f00 */
[----:B------:R1:W5:Y:S01]  /*7cb0*/  LDL.LU R17, [R1+0xafc] ;  /* 0x000afc0001117983 */ /* 0x0003620000300800 */
[----:B------:R-:W-:-:S03]  /*7cc0*/  MOV R151, R4 ;  /* 0x0000000400977202 */ /* 0x000fc60000000f00 */
[----:B------:R1:W5:Y:S04]  /*7cd0*/  LDL.LU R16, [R1+0xaf8] ;  /* 0x000af80001107983 */ /* 0x0003680000300800 */
[----:B------:R1:W5:Y:S04]  /*7ce0*/  LDL.LU R7, [R1+0xaf4] ;  /* 0x000af40001077983 */ /* 0x0003680000300800 */
[----:B------:R1:W5:Y:S04]  /*7cf0*/  LDL.LU R6, [R1+0xaf0] ;  /* 0x000af00001067983 */ /* 0x0003680000300800 */
[----:B------:R1:W5:Y:S04]  /*7d00*/  LDL.LU R5, [R1+0xaec] ;  /* 0x000aec0001057983 */ /* 0x0003680000300800 */
[----:B------:R1:W5:Y:S04]  /*7d10*/  LDL.LU R4, [R1+0xae8] ;  /* 0x000ae80001047983 */ /* 0x0003680000300800 */
[----:B------:R-:W-:Y:S04]  /*7d20*/  STL.64 [R1+0xae0], R150 ;  /* 0x000ae09601007387 */ /* 0x000fe80000100a00 */
[----:B------:R-:W-:Y:S04]  /*7d30*/  STL.64 [R1+0xad8], R148 ;  /* 0x000ad89401007387 */ /* 0x000fe80000100a00 */
[----:B------:R-:W-:Y:S04]  /*7d40*/  STL.64 [R1+0xad0], R146 ;  /* 0x000ad09201007387 */ /* 0x000fe80000100a00 */
[----:B------:R-:W-:Y:S04]  /*7d50*/  STL.64 [R1+0xac8], R144 ;  /* 0x000ac89001007387 */ /* 0x000fe80000100a00 */
[----:B----4-:R-:W-:Y:S04]  /*7d60*/  STL.64 [R1+0xac0], R142 ;  /* 0x000ac08e01007387 */ /* 0x010fe80000100a00 */
[----:B---3--:R-:W-:Y:S04]  /*7d70*/  STL.64 [R1+0xab8], R140 ;  /* 0x000ab88c01007387 */ /* 0x008fe80000100a00 */
[----:B--2---:R-:W-:Y:S04]  /*7d80*/  STL.64 [R1+0xab0], R138 ;  /* 0x000ab08a01007387 */ /* 0x004fe80000100a00 */
        /* <DEDUP_REMOVED lines=57> */
[----:B--2---:R-:W2:Y:S04]  /*8120*/  LDL.LU R24, [R1+0x400] ;  /* 0x0004000001187983 */ /* 0x004ea80000300800 */
[----:B------:R-:W2:Y:S04]  /*8130*/  LDL.LU R25, [R1+0x404] ;  /* 0x0004040001197983 */ /* 0x000ea80000300800 */
        /* <DEDUP_REMOVED lines=116> */
[----:B------:R-:W2:Y:S01]  /*8880*/  LDL.LU R142, [R1+0x5d8] ;  /* 0x0005d800018e7983 */ /* 0x000ea20000300800 */
[----:B------:R-:W-:Y:S01]  /*8890*/  MOV R143, R227 ;  /* 0x000000e3008f7202 */ /* 0x000fe20000000f00 */
[----:B------:R-:W-:Y:S01]  /*88a0*/  IMAD.MOV.U32 R150, RZ, RZ, R220 ;  /* 0x000000ffff967224 */ /* 0x000fe200078e00dc */
[----:B------:R-:W-:Y:S01]  /*88b0*/  MOV R144, R226 ;  /* 0x000000e200907202 */ /* 0x000fe20000000f00 */
[----:B------:R-:W-:Y:S01]  /*88c0*/  UIADD3 UR4, UR8, 0x2, URZ ;  /* 0x0000000208047890 */ /* 0x000fe2000fffe03f */
[----:B------:R-:W-:Y:S01]  /*88d0*/  MOV R145, R225 ;  /* 0x000000e100917202 */ /* 0x000fe20000000f00 */
[----:B------:R-:W-:Y:S01]  /*88e0*/  UIADD3 UR6, UR9, 0x2, URZ ;  /* 0x0000000209067890 */ /* 0x000fe2000fffe03f */
[----:B------:R-:W-:Y:S01]  /*88f0*/  MOV R146, R224 ;  /* 0x000000e000927202 */ /* 0x000fe20000000f00 */
[----:B------:R-:W-:Y:S01]  /*8900*/  UMOV UR5, 0x80000020 ;  /* 0x8000002000057882 */ /* 0x000fe20000000000 */
[----:B------:R-:W-:Y:S01]  /*8910*/  MOV R147, R223 ;  /* 0x000000df00937202 */ /* 0x000fe20000000f00 */
[----:B------:R-:W-:Y:S01]  /*8920*/  UMOV UR7, 0x80000020 ;  /* 0x8000002000077882 */ /* 0x000fe20000000000 */
[----:B------:R-:W-:Y:S01]  /*8930*/  MOV R148, R222 ;  /* 0x000000de00947202 */ /* 0x000fe20000000f00 */
[----:B------:R-:W-:Y:S01]  /*8940*/  IMAD.MOV.U32 R227, RZ, RZ, R0 ;  /* 0x000000ffffe37224 */ /* 0x000fe200078e0000 */
[----:B------:R-:W-:-:S02]  /*8950*/  MOV R149, R221 ;  /* 0x000000dd00957202 */ /* 0x000fc40000000f00 */
[----:B------:R-:W-:Y:S02]  /*8960*/  MOV R151, R219 ;  /* 0x000000db00977202 */ /* 0x000fe40000000f00 */
[----:B------:R-:W-:Y:S02]  /*8970*/  MOV R152, R218 ;  /* 0x000000da00987202 */ /* 0x000fe40000000f00 */
[----:B------:R-:W-:Y:S01]  /*8980*/  MOV R153, R217 ;  /* 0x000000d900997202 */ /* 0x000fe20000000f00 */
[----:B------:R-:W-:Y:S01]  /*8990*/  IMAD.MOV.U32 R217, RZ, RZ, R15 ;  /* 0x000000ffffd97224 */ /* 0x000fe200078e000f */
        /* <DEDUP_REMOVED lines=14> */
[----:B------:R-:W-:Y:S01]  /*8a80*/  MOV R226, R2 ;  /* 0x0000000200e27202 */ /* 0x000fe20000000f00 */
[----:B--2---:R-:W-:-:S06]  /*8a90*/  WARPGROUP.ARRIVE ;  /* 0x00000000000079c5 */ /* 0x004fcc0000000000 */
[----:B------:R-:W-:Y:S03]  /*8aa0*/  QGMMA.64x256x32.F32.E4M3.E4M3 R24, gdesc[UR4], R24, gsb0 ;  /* 0x03e00000041879f3 */ /* 0x000fe60008000818 */
        /* <DEDUP_REMOVED lines=65> */
[----:B--2---:R-:W2:Y:S04]  /*8ec0*/  LDL.LU.64 R150, [R1+0xae0] ;  /* 0x000ae00001967983 */ /* 0x004ea80000300a00 */
[----:B------:R-:W2:Y:S04]  /*8ed0*/  LDL.LU.64 R148, [R1+0xad8] ;  /* 0x000ad80001947983 */ /* 0x000ea80000300a00 */
        /* <DEDUP_REMOVED lines=61> */
[----:B------:R-:W2:Y:S01]  /*92b0*/  LDL.LU.64 R24, [R1+0x8e8] ;  /* 0x0008e80001187983 */ /* 0x000ea20000300a00 */
[----:B------:R-:W-:Y:S01]  /*92c0*/  UIADD3 UR4, UR8, 0x102, URZ ;  /* 0x0000010208047890 */ /* 0x000fe2000fffe03f */
[----:B------:R-:W-:Y:S01]  /*92d0*/  UMOV UR5, 0x80000020 ;  /* 0x8000002000057882 */ /* 0x000fe20000000000 */
[----:B--2---:R-:W-:-:S07]  /*92e0*/  WARPGROUP.ARRIVE ;  /* 0x00000000000079c5 */ /* 0x004fce0000000000 */
        /* <DEDUP_REMOVED lines=93> */
[----:B------:R-:W-:-:S02]  /*98c0*/  UMOV UR5, 0x80000020 ;  /* 0x8000002000057882 */ /* 0x000fc40000000000 */
[----:B------:R-:W3:Y:S04]  /*98d0*/  LDL.LU.64 R98, [R1+0x810] ;  /* 0x0008100001627983 */ /* 0x000ee80000300a00 */
        /* <DEDUP_REMOVED lines=36> */
[----:B------:R-:W3:Y:S01]  /*9b20*/  LDL.LU.64 R24, [R1+0x6e8] ;  /* 0x0006e80001187983 */ /* 0x000ee20000300a00 */
[----:B--2---:R-:W-:-:S06]  /*9b30*/  WARPGROUP.ARRIVE ;  /* 0x00000000000079c5 */ /* 0x004fcc0000000000 */
[----:B------:R-:W-:Y:S03]  /*9b40*/  QGMMA.64x256x32.F32.E4M3.E4M3 R100, gdesc[UR4], R100, gsb0 ;  /* 0x03e00000046479f3 */ /* 0x000fe60008000864 */
[----:B------:R-:W-:Y:S02]  /*9b50*/  WARPGROUP.DEPBAR.LE gsb0, 0x0 ;  /* 0x00008000000079c5 */ /* 0x000fe40000010000 */
[----:B------:R-:W-:Y:S04]  /*9b60*/  STL.64 [R1], R100 ;  /* 0x0000006401007387 */ /* 0x000fe80000100a00 */
        /* <DEDUP_REMOVED lines=63> */
[----:B--2---:R1:W5:Y:S04]  /*9f60*/  LDL.LU.64 R156, [R1+0x6e0] ;  /* 0x0006e000019c7983 */ /* 0x0043680000300a00 */
[----:B------:R1:W5:Y:S04]  /*9f70*/  LDL.LU R155, [R1+0x6d8] ;  /* 0x0006d800019b7983 */ /* 0x0003680000300800 */
[----:B------:R1:W5:Y:S04]  /*9f80*/  LDL.LU.64 R152, [R1+0x6d0] ;  /* 0x0006d00001987983 */ /* 0x0003680000300a00 */
        /* <DEDUP_REMOVED lines=26> */
[----:B------:R-:W-:Y:S01]  /*a130*/  UIADD3 UR4, UR8, 0x302, URZ ;  /* 0x0000030208047890 */ /* 0x000fe2000fffe03f */
[----:B------:R-:W-:Y:S01]  /*a140*/  UMOV UR5, 0x80000020 ;  /* 0x8000002000057882 */ /* 0x000fe20000000000 */
[----:B------:R-:W-:Y:S01]  /*a150*/  UIADD3 UR9, UR41, 0x1, URZ ;  /* 0x0000000129097890 */ /* 0x000fe2000fffe03f */
[----:B------:R-:W-:-:S03]  /*a160*/  UMOV UR8, 0x1 ;  /* 0x0000000100087882 */ /* 0x000fc60000000000 */
[----:B------:R-:W-:-:S04]  /*a170*/  UISETP.NE.AND UP0, UPT, UR9, 0x6, UPT ;  /* 0x000000060900788c */ /* 0x000fc8000bf05270 */
[----:B------:R-:W-:Y:S01]  /*a180*/  USEL UR9, UR9, URZ, UP0 ;  /* 0x0000003f09097287 */ /* 0x000fe20008000000 */
[----:B---3--:R-:W-:-:S06]  /*a190*/  WARPGROUP.ARRIVE ;  /* 0x00000000000079c5 */ /* 0x008fcc0000000000 */
[----:B------:R-:W-:Y:S01]  /*a1a0*/  QGMMA.64x256x32.F32.E4M3.E4M3 R24, gdesc[UR4], R24, gsb0 ;  /* 0x03e00000041879f3 */ /* 0x000fe20008000818 */
[----:B------:R-:W-:-:S04]  /*a1b0*/  USEL UR4, URZ, 0x1, UP0 ;  /* 0x000000013f047887 */ /* 0x000fc80008000000 */
[----:B------:R-:W-:-:S06]  /*a1c0*/  ULOP3.LUT UR4, UR42, UR4, URZ, 0x3c, !UPT ;  /* 0x000000042a047292 */ /* 0x000fcc000f8e3c3f */
[----:B-1----:R-:W-:Y:S01]  /*a1d0*/  MOV R0, UR4 ;  /* 0x0000000400007c02 */ /* 0x002fe20008000f00 */
[----:B------:R-:W-:-:S06]  /*a1e0*/  WARPGROUP.DEPBAR.LE gsb0, 0x0 ;  /* 0x00008000000079c5 */ /* 0x000fcc0000010000 */
.L_x_34:
[----:B-----5:R-:W-:-:S04]  /*a1f0*/  VIMNMX R2, R5, 0x1, PT ;  /* 0x0000000105027848 */ /* 0x020fc80003fe0100 */
[----:B------:R-:W-:-:S04]  /*a200*/  IADD3 R5, R5, -R2, RZ ;  /* 0x8000000205057210 */ /* 0x000fc80007ffe0ff */
[----:B------:R-:W-:-:S13]  /*a210*/  ISETP.GE.AND P0, PT, R5, 0x1, PT ;  /* 0x000000010500780c */ /* 0x000fda0003f06270 */
[----:B------:R-:W-:Y:S05]  /*a220*/  @!P0 BRA `(.L_x_39) ;  /* 0x0000006400c08947 */ /* 0x000fea0003800000 */
[----:B------:R-:W-:Y:S01]  /*a230*/  MOV R2, R5 ;  /* 0x0000000500027202 */ /* 0x000fe20000000f00 */
[----:B------:R-:W-:-:S06]  /*a240*/  UMOV UR10, UR41 ;  /* 0x00000029000a7c82 */ /* 0x000fcc0008000000 */
.L_x_46:
[----:B------:R-:W-:-:S06]  /*a250*/  UISETP.NE.AND UP0, UPT, UR43, 0x3, UPT ;  /* 0x000000032b00788c */ /* 0x000fcc000bf05270 */
[----:B------:R-:W-:-:S13]  /*a260*/  PLOP3.LUT P1, PT, PT, PT, UP0, 0x80, 0x0 ;  /* 0x000000000000781c */ /* 0x000fda0003f2f008 */
[----:B------:R-:W-:Y:S05]  /*a270*/  @!P1 BRA `(.L_x_40) ;  /* 0x0000000000049947 */ /* 0x000fea0003800000 */
[----:B------:R-:W-:Y:S01]  /*a280*/  BPT.TRAP 0x1 ;  /* 0x000000040000795c */ /* 0x000fe20000300000 */
.L_x_40:
[----:B------:R-:W-:Y:S01]  /*a290*/  ULEA UR4, UR9, UR47, 0x3 ;  /* 0x0000002f09047291 */ /* 0x000fe2000f8e183f */
[----:B-1----:R-:W-:-:S08]  /*a2a0*/  SHF.L.U32 R3, R0, 0x1f, RZ ;  /* 0x0000001f00037819 */ /* 0x002fd000000006ff */
[----:B------:R1:W3:Y:S01]  /*a2b0*/  SYNCS.PHASECHK.TRANS64.TRYWAIT P0, [UR4+0x34480], R3 ;  /* 0x03448003ff0075a7 */ /* 0x0002e20008000144 */
[----:B------:R-:W-:Y:S05]  /*a2c0*/  @!P1 BRA `(.L_x_41) ;  /* 0x0000000000049947 */ /* 0x000fea0003800000 */
[----:B------:R-:W-:Y:S01]  /*a2d0*/  BPT.TRAP 0x1 ;  /* 0x000000040000795c */ /* 0x000fe20000300000 */
.L_x_41:
[----:B---3--:R-:W-:Y:S05]  /*a2e0*/  @P0 BRA `(.L_x_42) ;  /* 0x0000000000080947 */ /* 0x008fea0003800000 */
[----:B------:R-:W3:Y:S02]  /*a2f0*/  SYNCS.PHASECHK.TRANS64.TRYWAIT P0, [UR4+0x34480], R3 ;  /* 0x03448003ff0075a7 */ /* 0x000ee40008000144 */
[----:B---3--:R-:W-:Y:S05]  /*a300*/  @!P0 BRA `(.L_x_43) ;  /* 0x000001b800388947 */ /* 0x008fea0003800000 */
.L_x_42:
        /* <DEDUP_REMOVED lines=64> */
[----:B----4-:R-:W4:Y:S04]  /*a710*/  LDL.LU.64 R24, [R1+0x400] ;  /* 0x0004000001187983 */ /* 0x010f280000300a00 */
[----:B------:R-:W4:Y:S04]  /*a720*/  LDL.LU.64 R26, [R1+0x408] ;  /* 0x00040800011a7983 */ /* 0x000f280000300a00 */
        /* <DEDUP_REMOVED lines=61> */
[----:B------:R-:W4:Y:S01]  /*ab00*/  LDL.LU.64 R150, [R1+0x5f8] ;  /* 0x0005f80001967983 */ /* 0x000f220000300a00 */
[----:B------:R-:W-:-:S02]  /*ab10*/  UIADD3 UR5, UR47, 0x18000, URZ ;  /* 0x000180002f057890 */ /* 0x000fc4000fffe03f */
        /* <DEDUP_REMOVED lines=9> */
[----:B------:R-:W-:Y:S01]  /*abb0*/  UISETP.NE.U32.AND UP0, UPT, UR8, URZ, UPT ;  /* 0x0000003f0800728c */ /* 0x000fe2000bf05070 */
[----:B------:R-:W-:Y:S01]  /*abc0*/  STL [R1+0xb04], R17 ;  /* 0x000b041101007387 */ /* 0x000fe20000100800 */
[----:B------:R-:W-:Y:S02]  /*abd0*/  ULEA UR11, UR9, UR4, 0xa ;  /* 0x00000004090b7291 */ /* 0x000fe4000f8e503f */
[----:B------:R-:W-:Y:S01]  /*abe0*/  ULEA UR12, UR9, UR5, 0xa ;  /* 0x00000005090c7291 */ /* 0x000fe2000f8e503f */
[----:B------:R-:W-:Y:S01]  /*abf0*/  STL [R1+0xb00], R16 ;  /* 0x000b001001007387 */ /* 0x000fe20000100800 */
[----:B------:R-:W-:Y:S01]  /*ac00*/  UMOV UR7, 0x80000020 ;  /* 0x8000002000077882 */ /* 0x000fe20000000000 */
[----:B------:R-:W-:Y:S02]  /*ac10*/  UMOV UR5, 0x80000020 ;  /* 0x8000002000057882 */ /* 0x000fe40000000000 */
[----:B------:R-:W-:Y:S01]  /*ac20*/  UMOV UR4, UR11 ;  /* 0x0000000b00047c82 */ /* 0x000fe20008000000 */
[----:B------:R-:W-:Y:S01]  /*ac30*/  STL [R1+0xafc], R7 ;  /* 0x000afc0701007387 */ /* 0x000fe20000100800 */
[----:B------:R-:W-:-:S03]  /*ac40*/  UMOV UR6, UR12 ;  /* 0x0000000c00067c82 */ /* 0x000fc60008000000 */
[----:B------:R-:W-:Y:S04]  /*ac50*/  STL [R1+0xaf8], R6 ;  /* 0x000af80601007387 */ /* 0x000fe80000100800 */
[----:B------:R-:W-:Y:S04]  /*ac60*/  STL [R1+0xaf4], R5 ;  /* 0x000af40501007387 */ /* 0x000fe80000100800 */
[----:B------:R-:W-:Y:S04]  /*ac70*/  STL [R1+0xaf0], R4 ;  /* 0x000af00401007387 */ /* 0x000fe80000100800 */
[----:B------:R-:W-:Y:S04]  /*ac80*/  STL [R1+0xaec], R2 ;  /* 0x000aec0201007387 */ /* 0x000fe80000100800 */
[----:B------:R-:W-:Y:S01]  /*ac90*/  STL [R1+0xae8], R0 ;  /* 0x000ae80001007387 */ /* 0x000fe20000100800 */
[----:B----4-:R-:W-:-:S06]  /*aca0*/  WARPGROUP.ARRIVE ;  /* 0x00000000000079c5 */ /* 0x010fcc0000000000 */
[----:B------:R-:W-:Y:S03]  /*acb0*/  QGMMA.64x256x32.F32.E4M3.E4M3 R24, gdesc[UR4], R24, UP0, gsb0 ;  /* 0x03e00000041879f3 */ /* 0x000fe6000b800818 */
[----:B------:R-:W-:Y:S02]  /*acc0*/  WARPGROUP.DEPBAR.LE gsb0, 0x0 ;  /* 0x00008000000079c5 */ /* 0x000fe40000010000 */
[----:B------:R4:W-:Y:S01]  /*acd0*/  STL.64 [R1+0x400], R24 ;  /* 0x0004001801007387 */ /* 0x0009e20000100a00 */
[----:B------:R-:W-:Y:S01]  /*ace0*/  MOV R227, R145 ;  /* 0x0000009100e37202 */ /* 0x000fe20000000f00 */
[----:B------:R-:W-:Y:S01]  /*acf0*/  IMAD.MOV.U32 R221, RZ, RZ, R151 ;  /* 0x000000ffffdd7224 */ /* 0x000fe200078e0097 */
[----:B------:R-:W-:Y:S01]  /*ad00*/  MOV R226, R146 ;  /* 0x0000009200e27202 */ /* 0x000fe20000000f00 */
[----:B------:R1:W-:Y:S01]  /*ad10*/  STL.64 [R1+0x408], R26 ;  /* 0x0004081a01007387 */ /* 0x0003e20000100a00 */
[----:B------:R-:W-:-:S02]  /*ad20*/  MOV R225, R147 ;  /* 0x0000009300e17202 */ /* 0x000fc40000000f00 */
[----:B------:R-:W-:Y:S01]  /*ad30*/  MOV R224, R148 ;  /* 0x0000009400e07202 */ /* 0x000fe20000000f00 */
[----:B------:R2:W-:Y:S01]  /*ad40*/  STL.64 [R1+0x410], R28 ;  /* 0x0004101c01007387 */ /* 0x0005e20000100a00 */
[----:B------:R-:W-:Y:S02]  /*ad50*/  MOV R223, R149 ;  /* 0x0000009500df7202 */ /* 0x000fe40000000f00 */
[----:B------:R-:W-:Y:S01]  /*ad60*/  MOV R222, R150 ;  /* 0x0000009600de7202 */ /* 0x000fe20000000f00 */
        /* <DEDUP_REMOVED lines=57> */
[----:B------:R3:W-:Y:S04]  /*b100*/  STL [R1+0x5e0], R144 ;  /* 0x0005e09001007387 */ /* 0x0007e80000100800 */
[----:B----4-:R-:W4:Y:S04]  /*b110*/  LDL.LU.64 R24, [R1] ;  /* 0x0000000001187983 */ /* 0x010f280000300a00 */
[----:B-1----:R-:W4:Y:S04]  /*b120*/  LDL.LU.64 R26, [R1+0x8] ;  /* 0x00000800011a7983 */ /* 0x002f280000300a00 */
[----:B--2---:R-:W2:Y:S04]  /*b130*/  LDL.LU.64 R28, [R1+0x10] ;  /* 0x00001000011c7983 */ /* 0x004ea80000300a00 */
[----:B---3--:R-:W3:Y:S04]  /*b140*/  LDL.LU.64 R30, [R1+0x18] ;  /* 0x00001800011e7983 */ /* 0x008ee80000300a00 */
[----:B------:R-:W4:Y:S04]  /*b150*/  LDL.LU.64 R32, [R1+0x20] ;  /* 0x0000200001207983 */ /* 0x000f280000300a00 */
[----:B------:R-:W2:Y:S04]  /*b160*/  LDL.LU.64 R34, [R1+0x28] ;  /* 0x0000280001227983 */ /* 0x000ea80000300a00 */
[----:B------:R-:W3:Y:S04]  /*b170*/  LDL.LU.64 R36, [R1+0x30] ;  /* 0x0000300001247983 */ /* 0x000ee80000300a00 */
        /* <DEDUP_REMOVED lines=121> */
[----:B-1----:R-:W2:Y:S04]  /*b910*/  LDL.LU.64 R24, [R1+0x200] ;  /* 0x0002000001187983 */ /* 0x002ea80000300a00 */
        /* <DEDUP_REMOVED lines=65> */
[----:B------:R-:W-:Y:S04]  /*bd30*/  STL [R1+0xb2c], R221 ;  /* 0x000b2cdd01007387 */ /* 0x000fe80000100800 */
[----:B------:R-:W-:Y:S04]  /*bd40*/  STL [R1+0xb28], R222 ;  /* 0x000b28de01007387 */ /* 0x000fe80000100800 */
[----:B------:R-:W-:Y:S04]  /*bd50*/  STL [R1+0xb24], R223 ;  /* 0x000b24df01007387 */ /* 0x000fe80000100800 */
[----:B------:R-:W-:Y:S04]  /*bd60*/  STL [R1+0xb20], R224 ;  /* 0x000b20e001007387 */ /* 0x000fe80000100800 */
[----:B------:R-:W-:Y:S04]  /*bd70*/  STL [R1+0xb1c], R225 ;  /* 0x000b1ce101007387 */ /* 0x000fe80000100800 */
[----:B------:R-:W-:Y:S04]  /*bd80*/  STL [R1+0xb18], R226 ;  /* 0x000b18e201007387 */ /* 0x000fe80000100800 */
[----:B------:R-:W-:Y:S01]  /*bd90*/  STL [R1+0xb14], R227 ;  /* 0x000b14e301007387 */ /* 0x000fe20000100800 */
[----:B--2---:R-:W-:-:S06]  /*bda0*/  WARPGROUP.ARRIVE ;  /* 0x00000000000079c5 */ /* 0x004fcc0000000000 */
[----:B------:R-:W-:Y:S03]  /*bdb0*/  QGMMA.64x256x32.F32.E4M3.E4M3 R24, gdesc[UR4], R24, UP0, gsb0 ;  /* 0x03e00000041879f3 */ /* 0x000fe6000b800818 */
[----:B------:R-:W-:Y:S02]  /*bdc0*/  WARPGROUP.DEPBAR.LE gsb0, 0x0 ;  /* 0x00008000000079c5 */ /* 0x000fe40000010000 */
[----:B------:R-:W-:Y:S01]  /*bdd0*/  STL.64 [R1+0x200], R24 ;  /* 0x0002001801007387 */ /* 0x000fe20000100a00 */
[----:B------:R-:W-:Y:S01]  /*bde0*/  IMAD.MOV.U32 R2, RZ, RZ, R150 ;  /* 0x000000ffff027224 */ /* 0x000fe200078e0096 */
[----:B------:R-:W-:Y:S02]  /*bdf0*/  MOV R0, R151 ;  /* 0x0000009700007202 */ /* 0x000fe40000000f00 */
        /* <DEDUP_REMOVED lines=67> */
[----:B------:R-:W2:Y:S04]  /*c230*/  LDL.LU.64 R150, [R1+0xf28] ;  /* 0x000f280001967983 */ /* 0x000ea80000300a00 */
[----:B------:R-:W2:Y:S04]  /*c240*/  LDL.LU.64 R148, [R1+0xf20] ;  /* 0x000f200001947983 */ /* 0x000ea80000300a00 */
[----:B------:R-:W2:Y:S04]  /*c250*/  LDL.LU.64 R146, [R1+0xf18] ;  /* 0x000f180001927983 */ /* 0x000ea80000300a00 */
[----:B------:R-:W2:Y:S04]  /*c260*/  LDL.LU.64 R144, [R1+0xf10] ;  /* 0x000f100001907983 */ /* 0x000ea80000300a00 */
[----:B------:R-:W2:Y:S04]  /*c270*/  LDL.LU.64 R142, [R1+0xf08] ;  /* 0x000f0800018e7983 */ /* 0x000ea80000300a00 */
        /* <DEDUP_REMOVED lines=62> */
[----:B------:R-:W-:Y:S03]  /*c660*/  QGMMA.64x256x32.F32.E4M3.E4M3 R24, gdesc[UR4], R24, UP0, gsb0 ;  /* 0x03e00000041879f3 */ /* 0x000fe6000b800818 */
[----:B------:R-:W-:Y:S02]  /*c670*/  WARPGROUP.DEPBAR.LE gsb0, 0x0 ;  /* 0x00008000000079c5 */ /* 0x000fe40000010000 */
[----:B------:R-:W-:Y:S01]  /*c680*/  STL.64 [R1], R24 ;  /* 0x0000001801007387 */ /* 0x000fe20000100a00 */
        /* <DEDUP_REMOVED lines=73> */
[----:B------:R1:W-:Y:S01]  /*cb20*/  STL [R1+0xb0], R68 ;  /* 0x0000b04401007387 */ /* 0x0003e20000100800 */
[----:B------:R-:W-:Y:S02]  /*cb30*/  MOV R179, R103 ;  /* 0x0000006700b37202 */ /* 0x000fe40000000f00 */
[----:B------:R-:W-:Y:S01]  /*cb40*/  MOV R176, R100 ;  /* 0x0000006400b07202 */ /* 0x000fe20000000f00 */
[----:B------:R-:W2:Y:S01]  /*cb50*/  LDL.LU.64 R150, [R1+0xd28] ;  /* 0x000d280001967983 */ /* 0x000ea20000300a00 */
[----:B------:R-:W-:-:S02]  /*cb60*/  MOV R177, R101 ;  /* 0x0000006500b17202 */ /* 0x000fc40000000f00 */
[----:B------:R-:W-:Y:S01]  /*cb70*/  MOV R174, R98 ;  /* 0x0000006200ae7202 */ /* 0x000fe20000000f00 */
[----:B------:R-:W2:Y:S01]  /*cb80*/  LDL.LU.64 R148, [R1+0xd20] ;  /* 0x000d200001947983 */ /* 0x000ea20000300a00 */
[----:B------:R-:W-:Y:S02]  /*cb90*/  MOV R175, R99 ;  /* 0x0000006300af7202 */ /* 0x000fe40000000f00 */
[----:B------:R-:W-:Y:S01]  /*cba0*/  MOV R172, R96 ;  /* 0x0000006000ac7202 */ /* 0x000fe20000000f00 */
[----:B------:R-:W2:Y:S01]  /*cbb0*/  LDL.LU.64 R146, [R1+0xd18] ;  /* 0x000d180001927983 */ /* 0x000ea20000300a00 */
        /* <DEDUP_REMOVED lines=36> */
[----:B------:R-:W-:-:S03]  /*ce00*/  MOV R221, R69 ;  /* 0x0000004500dd7202 */ /* 0x000fc60000000f00 */
        /* <DEDUP_REMOVED lines=51> */
[----:B------:R-:W-:Y:S04]  /*d140*/  STL.64 [R1+0x6e0], R156 ;  /* 0x0006e09c01007387 */ /* 0x000fe80000100a00 */
[----:B------:R-:W-:Y:S04]  /*d150*/  STL [R1+0x6d8], R155 ;  /* 0x0006d89b01007387 */ /* 0x000fe80000100800 */
[----:B------:R-:W-:Y:S01]  /*d160*/  STL.64 [R1+0x6d0], R152 ;  /* 0x0006d09801007387 */ /* 0x000fe20000100a00 */
[----:B--2---:R-:W-:-:S06]  /*d170*/  WARPGROUP.ARRIVE ;  /* 0x00000000000079c5 */ /* 0x004fcc0000000000 */
[----:B------:R-:W-:Y:S03]  /*d180*/  QGMMA.64x256x32.F32.E4M3.E4M3 R24, gdesc[UR4], R24, UP0, gsb0 ;  /* 0x03e00000041879f3 */ /* 0x000fe6000b800818 */
        /* <DEDUP_REMOVED lines=27> */
[----:B-1----:R-:W2:Y:S04]  /*d340*/  LDL.LU R100, [R1] ;  /* 0x0000000001647983 */ /* 0x002ea80000300800 */
        /* <DEDUP_REMOVED lines=47> */
[----:B------:R-:W-:Y:S01]  /*d640*/  MOV R147, R223 ;  /* 0x000000df00937202 */ /* 0x000fe20000000f00 */
[----:B------:R-:W-:Y:S01]  /*d650*/  IMAD.MOV.U32 R150, RZ, RZ, R226 ;  /* 0x000000ffff967224 */ /* 0x000fe200078e00e2 */
[----:B------:R-:W-:Y:S01]  /*d660*/  MOV R148, R224 ;  /* 0x000000e000947202 */ /* 0x000fe20000000f00 */
[----:B------:R-:W4:Y:S01]  /*d670*/  LDL.LU R222, [R1+0xb28] ;  /* 0x000b280001de7983 */ /* 0x000f220000300800 */
[----:B------:R-:W-:Y:S02]  /*d680*/  MOV R151, R227 ;  /* 0x000000e300977202 */ /* 0x000fe40000000f00 */
[----:B------:R-:W-:Y:S01]  /*d690*/  MOV R149, R225 ;  /* 0x000000e100957202 */ /* 0x000fe20000000f00 */
        /* <DEDUP_REMOVED lines=194> */
[----:B------:R-:W-:-:S03]  /*e2c0*/  MOV R146, R7 ;  /* 0x0000000700927202 */ /* 0x000fc60000000f00 */
        /* <DEDUP_REMOVED lines=198> */
[----:B------:R-:W-:-:S02]  /*ef30*/  MOV R145, R227 ;  /* 0x000000e300917202 */ /* 0x000fc40000000f00 */
[----:B------:R-:W-:Y:S02]  /*ef40*/  MOV R146, R226 ;  /* 0x000000e200927202 */ /* 0x000fe40000000f00 */
[----:B------:R-:W-:Y:S02]  /*ef50*/  MOV R147, R225 ;  /* 0x000000e100937202 */ /* 0x000fe40000000f00 */
[----:B------:R-:W-:Y:S02]  /*ef60*/  MOV R148, R224 ;  /* 0x000000e000947202 */ /* 0x000fe40000000f00 */
[----:B------:R-:W-:Y:S02]  /*ef70*/  MOV R149, R223 ;  /* 0x000000df00957202 */ /* 0x000fe40000000f00 */
[----:B------:R-:W-:Y:S02]  /*ef80*/  MOV R150, R222 ;  /* 0x000000de00967202 */ /* 0x000fe40000000f00 */
[----:B------:R-:W-:Y:S01]  /*ef90*/  MOV R151, R221 ;  /* 0x000000dd00977202 */ /* 0x000fe20000000f00 */
[----:B------:R-:W-:-:S02]  /*efa0*/  UIADD3 UR4, UR11, 0x2, URZ ;  /* 0x000000020b047890 */ /* 0x000fc4000fffe03f */
[----:B------:R-:W-:Y:S01]  /*efb0*/  UIADD3 UR6, UR12, 0x2, URZ ;  /* 0x000000020c067890 */ /* 0x000fe2000fffe03f */
[----:B------:R-:W-:Y:S01]  /*efc0*/  UMOV UR5, 0x80000020 ;  /* 0x8000002000057882 */ /* 0x000fe20000000000 */
[----:B------:R-:W-:Y:S01]  /*efd0*/  UMOV UR7, 0x80000020 ;  /* 0x8000002000077882 */ /* 0x000fe20000000000 */
        /* <DEDUP_REMOVED lines=226> */
[----:B------:R-:W-:Y:S01]  /*fe00*/  IMAD.MOV.U32 R152, RZ, RZ, R220 ;  /* 0x000000ffff987224 */ /* 0x000fe200078e00dc */
[----:B------:R-:W-:Y:S01]  /*fe10*/  MOV R153, R219 ;  /* 0x000000db00997202 */ /* 0x000fe20000000f00 */
[----:B------:R-:W-:Y:S01]  /*fe20*/  IMAD.MOV.U32 R221, RZ, RZ, R13 ;  /* 0x000000ffffdd7224 */ /* 0x000fe200078e000d */
        /* <DEDUP_REMOVED lines=8> */
[----:B------:R-:W-:Y:S01]  /*feb0*/  MOV R227, R3 ;  /* 0x0000000300e37202 */ /* 0x000fe20000000f00 */
[----:B------:R-:W-:Y:S01]  /*fec0*/  UIADD3 UR4, UR11, 0x202, URZ ;  /* 0x000002020b047890 */ /* 0x000fe2000fffe03f */
[----:B------:R-:W-:Y:S01]  /*fed0*/  MOV R216, R23 ;  /* 0x0000001700d87202 */ /* 0x000fe20000000f00 */
[----:B------:R-:W-:Y:S01]  /*fee0*/  UMOV UR5, 0x80000020 ;  /* 0x8000002000057882 */ /* 0x000fe20000000000 */
[----:B------:R-:W-:Y:S01]  /*fef0*/  MOV R217, R21 ;  /* 0x0000001500d97202 */ /* 0x000fe20000000f00 */
[----:B------:R-:W3:Y:S01]  /*ff00*/  LDL.LU.64 R98, [R1+0x810] ;  /* 0x0008100001627983 */ /* 0x000ee20000300a00 */
[----:B------:R-:W-:Y:S02]  /*ff10*/  MOV R218, R20 ;  /* 0x0000001400da7202 */ /* 0x000fe40000000f00 */
[----:B------:R-:W-:Y:S01]  /*ff20*/  MOV R219, R15 ;  /* 0x0000000f00db7202 */ /* 0x000fe20000000f00 */
[----:B------:R-:W3:Y:S01]  /*ff30*/  LDL.LU.64 R96, [R1+0x808] ;  /* 0x0008080001607983 */ /* 0x000ee20000300a00 */
[----:B------:R-:W-:-:S03]  /*ff40*/  MOV R220, R14 ;  /* 0x0000000e00dc7202 */ /* 0x000fc60000000f00 */
        /* <DEDUP_REMOVED lines=37> */
[----:B------:R-:W-:Y:S03]  /*101a0*/  QGMMA.64x256x32.F32.E4M3.E4M3 R100, gdesc[UR4], R100, UP0, gsb0 ;  /* 0x03e00000046479f3 */ /* 0x000fe6000b800864 */
        /* <DEDUP_REMOVED lines=96> */
[----:B---3--:R-:W-:-:S07]  /*107b0*/  WARPGROUP.ARRIVE ;  /* 0x00000000000079c5 */ /* 0x008fce0000000000 */
[----:B------:R-:W-:Y:S03]  /*107c0*/  QGMMA.64x256x32.F32.E4M3.E4M3 R24, gdesc[UR4], R24, UP0, gsb0 ;  /* 0x03e00000041879f3 */ /* 0x000fe6000b800818 */
[----:B------:R-:W-:Y:S02]  /*107d0*/  WARPGROUP.DEPBAR.LE gsb0, 0x0 ;  /* 0x00008000000079c5 */ /* 0x000fe40000010000 */
[----:B-1----:R-:W-:Y:S05]  /*107e0*/  @!P1 BRA `(.L_x_44) ;  /* 0x0000000000049947 */ /* 0x002fea0003800000 */
[----:B------:R-:W-:Y:S01]  /*107f0*/  BPT.TRAP 0x1 ;  /* 0x000000040000795c */ /* 0x000fe20000300000 */
.L_x_44:
[----:B------:R-:W-:Y:S02]  /*10800*/  UISETP.GT.U32.AND UP0, UPT, UR40, 0x1, UPT ;  /* 0x000000012800788c */ /* 0x000fe4000bf04070 */
[----:B------:R-:W-:-:S04]  /*10810*/  ULEA UR4, UR10, UR47, 0x3 ;  /* 0x0000002f0a047291 */ /* 0x000fc8000f8e183f */
[----:B------:R-:W-:Y:S01]  /*10820*/  UIADD3 UR4, UR4, 0x344b0, URZ ;  /* 0x000344b004047890 */ /* 0x000fe2000fffe03f */
[----:B------:R-:W-:-:S03]  /*10830*/  PLOP3.LUT P0, PT, PT, PT, UP0, 0x80, 0x0 ;  /* 0x000000000000781c */ /* 0x000fc60003f0f008 */
[----:B------:R-:W-:-:S09]  /*10840*/  UPRMT UR4, URZ, 0x654, UR4 ;  /* 0x000006543f047896 */ /* 0x000fd20008000004 */
[----:B------:R-:W-:Y:S01]  /*10850*/  SYNCS.ARRIVE.TRANS64.RED.A1T0 RZ, [UR4], RZ ;  /* 0x000000ffffff79a7 */ /* 0x000fe20008100404 */
[----:B------:R-:W-:Y:S05]  /*10860*/  @P0 BRA `(.L_x_45) ;  /* 0x0000000000040947 */ /* 0x000fea0003800000 */
[----:B------:R-:W-:Y:S01]  /*10870*/  BPT.TRAP 0x1 ;  /* 0x000000040000795c */ /* 0x000fe20000300000 */
.L_x_45:
[----:B------:R-:W-:Y:S01]  /*10880*/  UIADD3 UR9, UR9, 0x1, URZ ;  /* 0x0000000109097890 */ /* 0x000fe2000fffe03f */
[C---:B-----5:R-:W-:Y:S01]  /*10890*/  ISETP.GT.AND P0, PT, R2.reuse, 0x1, PT ;  /* 0x000000010200780c */ /* 0x060fe20003f04270 */
[----:B------:R-:W-:Y:S01]  /*108a0*/  UIADD3 UR10, UR10, 0x1, URZ ;  /* 0x000000010a0a7890 */ /* 0x000fe2000fffe03f */
[----:B------:R-:W-:Y:S01]  /*108b0*/  IADD3 R2, R2, -0x1, RZ ;  /* 0xffffffff02027810 */ /* 0x000fe20007ffe0ff */
[----:B------:R-:W-:Y:S02]  /*108c0*/  UISETP.NE.AND UP0, UPT, UR9, 0x6, UPT ;  /* 0x000000060900788c */ /* 0x000fe4000bf05270 */
[----:B------:R-:W-:Y:S02]  /*108d0*/  UISETP.NE.AND UP1, UPT, UR10, 0x6, UPT ;  /* 0x000000060a00788c */ /* 0x000fe4000bf25270 */
[----:B------:R-:W-:Y:S02]  /*108e0*/  USEL UR4, URZ, 0x1, UP0 ;  /* 0x000000013f047887 */ /* 0x000fe40008000000 */
[----:B------:R-:W-:-:S02]  /*108f0*/  USEL UR9, UR9, URZ, UP0 ;  /* 0x0000003f09097287 */ /* 0x000fc40008000000 */
[----:B------:R-:W-:Y:S02]  /*10900*/  USEL UR10, UR10, URZ, UP1 ;  /* 0x0000003f0a0a7287 */ /* 0x000fe40008800000 */
[----:B------:R-:W-:Y:S01]  /*10910*/  LOP3.LUT R0, R0, UR4, RZ, 0x3c, !PT ;  /* 0x0000000400007c12 */ /* 0x000fe2000f8e3cff */
[----:B------:R-:W-:Y:S09]  /*10920*/  @P0 BRA `(.L_x_46) ;  /* 0xffffff9800480947 */ /* 0x000ff2000383ffff */
.L_x_39:
[----:B------:R-:W-:Y:S02]  /*10930*/  ISETP.GE.AND P0, PT, R4, 0x1, PT ;  /* 0x000000010400780c */ /* 0x000fe40003f06270 */
[----:B------:R-:W-:-:S04]  /*10940*/  MOV R0, UR55 ;  /* 0x0000003700007c02 */ /* 0x000fc80008000f00 */
[----:B------:R3:W-:Y:S07]  /*10950*/  SYNCS.ARRIVE.TRANS64.A1T0 RZ, [R0+UR49], RZ ;  /* 0x000000ff00ff79a7 */ /* 0x0007ee0008100031 */
[----:B------:R-:W-:Y:S05]  /*10960*/  @!P0 BRA `(.L_x_47) ;  /* 0x0000000000408947 */ /* 0x000fea0003800000 */
[----:B------:R-:W-:-:S06]  /*10970*/  UISETP.NE.AND UP0, UPT, UR43, 0x3, UPT ;  /* 0x000000032b00788c */ /* 0x000fcc000bf05270 */
[----:B------:R-:W-:-:S13]  /*10980*/  PLOP3.LUT P0, PT, PT, PT, UP0, 0x80, 0x0 ;  /* 0x000000000000781c */ /* 0x000fda0003f0f008 */
[----:B------:R-:W-:Y:S05]  /*10990*/  @!P0 BRA `(.L_x_48) ;  /* 0x0000000000048947 */ /* 0x000fea0003800000 */
[----:B------:R-:W-:Y:S01]  /*109a0*/  BPT.TRAP 0x1 ;  /* 0x000000040000795c */ /* 0x000fe20000300000 */
.L_x_48:
[----:B------:R-:W-:Y:S01]  /*109b0*/  IADD3 R5, R5, UR41, RZ ;  /* 0x0000002905057c10 */ /* 0x000fe2000fffe0ff */
[----:B------:R-:W-:-:S04]  /*109c0*/  UISETP.GT.U32.AND UP0, UPT, UR40, 0x1, UPT ;  /* 0x000000012800788c */ /* 0x000fc8000bf04070 */
[----:B-1----:R-:W-:Y:S02]  /*109d0*/  IMAD.WIDE.U32 R2, R5, -0x55555555, RZ ;  /* 0xaaaaaaab05027825 */ /* 0x002fe400078e00ff */
[----:B------:R-:W-:-:S03]  /*109e0*/  PLOP3.LUT P0, PT, PT, PT, UP0, 0x80, 0x0 ;  /* 0x000000000000781c */ /* 0x000fc60003f0f008 */
[----:B---3--:R-:W-:-:S05]  /*109f0*/  SHF.R.U32.HI R0, RZ, 0x2, R3 ;  /* 0x00000002ff007819 */ /* 0x008fca0000011603 */
[----:B------:R-:W-:-:S05]  /*10a00*/  IMAD R0, R0, -0x6, R5 ;  /* 0xfffffffa00007824 */ /* 0x000fca00078e0205 */
[----:B------:R-:W-:-:S05]  /*10a10*/  LEA R0, R0, UR47, 0x3 ;  /* 0x0000002f00007c11 */ /* 0x000fca000f8e18ff */
[----:B------:R-:W-:-:S05]  /*10a20*/  VIADD R0, R0, 0x344b0 ;  /* 0x000344b000007836 */ /* 0x000fca0000000000 */
[----:B------:R-:W-:-:S04]  /*10a30*/  PRMT R0, RZ, 0x654, R0 ;  /* 0x00000654ff007816 */ /* 0x000fc80000000000 */
[----:B------:R4:W-:Y:S01]  /*10a40*/  SYNCS.ARRIVE.TRANS64.RED.A1T0 RZ, [R0+URZ], RZ ;  /* 0x000000ff00ff79a7 */ /* 0x0009e2000810043f */
[----:B------:R-:W-:Y:S05]  /*10a50*/  @P0 BRA `(.L_x_47) ;  /* 0x0000000000040947 */ /* 0x000fea0003800000 */
[----:B------:R-:W-:Y:S01]  /*10a60*/  BPT.TRAP 0x1 ;  /* 0x000000040000795c */ /* 0x000fe20000300000 */
.L_x_47:
[----:B---34-:R-:W-:Y:S02]  /*10a70*/  SHF.L.U32 R0, R153, 0x1f, RZ ;  /* 0x0000001f99007819 */ /* 0x018fe400000006ff */
[----:B------:R-:W-:Y:S02]  /*10a80*/  R2UR UR4, R4 ;  /* 0x00000000040472ca */ /* 0x000fe400000e0000 */
[----:B------:R-:W3:Y:S11]  /*10a90*/  SYNCS.PHASECHK.TRANS64.TRYWAIT P0, [R7+UR50+0x10], R0 ;  /* 0x00001000070075a7 */ /* 0x000ef60008000172 */
[----:B------:R-:W-:-:S04]  /*10aa0*/  UIADD3 UR4, UR4, 0x3f, URZ ;  /* 0x0000003f04047890 */ /* 0x000fc8000fffe03f */
[----:B------:R-:W-:-:S04]  /*10ab0*/  USHF.R.S32.HI UR5, URZ, 0x1f, UR4 ;  /* 0x0000001f3f057899 */ /* 0x000fc80008011404 */
[----:B------:R-:W-:-:S04]  /*10ac0*/  ULEA.HI UR5, UR5, UR4, URZ, 0x6 ;  /* 0x0000000405057291 */ /* 0x000fc8000f8f303f */
[----:B------:R-:W-:Y:S01]  /*10ad0*/  USHF.R.S32.HI UR5, URZ, 0x6, UR5 ;  /* 0x000000063f057899 */ /* 0x000fe20008011405 */
[----:B---3--:R-:W-:Y:S11]  /*10ae0*/  @!P0 BRA `(.L_x_49) ;  /* 0x0000015000588947 */ /* 0x008ff60003800000 */
.L_x_538:
[----:B------:R-:W-:Y:S01]  /*10af0*/  UIADD3 UR41, UR5, UR41, URZ ;  /* 0x0000002905297290 */ /* 0x000fe2000fffe03f */
[----:B------:R-:W-:Y:S01]  /*10b00*/  LOP3.LUT P0, RZ, R6, 0xff, RZ, 0xc0, !PT ;  /* 0x000000ff06ff7812 */ /* 0x000fe2000780c0ff */
[----:B------:R-:W-:Y:S02]  /*10b10*/  UISETP.GE.U32.AND UP1, UPT, UR5, 0x6, UPT ;  /* 0x000000060500788c */ /* 0x000fe4000bf26070 */
[----:B------:R-:W-:-:S04]  /*10b20*/  UISETP.GT.U32.AND UP0, UPT, UR41, 0x5, UPT ;  /* 0x000000052900788c */ /* 0x000fc8000bf04070 */
[----:B------:R-:W-:Y:S02]  /*10b30*/  UISETP.LT.U32.AND UP0, UPT, UR5, 0x6, UP0 ;  /* 0x000000060500788c */ /* 0x000fe40008701070 */
[----:B------:R-:W-:Y:S02]  /*10b40*/  UIMAD.WIDE.U32 UR4, UR41, -0x55555555, URZ ;  /* 0xaaaaaaab290478a5 */ /* 0x000fe4000f8e003f */
[----:B------:R-:W-:Y:S02]  /*10b50*/  USEL UR6, URZ, 0x1, !UP0 ;  /* 0x000000013f067887 */ /* 0x000fe4000c000000 */
[----:B------:R-:W-:Y:S02]  /*10b60*/  USHF.R.U32.HI UR4, URZ, 0x2, UR5 ;  /* 0x000000023f047899 */ /* 0x000fe40008011605 */
[----:B------:R-:W-:Y:S02]  /*10b70*/  ULOP3.LUT UR42, UR42, UR6, URZ, 0x3c, !UPT ;  /* 0x000000062a2a7292 */ /* 0x000fe4000f8e3c3f */
[----:B------:R-:W-:-:S02]  /*10b80*/  UIMAD UR41, UR4, -0x6, UR41 ;  /* 0xfffffffa042978a4 */ /* 0x000fc4000f8e0229 */
[----:B------:R-:W-:Y:S01]  /*10b90*/  @UP1 ULOP3.LUT UR42, UR42, 0x1, UR4, 0x78, !UPT ;  /* 0x000000012a2a1892 */ /* 0x000fe2000f8e7804 */
[----:B------:R-:W-:Y:S11]  /*10ba0*/  @!P0 BRA `(.L_x_50) ;  /* 0x00000000000c8947 */ /* 0x000ff60003800000 */
[----:B------:R-:W-:-:S04]  /*10bb0*/  DEPBAR {5,4,3,2,1,0} ;  /* 0x0000003f0000791a */ /* 0x000fc80000000000 */
[----:B------:R4:W-:Y:S02]  /*10bc0*/  UTMACCTL.IV [UR36] ;  /* 0x00000000240079b9 */ /* 0x0009e40008000000 */
[----:B----4-:R-:W-:Y:S01]  /*10bd0*/  NOP ;  /* 0x0000000000007918 */ /* 0x010fe20000000000 */
.L_x_50:
[----:B------:R-:W-:Y:S01]  /*10be0*/  UIADD3 UR4, UR47, 0x30000, URZ ;  /* 0x000300002f047890 */ /* 0x000fe2000fffe03f */
[----:B------:R-:W-:Y:S02]  /*10bf0*/  R2UR UR45, R16 ;  /* 0x00000000102d72ca */ /* 0x000fe400000e0000 */
[----:B------:R-:W-:Y:S01]  /*10c00*/  R2UR UR46, R17 ;  /* 0x00000000112e72ca */ /* 0x000fe200000e0000 */
[----:B------:R-:W-:-:S06]  /*10c10*/  ULOP3.LUT UP0, URZ, UR4, 0x3ff, URZ, 0xc0, !UPT ;  /* 0x000003ff043f7892 */ /* 0x000fcc000f80c03f */
[----:B------:R-:W-:-:S04]  /*10c20*/  PLOP3.LUT P0, PT, PT, PT, UP0, 0x80, 0x0 ;  /* 0x000000000000781c */ /* 0x000fc80003f0f008 */
[----:B------:R-:W-:Y:S02]  /*10c30*/  USHF.L.U32 UR45, UR45, 0x8, URZ ;  /* 0x000000082d2d7899 */ /* 0x000fe4000800063f */
[----:B------:R-:W-:-:S07]  /*10c40*/  USHF.L.U32 UR46, UR46, 0x8, URZ ;  /* 0x000000082e2e7899 */ /* 0x000fce000800063f */
[----:B------:R-:W-:Y:S05]  /*10c50*/  @!P0 BRA `(.L_x_51) ;  /* 0x00000000007c8947 */ /* 0x000fea0003800000 */
[----:B------:R-:W-:Y:S01]  /*10c60*/  MOV R16, 0x0 ;  /* 0x0000000000107802 */ /* 0x000fe20000000f00 */
[----:B------:R-:W-:Y:S01]  /*10c70*/  ULDC.64 UR4, c[0x4][0x68] ;  /* 0x01001a0000047ab9 */ /* 0x000fe20000000a00 */
[----:B------:R-:W-:Y:S01]  /*10c80*/  ULDC.64 UR6, c[0x4][0x70] ;  /* 0x01001c0000067ab9 */ /* 0x000fe20000000a00 */
[----:B------:R-:W-:Y:S01]  /*10c90*/  ULDC.64 UR8, c[0x4][0x8] ;  /* 0x0100020000087ab9 */ /* 0x000fe20000000a00 */
[----:B-1-3--:R1:W3:Y:S01]  /*10ca0*/  LDC.64 R2, c[0x4][R16] ;  /* 0x0100000010027b82 */ /* 0x00a2e20000000a00 */
[----:B------:R-:W-:Y:S02]  /*10cb0*/  MOV R4, UR4 ;  /* 0x0000000400047c02 */ /* 0x000fe40008000f00 */
[----:B------:R-:W-:Y:S02]  /*10cc0*/  MOV R5, UR5 ;  /* 0x0000000500057c02 */ /* 0x000fe40008000f00 */
[----:B------:R-:W-:Y:S02]  /*10cd0*/  MOV R6, UR6 ;  /* 0x0000000600067c02 */ /* 0x000fe40008000f00 */
[----:B------:R-:W-:-:S02]  /*10ce0*/  MOV R7, UR7 ;  /* 0x0000000700077c02 */ /* 0x000fc40008000f00 */
[----:B------:R-:W-:Y:S02]  /*10cf0*/  MOV R10, UR8 ;  /* 0x00000008000a7c02 */ /* 0x000fe40008000f00 */
[----:B------:R-:W-:Y:S02]  /*10d00*/  MOV R11, UR9 ;  /* 0x00000009000b7c02 */ /* 0x000fe40008000f00 */
[----:B------:R-:W-:Y:S02]  /*10d10*/  MOV R8, 0x70 ;  /* 0x0000007000087802 */ /* 0x000fe40000000f00 */
[----:B------:R-:W-:Y:S02]  /*10d20*/  MOV R12, 0x1 ;  /* 0x00000001000c7802 */ /* 0x000fe40000000f00 */
[----:B-1----:R-:W-:-:S07]  /*10d30*/  MOV R13, RZ ;  /* 0x000000ff000d7202 */ /* 0x002fce0000000f00 */
[----:B------:R-:W-:-:S07]  /*10d40*/  LEPC R20, `(.L_x_52) ;  /* 0x000000001014794e */ /* 0x000fce0000000000 */
[----:B--23--:R-:W-:Y:S05]  /*10d50*/  CALL.ABS.NOINC R2 ;  /* 0x0000000002007343 */ /* 0x00cfea0003c00000 */
.L_x_52:
[----:B------:R1:W2:Y:S01]  /*10d60*/  LDC.64 R2, c[0x4][R16] ;  /* 0x0100000010027b82 */ /* 0x0002a20000000a00 */
[----:B------:R-:W-:Y:S01]  /*10d70*/  ULDC.64 UR4, c[0x4][0x68] ;  /* 0x01001a0000047ab9 */ /* 0x000fe20000000a00 */
[----:B------:R-:W-:Y:S01]  /*10d80*/  ULDC.64 UR6, c[0x4][0x70] ;  /* 0x01001c0000067ab9 */ /* 0x000fe20000000a00 */
[----:B------:R-:W-:Y:S01]  /*10d90*/  ULDC.64 UR8, c[0x4][0x8] ;  /* 0x0100020000087ab9 */ /* 0x000fe20000000a00 */
[----:B------:R-:W-:Y:S01]  /*10da0*/  IMAD.U32 R4, RZ, RZ, UR4 ;  /* 0x00000004ff047e24 */ /* 0x000fe2000f8e00ff */
[----:B------:R-:W-:Y:S02]  /*10db0*/  MOV R5, UR5 ;  /* 0x0000000500057c02 */ /* 0x000fe40008000f00 */
[----:B------:R-:W-:Y:S02]  /*10dc0*/  MOV R6, UR6 ;  /* 0x0000000600067c02 */ /* 0x000fe40008000f00 */
[----:B------:R-:W-:Y:S02]  /*10dd0*/  MOV R7, UR7 ;  /* 0x0000000700077c02 */ /* 0x000fe40008000f00 */
[----:B------:R-:W-:-:S02]  /*10de0*/  MOV R10, UR8 ;  /* 0x00000008000a7c02 */ /* 0x000fc40008000f00 */
[----:B------:R-:W-:Y:S02]  /*10df0*/  MOV R11, UR9 ;  /* 0x00000009000b7c02 */ /* 0x000fe40008000f00 */
[----:B------:R-:W-:Y:S02]  /*10e00*/  MOV R8, 0x70 ;  /* 0x0000007000087802 */ /* 0x000fe40000000f00 */
[----:B------:R-:W-:Y:S02]  /*10e10*/  MOV R12, 0x1 ;  /* 0x00000001000c7802 */ /* 0x000fe40000000f00 */
[----:B-1----:R-:W-:-:S07]  /*10e20*/  MOV R13, RZ ;  /* 0x000000ff000d7202 */ /* 0x002fce0000000f00 */
[----:B------:R-:W-:-:S07]  /*10e30*/  LEPC R20, `(.L_x_51) ;  /* 0x000000001014794e */ /* 0x000fce0000000000 */
[----:B--2---:R-:W-:Y:S05]  /*10e40*/  CALL.ABS.NOINC R2 ;  /* 0x0000000002007343 */ /* 0x004fea0003c00000 */
.L_x_51:
[----:B------:R-:W-:Y:S02]  /*10e50*/  ULDC.64 UR4, c[0x0][0x590] ;  /* 0x0001640000047ab9 */ /* 0x000fe40000000a00 */
[----:B------:R-:W-:-:S04]  /*10e60*/  ISETP.NE.U32.AND P0, PT, RZ, UR4, PT ;  /* 0x00000004ff007c0c */ /* 0x000fc8000bf05070 */
[----:B------:R-:W-:-:S13]  /*10e70*/  ISETP.NE.AND.EX P0, PT, RZ, UR5, PT, P0 ;  /* 0x00000005ff007c0c */ /* 0x000fda000bf05300 */
[----:B------:R-:W-:Y:S05]  /*10e80*/  @!P0 BRA `(.L_x_53) ;  /* 0x0000000000148947 */ /* 0x000fea0003800000 */
[----:B---3--:R-:W-:-:S04]  /*10e90*/  LEA R2, P0, R18, UR4, 0x3 ;  /* 0x0000000412027c11 */ /* 0x008fc8000f8018ff */
[----:B-1----:R-:W-:-:S06]  /*10ea0*/  LEA.HI.X R3, R18, UR5, R19, 0x3, P0 ;  /* 0x0000000512037c11 */ /* 0x002fcc00080f1c13 */
[----:B------:R-:W3:Y:S04]  /*10eb0*/  LDG.E.64 R2, desc[UR38][R2.64] ;  /* 0x0000002602027981 */ /* 0x000ee8000c1e1b00 */
[----:B---3--:R4:W5:Y:S01]  /*10ec0*/  LD.E R0, desc[UR38][R2.64] ;  /* 0x0000002602007980 */ /* 0x008962000c101900 */
[----:B------:R-:W-:Y:S05]  /*10ed0*/  BRA `(.L_x_54) ;  /* 0x0000000000307947 */ /* 0x000fea0003800000 */
.L_x_53:
[----:B------:R-:W-:Y:S02]  /*10ee0*/  ULDC.64 UR4, c[0x0][0x588] ;  /* 0x0001620000047ab9 */ /* 0x000fe40000000a00 */
[----:B------:R-:W-:-:S04]  /*10ef0*/  ISETP.NE.U32.AND P0, PT, RZ, UR4, PT ;  /* 0x00000004ff007c0c */ /* 0x000fc8000bf05070 */
[----:B------:R-:W-:-:S13]  /*10f00*/  ISETP.NE.AND.EX P0, PT, RZ, UR5, PT, P0 ;  /* 0x00000005ff007c0c */ /* 0x000fda000bf05300 */
[----:B------:R-:W-:Y:S05]  /*10f10*/  @!P0 BRA `(.L_x_55) ;  /* 0x0000000000188947 */ /* 0x000fea0003800000 */
[----:B------:R-:W1:Y:S01]  /*10f20*/  LDC.64 R4, c[0x0][0x588] ;  /* 0x00016200ff047b82 */ /* 0x000e620000000a00 */
[----:B------:R-:W-:Y:S02]  /*10f30*/  ULDC UR4, c[0x0][0x598] ;  /* 0x0001660000047ab9 */ /* 0x000fe40000000800 */
[----:B---3--:R-:W-:-:S04]  /*10f40*/  IMAD R2, R18, UR4, RZ ;  /* 0x0000000412027c24 */ /* 0x008fc8000f8e02ff */
[----:B-1----:R-:W-:-:S05]  /*10f50*/  IMAD.WIDE R2, R2, 0x4, R4 ;  /* 0x0000000402027825 */ /* 0x002fca00078e0204 */
[----:B------:R3:W5:Y:S01]  /*10f60*/  LDG.E R0, desc[UR38][R2.64] ;  /* 0x0000002602007981 */ /* 0x000762000c1e1900 */
[----:B------:R-:W-:Y:S05]  /*10f70*/  BRA `(.L_x_54) ;  /* 0x0000000000087947 */ /* 0x000fea0003800000 */
.L_x_55:
[----:B------:R-:W-:Y:S02]  /*10f80*/  ULDC UR4, c[0x0][0x580] ;  /* 0x0001600000047ab9 */ /* 0x000fe40000000800 */
[----:B---3--:R-:W-:-:S07]  /*10f90*/  MOV R0, UR4 ;  /* 0x0000000400007c02 */ /* 0x008fce0008000f00 */
.L_x_54:
[----:B------:R-:W-:Y:S02]  /*10fa0*/  ULDC.64 UR4, c[0x0][0x5b8] ;  /* 0x00016e0000047ab9 */ /* 0x000fe40000000a00 */
[----:B------:R-:W-:-:S04]  /*10fb0*/  ISETP.NE.U32.AND P0, PT, RZ, UR4, PT ;  /* 0x00000004ff007c0c */ /* 0x000fc8000bf05070 */
[----:B------:R-:W-:-:S13]  /*10fc0*/  ISETP.NE.AND.EX P0, PT, RZ, UR5, PT, P0 ;  /* 0x00000005ff007c0c */ /* 0x000fda000bf05300 */
[----:B------:R-:W-:Y:S05]  /*10fd0*/  @!P0 BRA `(.L_x_56) ;  /* 0x0000000000148947 */ /* 0x000fea0003800000 */
[----:B---34-:R-:W-:-:S04]  /*10fe0*/  LEA R2, P0, R18, UR4, 0x3 ;  /* 0x0000000412027c11 */ /* 0x018fc8000f8018ff */
[----:B-1----:R-:W-:-:S06]  /*10ff0*/  LEA.HI.X R3, R18, UR5, R19, 0x3, P0 ;  /* 0x0000000512037c11 */ /* 0x002fcc00080f1c13 */
[----:B------:R-:W3:Y:S04]  /*11000*/  LDG.E.64 R2, desc[UR38][R2.64] ;  /* 0x0000002602027981 */ /* 0x000ee8000c1e1b00 */
[----:B---3--:R1:W5:Y:S01]  /*11010*/  LD.E R2, desc[UR38][R2.64] ;  /* 0x0000002602027980 */ /* 0x008362000c101900 */
[----:B------:R-:W-:Y:S05]  /*11020*/  BRA `(.L_x_57) ;  /* 0x0000000000307947 */ /* 0x000fea0003800000 */
.L_x_56:
[----:B------:R-:W-:Y:S02]  /*11030*/  ULDC.64 UR4, c[0x0][0x5b0] ;  /* 0x00016c0000047ab9 */ /* 0x000fe40000000a00 */
[----:B------:R-:W-:-:S04]  /*11040*/  ISETP.NE.U32.AND P0, PT, RZ, UR4, PT ;  /* 0x00000004ff007c0c */ /* 0x000fc8000bf05070 */
[----:B------:R-:W-:-:S13]  /*11050*/  ISETP.NE.AND.EX P0, PT, RZ, UR5, PT, P0 ;  /* 0x00000005ff007c0c */ /* 0x000fda000bf05300 */
[----:B------:R-:W-:Y:S05]  /*11060*/  @!P0 BRA `(.L_x_58) ;  /* 0x0000000000188947 */ /* 0x000fea0003800000 */
[----:B------:R-:W1:Y:S01]  /*11070*/  LDC.64 R4, c[0x0][0x5b0] ;  /* 0x00016c00ff047b82 */ /* 0x000e620000000a00 */
[----:B------:R-:W-:Y:S02]  /*11080*/  ULDC UR4, c[0x0][0x5c0] ;  /* 0x0001700000047ab9 */ /* 0x000fe40000000800 */
[----:B---34-:R-:W-:-:S04]  /*11090*/  IMAD R2, R18, UR4, RZ ;  /* 0x0000000412027c24 */ /* 0x018fc8000f8e02ff */
[----:B-1----:R-:W-:-:S06]  /*110a0*/  IMAD.WIDE R2, R2, 0x4, R4 ;  /* 0x0000000402027825 */ /* 0x002fcc00078e0204 */
[----:B------:R3:W5:Y:S01]  /*110b0*/  LDG.E R2, desc[UR38][R2.64] ;  /* 0x0000002602027981 */ /* 0x000762000c1e1900 */
[----:B------:R-:W-:Y:S05]  /*110c0*/  BRA `(.L_x_57) ;  /* 0x0000000000087947 */ /* 0x000fea0003800000 */
.L_x_58:
[----:B------:R-:W-:Y:S02]  /*110d0*/  ULDC UR4, c[0x0][0x5a8] ;  /* 0x00016a0000047ab9 */ /* 0x000fe40000000800 */
[----:B---34-:R-:W-:-:S07]  /*110e0*/  IMAD.U32 R2, RZ, RZ, UR4 ;  /* 0x00000004ff027e24 */ /* 0x018fce000f8e00ff */
.L_x_57:
[----:B------:R-:W-:Y:S01]  /*110f0*/  ISETP.GT.U32.AND P0, PT, R157, 0x3e, PT ;  /* 0x0000003e9d00780c */ /* 0x000fe20003f04070 */
[----:B------:R-:W-:Y:S01]  /*11100*/  BSSY B0, `(.L_x_59) ;  /* 0x0000007000007945 */ /* 0x000fe20003800000 */
[----:B------:R-:W-:-:S11]  /*11110*/  PRMT R16, RZ, 0x7610, R16 ;  /* 0x00007610ff107816 */ /* 0x000fd60000000010 */
[----:B------:R-:W-:Y:S05]  /*11120*/  @P0 BRA `(.L_x_60) ;  /* 0x0000000000100947 */ /* 0x000fea0003800000 */
[----:B------:R-:W-:-:S03]  /*11130*/  UMOV UR4, 0xffffffff ;  /* 0xffffffff00047882 */ /* 0x000fc60000000000 */
[----:B------:R-:W-:Y:S05]  /*11140*/  BRA.DIV UR4, `(.L_x_61) ;  /* 0x0000014a04dc7947 */ /* 0x000fea000b800000 */
[----:B------:R-:W-:-:S13]  /*11150*/  ELECT P6, URZ, PT ;  /* 0x00000000003f782f */ /* 0x000fda00038c0000 */
.L_x_540:
[----:B------:R-:W-:-:S07]  /*11160*/  SEL R16, RZ, 0x1, !P6 ;  /* 0x00000001ff107807 */ /* 0x000fce0007000000 */
.L_x_60:
[----:B------:R-:W-:Y:S05]  /*11170*/  BSYNC B0 ;  /* 0x0000000000007941 */ /* 0x000fea0003800000 */
.L_x_59:
[----:B-1-3--:R-:W-:-:S04]  /*11180*/  MOV R3, UR54 ;  /* 0x0000003600037c02 */ /* 0x00afc80008000f00 */
[----:B------:R-:W-:-:S13]  /*11190*/  ISETP.NE.AND P0, PT, R3, 0x3, PT ;  /* 0x000000030300780c */ /* 0x000fda0003f05270 */
[----:B------:R-:W-:Y:S05]  /*111a0*/  @!P0 BRA `(.L_x_62) ;  /* 0x0000000000048947 */ /* 0x000fea0003800000 */
[----:B------:R-:W-:Y:S01]  /*111b0*/  BPT.TRAP 0x1 ;  /* 0x000000040000795c */ /* 0x000fe20000300000 */
.L_x_62:
[----:B------:R-:W-:Y:S02]  /*111c0*/  SHF.L.U32 R158, RZ, 0x1f, RZ ;  /* 0x0000001fff9e7819 */ /* 0x000fe400000006ff */
[----:B-----5:R-:W-:Y:S02]  /*111d0*/  FSETP.NEU.AND P1, PT, R0, RZ, PT ;  /* 0x000000ff0000720b */ /* 0x020fe40003f2d000 */
[----:B------:R-:W1:Y:S02]  /*111e0*/  SYNCS.PHASECHK.TRANS64.TRYWAIT P2, [UR47+0x344e0], R158 ;  /* 0x0344e09eff0075a7 */ /* 0x000e64000804016f */
[----:B-1----:R-:W-:Y:S09]  /*111f0*/  @!P2 BRA `(.L_x_63) ;  /* 0x0000014800c8a947 */ /* 0x002ff20003800000 */
.L_x_541:
[----:B------:R-:W3:Y:S04]  /*11200*/  LDL.LU R5, [R1+0x400] ;  /* 0x0004000001057983 */ /* 0x000ee80000300800 */
[----:B-1----:R-:W4:Y:S04]  /*11210*/  LDL.LU R3, [R1+0x404] ;  /* 0x0004040001037983 */ /* 0x002f280000300800 */
[----:B------:R-:W5:Y:S04]  /*11220*/  LDL.LU R13, [R1+0x408] ;  /* 0x00040800010d7983 */ /* 0x000f680000300800 */
[----:B------:R-:W2:Y:S01]  /*11230*/  LDL.LU R12, [R1+0x40c] ;  /* 0x00040c00010c7983 */ /* 0x000ea20000300800 */
[----:B------:R-:W-:Y:S01]  /*11240*/  MOV R8, RZ ;  /* 0x000000ff00087202 */ /* 0x000fe20000000f00 */
[----:B------:R-:W-:Y:S05]  /*11250*/  @P1 WARPSYNC.ALL ;  /* 0x0000000000001948 */ /* 0x000fea0003800000 */
[----:B------:R-:W-:Y:S01]  /*11260*/  @P1 LEA R4, R156, UR47, 0x1 ;  /* 0x0000002f9c041c11 */ /* 0x000fe2000f8e08ff */
[----:B------:R-:W-:Y:S04]  /*11270*/  BSSY B0, `(.L_x_64) ;  /* 0x0000010000007945 */ /* 0x000fe80003800000 */
[----:B------:R-:W1:Y:S02]  /*11280*/  @P1 LDSM.16.MT88.4 R8, [R4+0x30000] ;  /* 0x030000000408183b */ /* 0x000e640000004200 */
[----:B-1----:R-:W-:-:S02]  /*11290*/  HADD2.F32 R6, -RZ, R8.H0_H0 ;  /* 0x20000008ff067230 */ /* 0x002fc40000004100 */
[-C--:B---3--:R-:W-:Y:S01]  /*112a0*/  FMUL R7, R5, R2.reuse ;  /* 0x0000000205077220 */ /* 0x088fe20000400000 */
[----:B------:R-:W-:Y:S02]  /*112b0*/  HADD2.F32 R5, -RZ, R8.H1_H1 ;  /* 0x30000008ff057230 */ /* 0x000fe40000004100 */
[----:B----4-:R-:W-:Y:S01]  /*112c0*/  FMUL R3, R3, R2 ;  /* 0x0000000203037220 */ /* 0x010fe20000400000 */
[----:B------:R-:W-:-:S03]  /*112d0*/  FFMA R23, R6, R0, R7 ;  /* 0x0000000006177223 */ /* 0x000fc60000000007 */
[----:B------:R-:W-:Y:S01]  /*112e0*/  FFMA R21, R5, R0, R3 ;  /* 0x0000000005157223 */ /* 0x000fe20000000003 */
[-C--:B-----5:R-:W-:Y:S01]  /*112f0*/  FMUL R14, R13, R2.reuse ;  /* 0x000000020d0e7220 */ /* 0x0a0fe20000400000 */
[----:B------:R-:W1:Y:S01]  /*11300*/  @P1 LDSM.16.MT88.4 R4, [R4+0x30800] ;  /* 0x030800000404183b */ /* 0x000e620000004200 */
[----:B--2---:R-:W-:Y:S01]  /*11310*/  FMUL R13, R12, R2 ;  /* 0x000000020c0d7220 */ /* 0x004fe20000400000 */
[----:B------:R-:W-:Y:S06]  /*11320*/  @P1 BRA `(.L_x_65) ;  /* 0x0000000000101947 */ /* 0x000fec0003800000 */
[----:B------:R-:W-:Y:S02]  /*11330*/  MOV R9, RZ ;  /* 0x000000ff00097202 */ /* 0x000fe40000000f00 */
[----:B------:R-:W-:Y:S02]  /*11340*/  CS2R R10, SRZ ;  /* 0x00000000000a7805 */ /* 0x000fe4000001ff00 */
[----:B-1----:R-:W-:Y:S02]  /*11350*/  CS2R R4, SRZ ;  /* 0x0000000000047805 */ /* 0x002fe4000001ff00 */
[----:B------:R-:W-:-:S07]  /*11360*/  CS2R R6, SRZ ;  /* 0x0000000000067805 */ /* 0x000fce000001ff00 */
.L_x_65:
[----:B------:R-:W-:Y:S05]  /*11370*/  BSYNC B0 ;  /* 0x0000000000007941 */ /* 0x000fea0003800000 */
.L_x_64:
[----:B------:R-:W2:Y:S04]  /*11380*/  LDL.LU R18, [R1+0x410] ;  /* 0x0004100001127983 */ /* 0x000ea80000300800 */
[----:B------:R-:W3:Y:S04]  /*11390*/  LDL.LU R17, [R1+0x414] ;  /* 0x0004140001117983 */ /* 0x000ee80000300800 */
[----:B------:R-:W4:Y:S04]  /*113a0*/  LDL.LU R166, [R1+0x418] ;  /* 0x0004180001a67983 */ /* 0x000f280000300800 */
[----:B------:R-:W5:Y:S04]  /*113b0*/  LDL.LU R15, [R1+0x41c] ;  /* 0x00041c00010f7983 */ /* 0x000f680000300800 */
[----:B------:R-:W5:Y:S04]  /*113c0*/  LDL.LU R165, [R1+0x420] ;  /* 0x0004200001a57983 */ /* 0x000f680000300800 */
[----:B------:R-:W5:Y:S04]  /*113d0*/  LDL.LU R164, [R1+0x424] ;  /* 0x0004240001a47983 */ /* 0x000f680000300800 */
[----:B------:R-:W5:Y:S04]  /*113e0*/  LDL.LU R163, [R1+0x428] ;  /* 0x0004280001a37983 */ /* 0x000f680000300800 */
[----:B------:R-:W5:Y:S04]  /*113f0*/  LDL.LU R162, [R1+0x42c] ;  /* 0x00042c0001a27983 */ /* 0x000f680000300800 */
[----:B------:R-:W5:Y:S04]  /*11400*/  LDL.LU R161, [R1+0x430] ;  /* 0x0004300001a17983 */ /* 0x000f680000300800 */
[----:B------:R-:W5:Y:S04]  /*11410*/  LDL.LU R160, [R1+0x434] ;  /* 0x0004340001a07983 */ /* 0x000f680000300800 */
[----:B------:R-:W5:Y:S04]  /*11420*/  LDL.LU R159, [R1+0x438] ;  /* 0x00043800019f7983 */ /* 0x000f680000300800 */
[----:B------:R-:W5:Y:S01]  /*11430*/  LDL.LU R154, [R1+0x43c] ;  /* 0x00043c00019a7983 */ /* 0x000f620000300800 */
[--C-:B------:R-:W-:Y:S01]  /*11440*/  HADD2.F32 R12, -RZ, R9.reuse.H0_H0 ;  /* 0x20000009ff0c7230 */ /* 0x100fe20000004100 */
[----:B------:R-:W-:Y:S05]  /*11450*/  WARPSYNC.ALL ;  /* 0x0000000000007948 */ /* 0x000fea0003800000 */
[----:B------:R-:W-:-:S02]  /*11460*/  HADD2.F32 R3, -RZ, R9.H1_H1 ;  /* 0x30000009ff037230 */ /* 0x000fc40000004100 */
[-C--:B------:R-:W-:Y:S01]  /*11470*/  FFMA R20, R12, R0.reuse, R14 ;  /* 0x000000000c147223 */ /* 0x080fe2000000000e */
[--C-:B------:R-:W-:Y:S01]  /*11480*/  HADD2.F32 R12, -RZ, R10.reuse.H1_H1 ;  /* 0x3000000aff0c7230 */ /* 0x100fe20000004100 */
[----:B------:R-:W-:Y:S01]  /*11490*/  PRMT R16, R16, 0x9910, RZ ;  /* 0x0000991010107816 */ /* 0x000fe200000000ff */
[----:B------:R-:W-:Y:S01]  /*114a0*/  BSSY B0, `(.L_x_66) ;  /* 0x000003e000007945 */ /* 0x000fe20003800000 */
[----:B------:R-:W-:Y:S01]  /*114b0*/  FFMA R19, R3, R0, R13 ;  /* 0x0000000003137223 */ /* 0x000fe2000000000d */
[----:B------:R-:W-:Y:S02]  /*114c0*/  HADD2.F32 R13, -RZ, R10.H0_H0 ;  /* 0x2000000aff0d7230 */ /* 0x000fe40000004100 */
[-C--:B--2---:R-:W-:Y:S01]  /*114d0*/  FMUL R14, R18, R2.reuse ;  /* 0x00000002120e7220 */ /* 0x084fe20000400000 */
[----:B---3--:R-:W-:-:S03]  /*114e0*/  FMUL R3, R17, R2 ;  /* 0x0000000211037220 */ /* 0x008fc60000400000 */
[-C--:B------:R-:W-:Y:S01]  /*114f0*/  FFMA R18, R13, R0.reuse, R14 ;  /* 0x000000000d127223 */ /* 0x080fe2000000000e */
[--C-:B------:R-:W-:Y:S02]  /*11500*/  HADD2.F32 R13, -RZ, R11.reuse.H0_H0 ;  /* 0x2000000bff0d7230 */ /* 0x100fe40000004100 */
[----:B------:R-:W-:Y:S01]  /*11510*/  FFMA R17, R12, R0, R3 ;  /* 0x000000000c117223 */ /* 0x000fe20000000003 */
[----:B------:R-:W-:Y:S02]  /*11520*/  HADD2.F32 R12, -RZ, R11.H1_H1 ;  /* 0x3000000bff0c7230 */ /* 0x000fe40000004100 */
[-C--:B----4-:R-:W-:Y:S01]  /*11530*/  FMUL R14, R166, R2.reuse ;  /* 0x00000002a60e7220 */ /* 0x090fe20000400000 */
[----:B-----5:R-:W-:-:S03]  /*11540*/  FMUL R3, R15, R2 ;  /* 0x000000020f037220 */ /* 0x020fc60000400000 */
[----:B------:R-:W-:Y:S01]  /*11550*/  FFMA R15, R13, R0, R14 ;  /* 0x000000000d0f7223 */ /* 0x000fe2000000000e */
[----:B------:R-:W-:Y:S01]  /*11560*/  F2FP.F16.F32.PACK_AB R13, R19, R20 ;  /* 0x00000014130d723e */ /* 0x000fe200000000ff */
[----:B------:R-:W-:Y:S01]  /*11570*/  FFMA R3, R12, R0, R3 ;  /* 0x000000000c037223 */ /* 0x000fe20000000003 */
[----:B------:R-:W-:Y:S02]  /*11580*/  F2FP.F16.F32.PACK_AB R12, R21, R23 ;  /* 0x00000017150c723e */ /* 0x000fe400000000ff */
[----:B------:R-:W-:Y:S02]  /*11590*/  F2FP.F16.F32.PACK_AB R14, R17, R18 ;  /* 0x00000012110e723e */ /* 0x000fe400000000ff */
[----:B------:R-:W-:Y:S02]  /*115a0*/  F2FP.F16.F32.PACK_AB R15, R3, R15 ;  /* 0x0000000f030f723e */ /* 0x000fe400000000ff */
[----:B------:R-:W-:-:S05]  /*115b0*/  LEA R3, R156, UR47, 0x1 ;  /* 0x0000002f9c037c11 */ /* 0x000fca000f8e08ff */
[----:B------:R1:W-:Y:S02]  /*115c0*/  STSM.16.MT88.4 [R3+0x30000], R12 ;  /* 0x0300000c03007844 */ /* 0x0003e40000004200 */
[--C-:B-1----:R-:W-:Y:S02]  /*115d0*/  HADD2.F32 R13, -RZ, R4.reuse.H1_H1 ;  /* 0x30000004ff0d7230 */ /* 0x102fe40000004100 */
[-C--:B------:R-:W-:Y:S01]  /*115e0*/  FMUL R12, R164, R2.reuse ;  /* 0x00000002a40c7220 */ /* 0x080fe20000400000 */
[----:B------:R-:W-:Y:S02]  /*115f0*/  HADD2.F32 R14, -RZ, R4.H0_H0 ;  /* 0x20000004ff0e7230 */ /* 0x000fe40000004100 */
[----:B------:R-:W-:Y:S01]  /*11600*/  FMUL R15, R165, R2 ;  /* 0x00000002a50f7220 */ /* 0x000fe20000400000 */
[-C--:B------:R-:W-:Y:S01]  /*11610*/  FFMA R21, R13, R0.reuse, R12 ;  /* 0x000000000d157223 */ /* 0x080fe2000000000c */
[--C-:B------:R-:W-:Y:S02]  /*11620*/  HADD2.F32 R13, -RZ, R5.reuse.H1_H1 ;  /* 0x30000005ff0d7230 */ /* 0x100fe40000004100 */
[----:B------:R-:W-:Y:S01]  /*11630*/  FFMA R23, R14, R0, R15 ;  /* 0x000000000e177223 */ /* 0x000fe2000000000f */
[----:B------:R-:W-:Y:S01]  /*11640*/  FMUL R12, R162, R2 ;  /* 0x00000002a20c7220 */ /* 0x000fe20000400000 */
[----:B------:R-:W-:-:S02]  /*11650*/  HADD2.F32 R14, -RZ, R5.H0_H0 ;  /* 0x20000005ff0e7230 */ /* 0x000fc40000004100 */
[----:B------:R-:W-:Y:S01]  /*11660*/  FMUL R15, R163, R2 ;  /* 0x00000002a30f7220 */ /* 0x000fe20000400000 */
[-C--:B------:R-:W-:Y:S01]  /*11670*/  FFMA R19, R13, R0.reuse, R12 ;  /* 0x000000000d137223 */ /* 0x080fe2000000000c */
[--C-:B------:R-:W-:Y:S02]  /*11680*/  HADD2.F32 R13, -RZ, R6.reuse.H1_H1 ;  /* 0x30000006ff0d7230 */ /* 0x100fe40000004100 */
[----:B------:R-:W-:Y:S01]  /*11690*/  FFMA R20, R14, R0, R15 ;  /* 0x000000000e147223 */ /* 0x000fe2000000000f */
[-C--:B------:R-:W-:Y:S01]  /*116a0*/  FMUL R12, R160, R2.reuse ;  /* 0x00000002a00c7220 */ /* 0x080fe20000400000 */
[----:B------:R-:W-:Y:S02]  /*116b0*/  HADD2.F32 R14, -RZ, R6.H0_H0 ;  /* 0x20000006ff0e7230 */ /* 0x000fe40000004100 */
[----:B------:R-:W-:Y:S01]  /*116c0*/  FMUL R15, R161, R2 ;  /* 0x00000002a10f7220 */ /* 0x000fe20000400000 */
[----:B------:R-:W-:Y:S01]  /*116d0*/  FFMA R17, R13, R0, R12 ;  /* 0x000000000d117223 */ /* 0x000fe2000000000c */
[----:B------:R-:W-:-:S02]  /*116e0*/  HADD2.F32 R13, -RZ, R7.H0_H0 ;  /* 0x20000007ff0d7230 */ /* 0x000fc40000004100 */
[----:B------:R-:W-:Y:S01]  /*116f0*/  FFMA R18, R14, R0, R15 ;  /* 0x000000000e127223 */ /* 0x000fe2000000000f */
[----:B------:R-:W-:Y:S02]  /*11700*/  HADD2.F32 R12, -RZ, R7.H1_H1 ;  /* 0x30000007ff0c7230 */ /* 0x000fe40000004100 */
[-C--:B------:R-:W-:Y:S01]  /*11710*/  FMUL R14, R159, R2.reuse ;  /* 0x000000029f0e7220 */ /* 0x080fe20000400000 */
[----:B------:R-:W-:Y:S01]  /*11720*/  FMUL R15, R154, R2 ;  /* 0x000000029a0f7220 */ /* 0x000fe20000400000 */
[----:B------:R-:W-:Y:S02]  /*11730*/  MOV R154, R16 ;  /* 0x00000010009a7202 */ /* 0x000fe40000000f00 */
[-C--:B------:R-:W-:Y:S01]  /*11740*/  FFMA R16, R13, R0.reuse, R14 ;  /* 0x000000000d107223 */ /* 0x080fe2000000000e */
[----:B------:R-:W-:Y:S01]  /*11750*/  FFMA R15, R12, R0, R15 ;  /* 0x000000000c0f7223 */ /* 0x000fe2000000000f */
[----:B------:R-:W-:Y:S02]  /*11760*/  F2FP.F16.F32.PACK_AB R12, R21, R23 ;  /* 0x00000017150c723e */ /* 0x000fe400000000ff */
[----:B------:R-:W-:-:S02]  /*11770*/  F2FP.F16.F32.PACK_AB R13, R19, R20 ;  /* 0x00000014130d723e */ /* 0x000fc400000000ff */
[----:B------:R-:W-:Y:S02]  /*11780*/  F2FP.F16.F32.PACK_AB R14, R17, R18 ;  /* 0x00000012110e723e */ /* 0x000fe400000000ff */
[----:B------:R-:W-:Y:S02]  /*11790*/  F2FP.F16.F32.PACK_AB R15, R15, R16 ;  /* 0x000000100f0f723e */ /* 0x000fe400000000ff */
[----:B------:R-:W-:-:S03]  /*117a0*/  ISETP.NE.AND P2, PT, R154, RZ, PT ;  /* 0x000000ff9a00720c */ /* 0x000fc60003f45270 */
[----:B------:R1:W-:Y:S01]  /*117b0*/  STSM.16.MT88.4 [R3+0x30800], R12 ;  /* 0x0308000c03007844 */ /* 0x0003e20000004200 */
[----:B------:R-:W-:Y:S01]  /*117c0*/  @!PT LDS RZ, [RZ] ;  /* 0x00000000fffff984 */ /* 0x000fe20000000800 */
[----:B------:R-:W-:Y:S01]  /*117d0*/  @!PT LDS RZ, [RZ] ;  /* 0x00000000fffff984 */ /* 0x000fe20000000800 */
[----:B------:R-:W-:Y:S01]  /*117e0*/  @!PT LDS RZ, [RZ] ;  /* 0x00000000fffff984 */ /* 0x000fe20000000800 */
[----:B------:R-:W-:Y:S01]  /*117f0*/  @!PT LDS RZ, [RZ] ;  /* 0x00000000fffff984 */ /* 0x000fe20000000800 */
[----:B------:R2:W-:Y:S06]  /*11800*/  MEMBAR.ALL.CTA ;  /* 0x0000000000007992 */ /* 0x0005ec0000008000 */
[----:B--2---:R-:W2:Y:S02]  /*11810*/  FENCE.VIEW.ASYNC.S ;  /* 0x00000000000073c6 */ /* 0x004ea40000000000 */
[----:B--2---:R-:W-:Y:S06]  /*11820*/  BAR.SYNC.DEFER_BLOCKING 0x1, 0x80 ;  /* 0x0042000000007b1d */ /* 0x004fec0000010000 */
[----:B------:R-:W-:Y:S05]  /*11830*/  @!P2 BRA `(.L_x_67) ;  /* 0x000000000010a947 */ /* 0x000fea0003800000 */
[----:B------:R-:W-:-:S09]  /*11840*/  UIADD3 UR44, UR47, 0x30000, URZ ;  /* 0x000300002f2c7890 */ /* 0x000fd2000fffe03f */
[----:B------:R2:W-:Y:S01]  /*11850*/  UTMASTG.2D [UR44], [UR36] ;  /* 0x0000002c240073b5 */ /* 0x0005e20008008000 */
[----:B------:R0:W-:Y:S01]  /*11860*/  UTMACMDFLUSH ;  /* 0x00000000000079b7 */ /* 0x0001e20000000000 */
[----:B--2---:R-:W-:-:S04]  /*11870*/  DEPBAR.LE SB0, 0x1 ;  /* 0x000080400000791a */ /* 0x004fc80000000000 */
.L_x_67:
[----:B------:R-:W-:Y:S05]  /*11880*/  BSYNC B0 ;  /* 0x0000000000007941 */ /* 0x000fea0003800000 */
.L_x_66:
[----:B------:R-:W-:Y:S06]  /*11890*/  BAR.SYNC.DEFER_BLOCKING 0x1, 0x80 ;  /* 0x0042000000007b1d */ /* 0x000fec0000010000 */
[----:B------:R-:W-:Y:S05]  /*118a0*/  @!P0 BRA `(.L_x_68) ;  /* 0x0000000000048947 */ /* 0x000fea0003800000 */
[----:B------:R-:W-:Y:S01]  /*118b0*/  BPT.TRAP 0x1 ;  /* 0x000000040000795c */ /* 0x000fe20000300000 */
.L_x_68:
[----:B------:R-:W2:Y:S02]  /*118c0*/  SYNCS.PHASECHK.TRANS64.TRYWAIT P3, [UR47+0x344e8], R158 ;  /* 0x0344e89eff0075a7 */ /* 0x000ea4000806016f */
[----:B--2---:R-:W-:Y:S05]  /*118d0*/  @!P3 BRA `(.L_x_69) ;  /* 0x000001440028b947 */ /* 0x004fea0003800000 */
.L_x_542:
[----:B-1----:R-:W2:Y:S04]  /*118e0*/  LDL.LU R13, [R1+0x200] ;  /* 0x00020000010d7983 */ /* 0x002ea80000300800 */
        /* <DEDUP_REMOVED lines=15> */
[----:B------:R-:W-:Y:S05]  /*119e0*/  @P1 WARPSYNC.ALL ;  /* 0x0000000000001948 */ /* 0x000fea0003800000 */
[----:B------:R-:W1:Y:S04]  /*119f0*/  @P1 LDSM.16.MT88.4 R8, [R3+0x31000] ;  /* 0x031000000308183b */ /* 0x000e680000004200 */
[----:B------:R-:W5:Y:S01]  /*11a00*/  @P1 LDSM.16.MT88.4 R4, [R3+0x31800] ;  /* 0x031800000304183b */ /* 0x000f620000004200 */
[----:B------:R-:W-:Y:S05]  /*11a10*/  WARPSYNC.ALL ;  /* 0x0000000000007948 */ /* 0x000fea0003800000 */
[----:B------:R-:W-:Y:S01]  /*11a20*/  BSSY B0, `(.L_x_70) ;  /* 0x0000049000007945 */ /* 0x000fe20003800000 */
[----:B--2---:R-:W-:Y:S01]  /*11a30*/  FMUL R15, R13, R2 ;  /* 0x000000020d0f7220 */ /* 0x004fe20000400000 */
[----:B-1----:R-:W-:-:S02]  /*11a40*/  HADD2.F32 R13, -RZ, R8.H0_H0 ;  /* 0x20000008ff0d7230 */ /* 0x002fc40000004100 */
[----:B---3--:R-:W-:Y:S01]  /*11a50*/  FMUL R14, R12, R2 ;  /* 0x000000020c0e7220 */ /* 0x008fe20000400000 */
[----:B------:R-:W-:Y:S02]  /*11a60*/  HADD2.F32 R12, -RZ, R8.H1_H1 ;  /* 0x30000008ff0c7230 */ /* 0x000fe40000004100 */
[----:B------:R-:W-:Y:S01]  /*11a70*/  FFMA R23, R13, R0, R15 ;  /* 0x000000000d177223 */ /* 0x000fe2000000000f */
[--C-:B------:R-:W-:Y:S02]  /*11a80*/  HADD2.F32 R13, -RZ, R9.reuse.H0_H0 ;  /* 0x20000009ff0d7230 */ /* 0x100fe40000004100 */
[----:B----4-:R-:W-:Y:S01]  /*11a90*/  FMUL R15, R20, R2 ;  /* 0x00000002140f7220 */ /* 0x010fe20000400000 */
[----:B------:R-:W-:Y:S01]  /*11aa0*/  FFMA R21, R12, R0, R14 ;  /* 0x000000000c157223 */ /* 0x000fe2000000000e */
[----:B------:R-:W-:Y:S02]  /*11ab0*/  HADD2.F32 R12, -RZ, R9.H1_H1 ;  /* 0x30000009ff0c7230 */ /* 0x000fe40000004100 */
[----:B-----5:R-:W-:Y:S01]  /*11ac0*/  FMUL R14, R19, R2 ;  /* 0x00000002130e7220 */ /* 0x020fe20000400000 */
[----:B------:R-:W-:Y:S01]  /*11ad0*/  FFMA R20, R13, R0, R15 ;  /* 0x000000000d147223 */ /* 0x000fe2000000000f */
[----:B------:R-:W-:-:S02]  /*11ae0*/  HADD2.F32 R13, -RZ, R10.H0_H0 ;  /* 0x2000000aff0d7230 */ /* 0x000fc40000004100 */
[----:B------:R-:W-:Y:S01]  /*11af0*/  FFMA R19, R12, R0, R14 ;  /* 0x000000000c137223 */ /* 0x000fe2000000000e */
[-C--:B------:R-:W-:Y:S01]  /*11b00*/  FMUL R15, R18, R2.reuse ;  /* 0x00000002120f7220 */ /* 0x080fe20000400000 */
[----:B------:R-:W-:Y:S02]  /*11b10*/  HADD2.F32 R12, -RZ, R10.H1_H1 ;  /* 0x3000000aff0c7230 */ /* 0x000fe40000004100 */
[----:B------:R-:W-:Y:S01]  /*11b20*/  FMUL R14, R17, R2 ;  /* 0x00000002110e7220 */ /* 0x000fe20000400000 */
[-C--:B------:R-:W-:Y:S01]  /*11b30*/  FFMA R18, R13, R0.reuse, R15 ;  /* 0x000000000d127223 */ /* 0x080fe2000000000f */
[--C-:B------:R-:W-:Y:S02]  /*11b40*/  HADD2.F32 R13, -RZ, R11.reuse.H0_H0 ;  /* 0x2000000bff0d7230 */ /* 0x100fe40000004100 */
[----:B------:R-:W-:Y:S01]  /*11b50*/  FFMA R17, R12, R0, R14 ;  /* 0x000000000c117223 */ /* 0x000fe2000000000e */
[----:B------:R-:W-:Y:S01]  /*11b60*/  FMUL R15, R166, R2 ;  /* 0x00000002a60f7220 */ /* 0x000fe20000400000 */
[----:B------:R-:W-:-:S02]  /*11b70*/  HADD2.F32 R12, -RZ, R11.H1_H1 ;  /* 0x3000000bff0c7230 */ /* 0x000fc40000004100 */
[----:B------:R-:W-:Y:S01]  /*11b80*/  FMUL R14, R16, R2 ;  /* 0x00000002100e7220 */ /* 0x000fe20000400000 */
[----:B------:R-:W-:Y:S01]  /*11b90*/  FFMA R16, R13, R0, R15 ;  /* 0x000000000d107223 */ /* 0x000fe2000000000f */
[----:B------:R-:W-:Y:S02]  /*11ba0*/  F2FP.F16.F32.PACK_AB R13, R19, R20 ;  /* 0x00000014130d723e */ /* 0x000fe400000000ff */
[----:B------:R-:W-:Y:S01]  /*11bb0*/  FFMA R15, R12, R0, R14 ;  /* 0x000000000c0f7223 */ /* 0x000fe2000000000e */
[----:B------:R-:W-:Y:S02]  /*11bc0*/  F2FP.F16.F32.PACK_AB R12, R21, R23 ;  /* 0x00000017150c723e */ /* 0x000fe400000000ff */
[----:B------:R-:W-:Y:S02]  /*11bd0*/  F2FP.F16.F32.PACK_AB R14, R17, R18 ;  /* 0x00000012110e723e */ /* 0x000fe400000000ff */
[----:B------:R-:W-:-:S05]  /*11be0*/  F2FP.F16.F32.PACK_AB R15, R15, R16 ;  /* 0x000000100f0f723e */ /* 0x000fca00000000ff */
[----:B------:R1:W-:Y:S02]  /*11bf0*/  STSM.16.MT88.4 [R3+0x31000], R12 ;  /* 0x0310000c03007844 */ /* 0x0003e40000004200 */
[--C-:B-1----:R-:W-:Y:S02]  /*11c00*/  HADD2.F32 R13, -RZ, R4.reuse.H0_H0 ;  /* 0x20000004ff0d7230 */ /* 0x102fe40000004100 */
        /* <DEDUP_REMOVED lines=9> */
[-C--:B------:R-:W-:Y:S01]  /*11ca0*/  FFMA R20, R13, R0.reuse, R15 ;  /* 0x000000000d147223 */ /* 0x080fe2000000000f */
[--C-:B------:R-:W-:Y:S02]  /*11cb0*/  HADD2.F32 R13, -RZ, R6.reuse.H0_H0 ;  /* 0x20000006ff0d7230 */ /* 0x100fe40000004100 */
[----:B------:R-:W-:Y:S01]  /*11cc0*/  FFMA R19, R12, R0, R14 ;  /* 0x000000000c137223 */ /* 0x000fe2000000000e */
[-C--:B------:R-:W-:Y:S01]  /*11cd0*/  FMUL R15, R161, R2.reuse ;  /* 0x00000002a10f7220 */ /* 0x080fe20000400000 */
[----:B------:R-:W-:Y:S02]  /*11ce0*/  HADD2.F32 R12, -RZ, R6.H1_H1 ;  /* 0x30000006ff0c7230 */ /* 0x000fe40000004100 */
[----:B------:R-:W-:Y:S01]  /*11cf0*/  FMUL R14, R160, R2 ;  /* 0x00000002a00e7220 */ /* 0x000fe20000400000 */
[----:B------:R-:W-:Y:S01]  /*11d00*/  FFMA R18, R13, R0, R15 ;  /* 0x000000000d127223 */ /* 0x000fe2000000000f */
[----:B------:R-:W-:-:S02]  /*11d10*/  HADD2.F32 R13, -RZ, R7.H0_H0 ;  /* 0x20000007ff0d7230 */ /* 0x000fc40000004100 */
[----:B------:R-:W-:Y:S01]  /*11d20*/  FFMA R17, R12, R0, R14 ;  /* 0x000000000c117223 */ /* 0x000fe2000000000e */
[-C--:B------:R-:W-:Y:S01]  /*11d30*/  FMUL R15, R159, R2.reuse ;  /* 0x000000029f0f7220 */ /* 0x080fe20000400000 */
[----:B------:R-:W-:Y:S02]  /*11d40*/  HADD2.F32 R12, -RZ, R7.H1_H1 ;  /* 0x30000007ff0c7230 */ /* 0x000fe40000004100 */
[----:B------:R-:W-:Y:S01]  /*11d50*/  FMUL R14, R154, R2 ;  /* 0x000000029a0e7220 */ /* 0x000fe20000400000 */
[----:B------:R-:W-:Y:S01]  /*11d60*/  FFMA R16, R13, R0, R15 ;  /* 0x000000000d107223 */ /* 0x000fe2000000000f */
[----:B------:R-:W-:Y:S02]  /*11d70*/  F2FP.F16.F32.PACK_AB R13, R19, R20 ;  /* 0x00000014130d723e */ /* 0x000fe400000000ff */
[----:B------:R-:W-:Y:S01]  /*11d80*/  FFMA R15, R12, R0, R14 ;  /* 0x000000000c0f7223 */ /* 0x000fe2000000000e */
[----:B------:R-:W-:Y:S02]  /*11d90*/  F2FP.F16.F32.PACK_AB R12, R21, R23 ;  /* 0x00000017150c723e */ /* 0x000fe400000000ff */
[----:B------:R-:W-:-:S02]  /*11da0*/  F2FP.F16.F32.PACK_AB R14, R17, R18 ;  /* 0x00000012110e723e */ /* 0x000fc400000000ff */
[----:B------:R-:W-:-:S05]  /*11db0*/  F2FP.F16.F32.PACK_AB R15, R15, R16 ;  /* 0x000000100f0f723e */ /* 0x000fca00000000ff */
        /* <DEDUP_REMOVED lines=9> */
[----:B------:R-:W-:Y:S02]  /*11e50*/  UIADD3 UR5, UR45, 0x40, URZ ;  /* 0x000000402d057890 */ /* 0x000fe4000fffe03f */
[----:B------:R-:W-:Y:S01]  /*11e60*/  UIADD3 UR4, UR47, 0x31000, URZ ;  /* 0x000310002f047890 */ /* 0x000fe2000fffe03f */
[----:B------:R-:W-:-:S08]  /*11e70*/  UMOV UR6, UR46 ;  /* 0x0000002e00067c82 */ /* 0x000fd00008000000 */
[----:B------:R2:W-:Y:S01]  /*11e80*/  UTMASTG.2D [UR4], [UR36] ;  /* 0x00000004240073b5 */ /* 0x0005e20008008000 */
[----:B------:R0:W-:Y:S01]  /*11e90*/  UTMACMDFLUSH ;  /* 0x00000000000079b7 */ /* 0x0001e20000000000 */
[----:B--2---:R-:W-:-:S04]  /*11ea0*/  DEPBAR.LE SB0, 0x1 ;  /* 0x000080400000791a */ /* 0x004fc80000000000 */
.L_x_71:
[----:B------:R-:W-:Y:S05]  /*11eb0*/  BSYNC B0 ;  /* 0x0000000000007941 */ /* 0x000fea0003800000 */
.L_x_70:
[----:B------:R-:W-:Y:S06]  /*11ec0*/  BAR.SYNC.DEFER_BLOCKING 0x1, 0x80 ;  /* 0x0042000000007b1d */ /* 0x000fec0000010000 */
[----:B------:R-:W-:Y:S05]  /*11ed0*/  @!P0 BRA `(.L_x_72) ;  /* 0x0000000000048947 */ /* 0x000fea0003800000 */
[----:B------:R-:W-:Y:S01]  /*11ee0*/  BPT.TRAP 0x1 ;  /* 0x000000040000795c */ /* 0x000fe20000300000 */
.L_x_72:
[----:B------:R-:W-:-:S04]  /*11ef0*/  UIADD3 UR4, UR47, 0x34500, URZ ;  /* 0x000345002f047890 */ /* 0x000fc8000fffe03f */
[----:B------:R-:W-:-:S09]  /*11f00*/  UPRMT UR4, UR56, 0x654, UR4 ;  /* 0x0000065438047896 */ /* 0x000fd20008000004 */
[----:B------:R-:W-:Y:S01]  /*11f10*/  SYNCS.ARRIVE.TRANS64.RED.A1T0 RZ, [UR4], RZ ;  /* 0x000000ffffff79a7 */ /* 0x000fe20008100404 */
[----:B------:R-:W-:Y:S05]  /*11f20*/  @!P0 BRA `(.L_x_73) ;  /* 0x0000000000048947 */ /* 0x000fea0003800000 */
[----:B------:R-:W-:Y:S01]  /*11f30*/  BPT.TRAP 0x1 ;  /* 0x000000040000795c */ /* 0x000fe20000300000 */
.L_x_73:
[----:B------:R-:W2:Y:S02]  /*11f40*/  SYNCS.PHASECHK.TRANS64.TRYWAIT P3, [UR47+0x344f0], R158 ;  /* 0x0344f09eff0075a7 */ /* 0x000ea4000806016f */
[----:B--2---:R-:W-:Y:S05]  /*11f50*/  @!P3 BRA `(.L_x_74) ;  /* 0x0000013c00a0b947 */ /* 0x004fea0003800000 */
.L_x_543:
[----:B-1----:R-:W2:Y:S04]  /*11f60*/  LDL.LU R13, [R1] ;  /* 0x00000000010d7983 */ /* 0x002ea80000300800 */
        /* <DEDUP_REMOVED lines=92> */
.L_x_76:
[----:B------:R-:W-:Y:S05]  /*12530*/  BSYNC B0 ;  /* 0x0000000000007941 */ /* 0x000fea0003800000 */
.L_x_75:
[----:B------:R-:W-:Y:S06]  /*12540*/  BAR.SYNC.DEFER_BLOCKING 0x1, 0x80 ;  /* 0x0042000000007b1d */ /* 0x000fec0000010000 */
[----:B------:R-:W-:Y:S05]  /*12550*/  @!P0 BRA `(.L_x_77) ;  /* 0x0000000000048947 */ /* 0x000fea0003800000 */
[----:B------:R-:W-:Y:S01]  /*12560*/  BPT.TRAP 0x1 ;  /* 0x000000040000795c */ /* 0x000fe20000300000 */
.L_x_77:
[----:B------:R-:W-:-:S04]  /*12570*/  UIADD3 UR5, UR47, 0x34508, URZ ;  /* 0x000345082f057890 */ /* 0x000fc8000fffe03f */
[----:B------:R-:W-:-:S09]  /*12580*/  UPRMT UR5, UR56, 0x654, UR5 ;  /* 0x0000065438057896 */ /* 0x000fd20008000005 */
[----:B------:R-:W-:Y:S01]  /*12590*/  SYNCS.ARRIVE.TRANS64.RED.A1T0 RZ, [UR5], RZ ;  /* 0x000000ffffff79a7 */ /* 0x000fe20008100405 */
[----:B------:R-:W-:Y:S05]  /*125a0*/  @!P0 BRA `(.L_x_78) ;  /* 0x0000000000048947 */ /* 0x000fea0003800000 */
[----:B------:R-:W-:Y:S01]  /*125b0*/  BPT.TRAP 0x1 ;  /* 0x000000040000795c */ /* 0x000fe20000300000 */
.L_x_78:
[----:B------:R-:W2:Y:S02]  /*125c0*/  SYNCS.PHASECHK.TRANS64.TRYWAIT P3, [UR47+0x344f8], R158 ;  /* 0x0344f89eff0075a7 */ /* 0x000ea4000806016f */
[----:B--2---:R-:W-:Y:S05]  /*125d0*/  @!P3 BRA `(.L_x_79) ;  /* 0x000001380018b947 */ /* 0x004fea0003800000 */
.L_x_544:
[----:B------:R-:W-:Y:S05]  /*125e0*/  @P1 WARPSYNC.ALL ;  /* 0x0000000000001948 */ /* 0x000fea0003800000 */
[----:B------:R-:W1:Y:S01]  /*125f0*/  @P1 LDSM.16.MT88.4 R8, [R3+0x33000] ;  /* 0x033000000308183b */ /* 0x000e620000004200 */
[-C--:B------:R-:W-:Y:S01]  /*12600*/  FMUL R24, R24, R2.reuse ;  /* 0x0000000218187220 */ /* 0x080fe20000400000 */
[-C--:B------:R-:W-:Y:S01]  /*12610*/  FMUL R25, R25, R2.reuse ;  /* 0x0000000219197220 */ /* 0x080fe20000400000 */
[-C--:B------:R-:W-:Y:S01]  /*12620*/  FMUL R26, R26, R2.reuse ;  /* 0x000000021a1a7220 */ /* 0x080fe20000400000 */
[----:B------:R-:W2:Y:S01]  /*12630*/  @P1 LDSM.16.MT88.4 R4, [R3+0x33800] ;  /* 0x033800000304183b */ /* 0x000ea20000004200 */
[-C--:B------:R-:W-:Y:S01]  /*12640*/  FMUL R27, R27, R2.reuse ;  /* 0x000000021b1b7220 */ /* 0x080fe20000400000 */
[-C--:B------:R-:W-:Y:S01]  /*12650*/  FMUL R28, R28, R2.reuse ;  /* 0x000000021c1c7220 */ /* 0x080fe20000400000 */
[-C--:B------:R-:W-:Y:S01]  /*12660*/  FMUL R29, R29, R2.reuse ;  /* 0x000000021d1d7220 */ /* 0x080fe20000400000 */
[-C--:B------:R-:W-:Y:S01]  /*12670*/  FMUL R30, R30, R2.reuse ;  /* 0x000000021e1e7220 */ /* 0x080fe20000400000 */
[-C--:B------:R-:W-:Y:S01]  /*12680*/  FMUL R31, R31, R2.reuse ;  /* 0x000000021f1f7220 */ /* 0x080fe20000400000 */
[----:B------:R-:W-:Y:S05]  /*12690*/  WARPSYNC.ALL ;  /* 0x0000000000007948 */ /* 0x000fea0003800000 */
[-C--:B------:R-:W-:Y:S01]  /*126a0*/  FMUL R32, R32, R2.reuse ;  /* 0x0000000220207220 */ /* 0x080fe20000400000 */
[-C--:B------:R-:W-:Y:S01]  /*126b0*/  FMUL R33, R33, R2.reuse ;  /* 0x0000000221217220 */ /* 0x080fe20000400000 */
[-C--:B------:R-:W-:Y:S01]  /*126c0*/  FMUL R34, R34, R2.reuse ;  /* 0x0000000222227220 */ /* 0x080fe20000400000 */
[-C--:B------:R-:W-:Y:S01]  /*126d0*/  FMUL R35, R35, R2.reuse ;  /* 0x0000000223237220 */ /* 0x080fe20000400000 */
[-C--:B------:R-:W-:Y:S01]  /*126e0*/  FMUL R36, R36, R2.reuse ;  /* 0x0000000224247220 */ /* 0x080fe20000400000 */
[-C--:B------:R-:W-:Y:S01]  /*126f0*/  FMUL R37, R37, R2.reuse ;  /* 0x0000000225257220 */ /* 0x080fe20000400000 */
[-C--:B------:R-:W-:Y:S01]  /*12700*/  FMUL R38, R38, R2.reuse ;  /* 0x0000000226267220 */ /* 0x080fe20000400000 */
[----:B------:R-:W-:Y:S01]  /*12710*/  FMUL R39, R39, R2 ;  /* 0x0000000227277220 */ /* 0x000fe20000400000 */
[----:B------:R-:W-:Y:S01]  /*12720*/  BSSY B0, `(.L_x_80) ;  /* 0x0000039000007945 */ /* 0x000fe20003800000 */
[----:B-1----:R-:W-:-:S05]  /*12730*/  HADD2.F32 R12, -RZ, R8.H0_H0 ;  /* 0x20000008ff0c7230 */ /* 0x002fca0000004100 */
[----:B------:R-:W-:Y:S01]  /*12740*/  FFMA R24, R12, R0, R24 ;  /* 0x000000000c187223 */ /* 0x000fe20000000018 */
[----:B------:R-:W-:-:S05]  /*12750*/  HADD2.F32 R12, -RZ, R8.H1_H1 ;  /* 0x30000008ff0c7230 */ /* 0x000fca0000004100 */
[----:B------:R-:W-:Y:S01]  /*12760*/  FFMA R25, R12, R0, R25 ;  /* 0x000000000c197223 */ /* 0x000fe20000000019 */
[----:B------:R-:W-:-:S05]  /*12770*/  HADD2.F32 R12, -RZ, R9.H0_H0 ;  /* 0x20000009ff0c7230 */ /* 0x000fca0000004100 */
[----:B------:R-:W-:Y:S01]  /*12780*/  FFMA R26, R12, R0, R26 ;  /* 0x000000000c1a7223 */ /* 0x000fe2000000001a */
[----:B------:R-:W-:-:S05]  /*12790*/  HADD2.F32 R12, -RZ, R9.H1_H1 ;  /* 0x30000009ff0c7230 */ /* 0x000fca0000004100 */
[----:B------:R-:W-:Y:S01]  /*127a0*/  FFMA R13, R12, R0, R27 ;  /* 0x000000000c0d7223 */ /* 0x000fe2000000001b */
[----:B------:R-:W-:-:S04]  /*127b0*/  HADD2.F32 R12, -RZ, R10.H0_H0 ;  /* 0x2000000aff0c7230 */ /* 0x000fc80000004100 */
[----:B------:R-:W-:Y:S01]  /*127c0*/  F2FP.F16.F32.PACK_AB R13, R13, R26 ;  /* 0x0000001a0d0d723e */ /* 0x000fe200000000ff */
        /* <DEDUP_REMOVED lines=8> */
[----:B------:R-:W-:-:S04]  /*12850*/  F2FP.F16.F32.PACK_AB R12, R25, R24 ;  /* 0x00000018190c723e */ /* 0x000fc800000000ff */
[----:B------:R-:W-:-:S05]  /*12860*/  F2FP.F16.F32.PACK_AB R15, R15, R30 ;  /* 0x0000001e0f0f723e */ /* 0x000fca00000000ff */
[----:B------:R2:W-:Y:S02]  /*12870*/  STSM.16.MT88.4 [R3+0x33000], R12 ;  /* 0x0330000c03007844 */ /* 0x0005e40000004200 */
[--C-:B--2---:R-:W-:Y:S02]  /*12880*/  HADD2.F32 R13, -RZ, R4.reuse.H0_H0 ;  /* 0x20000004ff0d7230 */ /* 0x104fe40000004100 */
[----:B------:R-:W-:-:S03]  /*12890*/  HADD2.F32 R12, -RZ, R4.H1_H1 ;  /* 0x30000004ff0c7230 */ /* 0x000fc60000004100 */
[-C--:B------:R-:W-:Y:S01]  /*128a0*/  FFMA R32, R13, R0.reuse, R32 ;  /* 0x000000000d207223 */ /* 0x080fe20000000020 */
[--C-:B------:R-:W-:Y:S02]  /*128b0*/  HADD2.F32 R13, -RZ, R5.reuse.H0_H0 ;  /* 0x20000005ff0d7230 */ /* 0x100fe40000004100 */
[-C--:B------:R-:W-:Y:S01]  /*128c0*/  FFMA R33, R12, R0.reuse, R33 ;  /* 0x000000000c217223 */ /* 0x080fe20000000021 */
[----:B------:R-:W-:Y:S02]  /*128d0*/  HADD2.F32 R12, -RZ, R5.H1_H1 ;  /* 0x30000005ff0c7230 */ /* 0x000fe40000004100 */
[-C--:B------:R-:W-:Y:S01]  /*128e0*/  FFMA R34, R13, R0.reuse, R34 ;  /* 0x000000000d227223 */ /* 0x080fe20000000022 */
[--C-:B------:R-:W-:Y:S02]  /*128f0*/  HADD2.F32 R13, -RZ, R6.reuse.H0_H0 ;  /* 0x20000006ff0d7230 */ /* 0x100fe40000004100 */
[----:B------:R-:W-:Y:S01]  /*12900*/  FFMA R35, R12, R0, R35 ;  /* 0x000000000c237223 */ /* 0x000fe20000000023 */
[----:B------:R-:W-:-:S02]  /*12910*/  HADD2.F32 R12, -RZ, R6.H1_H1 ;  /* 0x30000006ff0c7230 */ /* 0x000fc40000004100 */
[-C--:B------:R-:W-:Y:S01]  /*12920*/  FFMA R36, R13, R0.reuse, R36 ;  /* 0x000000000d247223 */ /* 0x080fe20000000024 */
[--C-:B------:R-:W-:Y:S02]  /*12930*/  HADD2.F32 R13, -RZ, R7.reuse.H0_H0 ;  /* 0x20000007ff0d7230 */ /* 0x100fe40000004100 */
[-C--:B------:R-:W-:Y:S01]  /*12940*/  FFMA R14, R12, R0.reuse, R37 ;  /* 0x000000000c0e7223 */ /* 0x080fe20000000025 */
[----:B------:R-:W-:Y:S02]  /*12950*/  HADD2.F32 R12, -RZ, R7.H1_H1 ;  /* 0x30000007ff0c7230 */ /* 0x000fe40000004100 */
[----:B------:R-:W-:Y:S01]  /*12960*/  FFMA R38, R13, R0, R38 ;  /* 0x000000000d267223 */ /* 0x000fe20000000026 */
[----:B------:R-:W-:Y:S02]  /*12970*/  F2FP.F16.F32.PACK_AB R13, R35, R34 ;  /* 0x00000022230d723e */ /* 0x000fe400000000ff */
[----:B------:R-:W-:Y:S01]  /*12980*/  FFMA R15, R12, R0, R39 ;  /* 0x000000000c0f7223 */ /* 0x000fe20000000027 */
[----:B------:R-:W-:-:S02]  /*12990*/  F2FP.F16.F32.PACK_AB R12, R33, R32 ;  /* 0x00000020210c723e */ /* 0x000fc400000000ff */
[----:B------:R-:W-:Y:S02]  /*129a0*/  F2FP.F16.F32.PACK_AB R14, R14, R36 ;  /* 0x000000240e0e723e */ /* 0x000fe400000000ff */
        /* <DEDUP_REMOVED lines=16> */
.L_x_81:
[----:B------:R-:W-:Y:S05]  /*12ab0*/  BSYNC B0 ;  /* 0x0000000000007941 */ /* 0x000fea0003800000 */
.L_x_80:
[----:B------:R-:W-:Y:S06]  /*12ac0*/  BAR.SYNC.DEFER_BLOCKING 0x1, 0x80 ;  /* 0x0042000000007b1d */ /* 0x000fec0000010000 */
[----:B------:R-:W-:Y:S05]  /*12ad0*/  @!P0 BRA `(.L_x_82) ;  /* 0x0000000000048947 */ /* 0x000fea0003800000 */
[----:B------:R-:W-:Y:S01]  /*12ae0*/  BPT.TRAP 0x1 ;  /* 0x000000040000795c */ /* 0x000fe20000300000 */
.L_x_82:
[----:B------:R-:W-:-:S04]  /*12af0*/  UIADD3 UR6, UR47, 0x34510, URZ ;  /* 0x000345102f067890 */ /* 0x000fc8000fffe03f */
[----:B------:R-:W-:-:S09]  /*12b00*/  UPRMT UR6, UR56, 0x654, UR6 ;  /* 0x0000065438067896 */ /* 0x000fd20008000006 */
[----:B------:R-:W-:Y:S01]  /*12b10*/  SYNCS.ARRIVE.TRANS64.RED.A1T0 RZ, [UR6], RZ ;  /* 0x000000ffffff79a7 */ /* 0x000fe20008100406 */
[----:B------:R-:W-:Y:S05]  /*12b20*/  @!P0 BRA `(.L_x_83) ;  /* 0x0000000000048947 */ /* 0x000fea0003800000 */
[----:B------:R-:W-:Y:S01]  /*12b30*/  BPT.TRAP 0x1 ;  /* 0x000000040000795c */ /* 0x000fe20000300000 */
.L_x_83:
[----:B------:R-:W-:-:S04]  /*12b40*/  MOV R24, 0x1 ;  /* 0x0000000100187802 */ /* 0x000fc80000000f00 */
[----:B------:R-:W-:-:S04]  /*12b50*/  SHF.L.U32 R24, R24, 0x1f, RZ ;  /* 0x0000001f18187819 */ /* 0x000fc800000006ff */
[----:B------:R-:W2:Y:S02]  /*12b60*/  SYNCS.PHASECHK.TRANS64.TRYWAIT P3, [UR47+0x344e0], R24 ;  /* 0x0344e018ff0075a7 */ /* 0x000ea4000806016f */
[----:B--2---:R-:W-:Y:S05]  /*12b70*/  @!P3 BRA `(.L_x_84) ;  /* 0x0000013000c8b947 */ /* 0x004fea0003800000 */
.L_x_545:
        /* <DEDUP_REMOVED lines=22> */
[----:B-1----:R-:W-:-:S05]  /*12ce0*/  HADD2.F32 R12, -RZ, R8.H0_H0 ;  /* 0x20000008ff0c7230 */ /* 0x002fca0000004100 */
[----:B------:R-:W-:Y:S01]  /*12cf0*/  FFMA R21, R12, R0, R13 ;  /* 0x000000000c157223 */ /* 0x000fe2000000000d */
[----:B------:R-:W-:Y:S02]  /*12d00*/  HADD2.F32 R12, -RZ, R8.H1_H1 ;  /* 0x30000008ff0c7230 */ /* 0x000fe40000004100 */
[----:B---3--:R-:W-:-:S04]  /*12d10*/  FMUL R13, R20, R2 ;  /* 0x00000002140d7220 */ /* 0x008fc80000400000 */
[----:B------:R-:W-:Y:S01]  /*12d20*/  FFMA R20, R12, R0, R13 ;  /* 0x000000000c147223 */ /* 0x000fe2000000000d */
[----:B------:R-:W-:Y:S02]  /*12d30*/  HADD2.F32 R12, -RZ, R9.H0_H0 ;  /* 0x20000009ff0c7230 */ /* 0x000fe40000004100 */
[----:B----4-:R-:W-:-:S04]  /*12d40*/  FMUL R13, R19, R2 ;  /* 0x00000002130d7220 */ /* 0x010fc80000400000 */
[----:B------:R-:W-:Y:S01]  /*12d50*/  FFMA R19, R12, R0, R13 ;  /* 0x000000000c137223 */ /* 0x000fe2000000000d */
[----:B------:R-:W-:Y:S02]  /*12d60*/  HADD2.F32 R12, -RZ, R9.H1_H1 ;  /* 0x30000009ff0c7230 */ /* 0x000fe40000004100 */
[----:B-----5:R-:W-:-:S04]  /*12d70*/  FMUL R13, R18, R2 ;  /* 0x00000002120d7220 */ /* 0x020fc80000400000 */
[----:B------:R-:W-:Y:S01]  /*12d80*/  FFMA R18, R12, R0, R13 ;  /* 0x000000000c127223 */ /* 0x000fe2000000000d */
[----:B------:R-:W-:Y:S02]  /*12d90*/  HADD2.F32 R12, -RZ, R10.H0_H0 ;  /* 0x2000000aff0c7230 */ /* 0x000fe40000004100 */
[----:B------:R-:W-:-:S04]  /*12da0*/  FMUL R13, R17, R2 ;  /* 0x00000002110d7220 */ /* 0x000fc80000400000 */
[----:B------:R-:W-:Y:S01]  /*12db0*/  FFMA R17, R12, R0, R13 ;  /* 0x000000000c117223 */ /* 0x000fe2000000000d */
[----:B------:R-:W-:Y:S02]  /*12dc0*/  HADD2.F32 R12, -RZ, R10.H1_H1 ;  /* 0x3000000aff0c7230 */ /* 0x000fe40000004100 */
[----:B------:R-:W-:-:S04]  /*12dd0*/  FMUL R13, R14, R2 ;  /* 0x000000020e0d7220 */ /* 0x000fc80000400000 */
[----:B------:R-:W-:Y:S01]  /*12de0*/  FFMA R14, R12, R0, R13 ;  /* 0x000000000c0e7223 */ /* 0x000fe2000000000d */
[--C-:B------:R-:W-:Y:S02]  /*12df0*/  HADD2.F32 R12, -RZ, R11.reuse.H0_H0 ;  /* 0x2000000bff0c7230 */ /* 0x100fe40000004100 */
[----:B------:R-:W-:Y:S02]  /*12e00*/  FMUL R13, R16, R2 ;  /* 0x00000002100d7220 */ /* 0x000fe40000400000 */
[----:B------:R-:W-:Y:S02]  /*12e10*/  F2FP.F16.F32.PACK_AB R14, R14, R17 ;  /* 0x000000110e0e723e */ /* 0x000fe400000000ff */
[----:B------:R-:W-:Y:S01]  /*12e20*/  FFMA R16, R12, R0, R13 ;  /* 0x000000000c107223 */ /* 0x000fe2000000000d */
[----:B------:R-:W-:Y:S02]  /*12e30*/  HADD2.F32 R12, -RZ, R11.H1_H1 ;  /* 0x3000000bff0c7230 */ /* 0x000fe40000004100 */
[----:B------:R-:W-:-:S04]  /*12e40*/  FMUL R13, R15, R2 ;  /* 0x000000020f0d7220 */ /* 0x000fc80000400000 */
        /* <DEDUP_REMOVED lines=48> */
.L_x_86:
[----:B------:R-:W-:Y:S05]  /*13150*/  BSYNC B0 ;  /* 0x0000000000007941 */ /* 0x000fea0003800000 */
.L_x_85:
[----:B------:R-:W-:Y:S06]  /*13160*/  BAR.SYNC.DEFER_BLOCKING 0x1, 0x80 ;  /* 0x0042000000007b1d */ /* 0x000fec0000010000 */
[----:B------:R-:W-:Y:S05]  /*13170*/  @!P0 BRA `(.L_x_87) ;  /* 0x0000000000048947 */ /* 0x000fea0003800000 */
[----:B------:R-:W-:Y:S01]  /*13180*/  BPT.TRAP 0x1 ;  /* 0x000000040000795c */ /* 0x000fe20000300000 */
.L_x_87:
[----:B------:R-:W-:-:S04]  /*13190*/  UIADD3 UR7, UR47, 0x34518, URZ ;  /* 0x000345182f077890 */ /* 0x000fc8000fffe03f */
[----:B------:R-:W-:-:S09]  /*131a0*/  UPRMT UR7, UR56, 0x654, UR7 ;  /* 0x0000065438077896 */ /* 0x000fd20008000007 */
[----:B------:R-:W-:Y:S01]  /*131b0*/  SYNCS.ARRIVE.TRANS64.RED.A1T0 RZ, [UR7], RZ ;  /* 0x000000ffffff79a7 */ /* 0x000fe20008100407 */
[----:B------:R-:W-:Y:S05]  /*131c0*/  @!P0 BRA `(.L_x_88) ;  /* 0x0000000000048947 */ /* 0x000fea0003800000 */
[----:B------:R-:W-:Y:S01]  /*131d0*/  BPT.TRAP 0x1 ;  /* 0x000000040000795c */ /* 0x000fe20000300000 */
.L_x_88:
[----:B------:R-:W2:Y:S02]  /*131e0*/  SYNCS.PHASECHK.TRANS64.TRYWAIT P3, [UR47+0x344e8], R24 ;  /* 0x0344e818ff0075a7 */ /* 0x000ea4000806016f */
[----:B--2---:R-:W-:Y:S05]  /*131f0*/  @!P3 BRA `(.L_x_89) ;  /* 0x0000012c0040b947 */ /* 0x004fea0003800000 */
.L_x_546:
        /* <DEDUP_REMOVED lines=88> */
[----:B------:R-:W-:Y:S02]  /*13780*/  UIADD3 UR9, UR45, 0x40, URZ ;  /* 0x000000402d097890 */ /* 0x000fe4000fffe03f */
[----:B------:R-:W-:-:S09]  /*13790*/  UIADD3 UR8, UR47, 0x31000, URZ ;  /* 0x000310002f087890 */ /* 0x000fd2000fffe03f */
[----:B------:R2:W-:Y:S01]  /*137a0*/  UTMASTG.2D [UR8], [UR36] ;  /* 0x00000008240073b5 */ /* 0x0005e20008008000 */
[----:B------:R0:W-:Y:S01]  /*137b0*/  UTMACMDFLUSH ;  /* 0x00000000000079b7 */ /* 0x0001e20000000000 */
[----:B--2---:R-:W-:-:S04]  /*137c0*/  DEPBAR.LE SB0, 0x1 ;  /* 0x000080400000791a */ /* 0x004fc80000000000 */
.L_x_91:
[----:B------:R-:W-:Y:S05]  /*137d0*/  BSYNC B0 ;  /* 0x0000000000007941 */ /* 0x000fea0003800000 */
.L_x_90:
[----:B------:R-:W-:Y:S06]  /*137e0*/  BAR.SYNC.DEFER_BLOCKING 0x1, 0x80 ;  /* 0x0042000000007b1d */ /* 0x000fec0000010000 */
[----:B------:R-:W-:Y:S05]  /*137f0*/  @!P0 BRA `(.L_x_92) ;  /* 0x0000000000048947 */ /* 0x000fea0003800000 */
[----:B------:R-:W-:Y:S01]  /*13800*/  BPT.TRAP 0x1 ;  /* 0x000000040000795c */ /* 0x000fe20000300000 */
.L_x_92:
[----:B------:R-:W-:Y:S01]  /*13810*/  SYNCS.ARRIVE.TRANS64.RED.A1T0 RZ, [UR4], RZ ;  /* 0x000000ffffff79a7 */ /* 0x000fe20008100404 */
[----:B------:R-:W-:Y:S05]  /*13820*/  @!P0 BRA `(.L_x_93) ;  /* 0x0000000000048947 */ /* 0x000fea0003800000 */
[----:B------:R-:W-:Y:S01]  /*13830*/  BPT.TRAP 0x1 ;  /* 0x000000040000795c */ /* 0x000fe20000300000 */
.L_x_93:
[----:B------:R-:W2:Y:S02]  /*13840*/  SYNCS.PHASECHK.TRANS64.TRYWAIT P3, [UR47+0x344f0], R24 ;  /* 0x0344f018ff0075a7 */ /* 0x000ea4000806016f */
[----:B--2---:R-:W-:Y:S05]  /*13850*/  @!P3 BRA `(.L_x_94) ;  /* 0x0000012400c0b947 */ /* 0x004fea0003800000 */
.L_x_547:
        /* <DEDUP_REMOVED lines=93> */
.L_x_96:
[----:B------:R-:W-:Y:S05]  /*13e30*/  BSYNC B0 ;  /* 0x0000000000007941 */ /* 0x000fea0003800000 */
.L_x_95:
[----:B------:R-:W-:Y:S06]  /*13e40*/  BAR.SYNC.DEFER_BLOCKING 0x1, 0x80 ;  /* 0x0042000000007b1d */ /* 0x000fec0000010000 */
[----:B------:R-:W-:Y:S05]  /*13e50*/  @!P0 BRA `(.L_x_97) ;  /* 0x0000000000048947 */ /* 0x000fea0003800000 */
[----:B------:R-:W-:Y:S01]  /*13e60*/  BPT.TRAP 0x1 ;  /* 0x000000040000795c */ /* 0x000fe20000300000 */
.L_x_97:
[----:B------:R-:W-:Y:S01]  /*13e70*/  SYNCS.ARRIVE.TRANS64.RED.A1T0 RZ, [UR5], RZ ;  /* 0x000000ffffff79a7 */ /* 0x000fe20008100405 */
[----:B------:R-:W-:Y:S05]  /*13e80*/  @!P0 BRA `(.L_x_98) ;  /* 0x0000000000048947 */ /* 0x000fea0003800000 */
[----:B------:R-:W-:Y:S01]  /*13e90*/  BPT.TRAP 0x1 ;  /* 0x000000040000795c */ /* 0x000fe20000300000 */
.L_x_98:
[----:B------:R-:W2:Y:S02]  /*13ea0*/  SYNCS.PHASECHK.TRANS64.TRYWAIT P3, [UR47+0x344f8], R24 ;  /* 0x0344f818ff0075a7 */ /* 0x000ea4000806016f */
[----:B--2---:R-:W-:Y:S05]  /*13eb0*/  @!P3 BRA `(.L_x_99) ;  /* 0x000001200040b947 */ /* 0x004fea0003800000 */
.L_x_548:
        /* <DEDUP_REMOVED lines=77> */
.L_x_101:
[----:B------:R-:W-:Y:S05]  /*14390*/  BSYNC B0 ;  /* 0x0000000000007941 */ /* 0x000fea0003800000 */
.L_x_100:
[----:B------:R-:W-:Y:S06]  /*143a0*/  BAR.SYNC.DEFER_BLOCKING 0x1, 0x80 ;  /* 0x0042000000007b1d */ /* 0x000fec0000010000 */
[----:B------:R-:W-:Y:S05]  /*143b0*/  @!P0 BRA `(.L_x_102) ;  /* 0x0000000000048947 */ /* 0x000fea0003800000 */
[----:B------:R-:W-:Y:S01]  /*143c0*/  BPT.TRAP 0x1 ;  /* 0x000000040000795c */ /* 0x000fe20000300000 */
.L_x_102:
[----:B------:R-:W-:Y:S01]  /*143d0*/  SYNCS.ARRIVE.TRANS64.RED.A1T0 RZ, [UR6], RZ ;  /* 0x000000ffffff79a7 */ /* 0x000fe20008100406 */
[----:B------:R-:W-:Y:S05]  /*143e0*/  @!P0 BRA `(.L_x_103) ;  /* 0x0000000000048947 */ /* 0x000fea0003800000 */
[----:B------:R-:W-:Y:S01]  /*143f0*/  BPT.TRAP 0x1 ;  /* 0x000000040000795c */ /* 0x000fe20000300000 */
.L_x_103:
[----:B------:R-:W2:Y:S02]  /*14400*/  SYNCS.PHASECHK.TRANS64.TRYWAIT P3, [UR47+0x344e0], R158 ;  /* 0x0344e09eff0075a7 */ /* 0x000ea4000806016f */
[----:B--2---:R-:W-:Y:S05]  /*14410*/  @!P3 BRA `(.L_x_104) ;  /* 0x0000011c0000b947 */ /* 0x004fea0003800000 */
.L_x_549:
        /* <DEDUP_REMOVED lines=93> */
.L_x_106:
[----:B------:R-:W-:Y:S05]  /*149f0*/  BSYNC B0 ;  /* 0x0000000000007941 */ /* 0x000fea0003800000 */
.L_x_105:
[----:B------:R-:W-:Y:S06]  /*14a00*/  BAR.SYNC.DEFER_BLOCKING 0x1, 0x80 ;  /* 0x0042000000007b1d */ /* 0x000fec0000010000 */
[----:B------:R-:W-:Y:S05]  /*14a10*/  @!P0 BRA `(.L_x_107) ;  /* 0x0000000000048947 */ /* 0x000fea0003800000 */
[----:B------:R-:W-:Y:S01]  /*14a20*/  BPT.TRAP 0x1 ;  /* 0x000000040000795c */ /* 0x000fe20000300000 */
.L_x_107:
[----:B------:R-:W-:Y:S01]  /*14a30*/  SYNCS.ARRIVE.TRANS64.RED.A1T0 RZ, [UR7], RZ ;  /* 0x000000ffffff79a7 */ /* 0x000fe20008100407 */
[----:B------:R-:W-:Y:S05]  /*14a40*/  @!P0 BRA `(.L_x_108) ;  /* 0x0000000000048947 */ /* 0x000fea0003800000 */
[----:B------:R-:W-:Y:S01]  /*14a50*/  BPT.TRAP 0x1 ;  /* 0x000000040000795c */ /* 0x000fe20000300000 */
.L_x_108:
[----:B------:R-:W2:Y:S02]  /*14a60*/  SYNCS.PHASECHK.TRANS64.TRYWAIT P3, [UR47+0x344e8], R158 ;  /* 0x0344e89eff0075a7 */ /* 0x000ea4000806016f */
[----:B--2---:R-:W-:Y:S05]  /*14a70*/  @!P3 BRA `(.L_x_109) ;  /* 0x000001140080b947 */ /* 0x004fea0003800000 */
.L_x_550:
        /* <DEDUP_REMOVED lines=93> */
.L_x_111:
[----:B------:R-:W-:Y:S05]  /*15050*/  BSYNC B0 ;  /* 0x0000000000007941 */ /* 0x000fea0003800000 */
.L_x_110:
[----:B------:R-:W-:Y:S06]  /*15060*/  BAR.SYNC.DEFER_BLOCKING 0x1, 0x80 ;  /* 0x0042000000007b1d */ /* 0x000fec0000010000 */
[----:B------:R-:W-:Y:S05]  /*15070*/  @!P0 BRA `(.L_x_112) ;  /* 0x0000000000048947 */ /* 0x000fea0003800000 */
[----:B------:R-:W-:Y:S01]  /*15080*/  BPT.TRAP 0x1 ;  /* 0x000000040000795c */ /* 0x000fe20000300000 */
.L_x_112:
[----:B------:R-:W-:Y:S01]  /*15090*/  SYNCS.ARRIVE.TRANS64.RED.A1T0 RZ, [UR4], RZ ;  /* 0x000000ffffff79a7 */ /* 0x000fe20008100404 */
[----:B------:R-:W-:Y:S05]  /*150a0*/  @!P0 BRA `(.L_x_113) ;  /* 0x0000000000048947 */ /* 0x000fea0003800000 */
[----:B------:R-:W-:Y:S01]  /*150b0*/  BPT.TRAP 0x1 ;  /* 0x000000040000795c */ /* 0x000fe20000300000 */
.L_x_113:
[----:B------:R-:W2:Y:S02]  /*150c0*/  SYNCS.PHASECHK.TRANS64.TRYWAIT P3, [UR47+0x344f0], R158 ;  /* 0x0344f09eff0075a7 */ /* 0x000ea4000806016f */
[----:B--2---:R-:W-:Y:S05]  /*150d0*/  @!P3 BRA `(.L_x_114) ;  /* 0x000001100000b947 */ /* 0x004fea0003800000 */
.L_x_551:
        /* <DEDUP_REMOVED lines=93> */
.L_x_116:
[----:B------:R-:W-:Y:S05]  /*156b0*/  BSYNC B0 ;  /* 0x0000000000007941 */ /* 0x000fea0003800000 */
.L_x_115:
[----:B------:R-:W-:Y:S06]  /*156c0*/  BAR.SYNC.DEFER_BLOCKING 0x1, 0x80 ;  /* 0x0042000000007b1d */ /* 0x000fec0000010000 */
[----:B------:R-:W-:Y:S05]  /*156d0*/  @!P0 BRA `(.L_x_117) ;  /* 0x0000000000048947 */ /* 0x000fea0003800000 */
[----:B------:R-:W-:Y:S01]  /*156e0*/  BPT.TRAP 0x1 ;  /* 0x000000040000795c */ /* 0x000fe20000300000 */
.L_x_117:
[----:B------:R-:W-:Y:S01]  /*156f0*/  SYNCS.ARRIVE.TRANS64.RED.A1T0 RZ, [UR5], RZ ;  /* 0x000000ffffff79a7 */ /* 0x000fe20008100405 */
[----:B------:R-:W-:Y:S05]  /*15700*/  @!P0 BRA `(.L_x_118) ;  /* 0x0000000000048947 */ /* 0x000fea0003800000 */
[----:B------:R-:W-:Y:S01]  /*15710*/  BPT.TRAP 0x1 ;  /* 0x000000040000795c */ /* 0x000fe20000300000 */
.L_x_118:
[----:B------:R-:W2:Y:S02]  /*15720*/  SYNCS.PHASECHK.TRANS64.TRYWAIT P3, [UR47+0x344f8], R158 ;  /* 0x0344f89eff0075a7 */ /* 0x000ea4000806016f */
[----:B--2---:R-:W-:Y:S05]  /*15730*/  @!P3 BRA `(.L_x_119) ;  /* 0x000001080080b947 */ /* 0x004fea0003800000 */
.L_x_552:
        /* <DEDUP_REMOVED lines=21> */
[----:B-1----:R-:W-:-:S02]  /*15890*/  HADD2.F32 R13, -RZ, R9.H0_H0 ;  /* 0x20000009ff0d7230 */ /* 0x002fc40000004100 */
[----:B------:R-:W-:-:S03]  /*158a0*/  HADD2.F32 R12, -RZ, R8.H0_H0 ;  /* 0x20000008ff0c7230 */ /* 0x000fc60000004100 */
[-C--:B------:R-:W-:Y:S01]  /*158b0*/  FFMA R58, R13, R0.reuse, R58 ;  /* 0x000000000d3a7223 */ /* 0x080fe2000000003a */
[----:B------:R-:W-:Y:S02]  /*158c0*/  HADD2.F32 R13, -RZ, R9.H1_H1 ;  /* 0x30000009ff0d7230 */ /* 0x000fe40000004100 */
[-C--:B------:R-:W-:Y:S01]  /*158d0*/  FFMA R56, R12, R0.reuse, R56 ;  /* 0x000000000c387223 */ /* 0x080fe20000000038 */
[----:B------:R-:W-:Y:S02]  /*158e0*/  HADD2.F32 R12, -RZ, R8.H1_H1 ;  /* 0x30000008ff0c7230 */ /* 0x000fe40000004100 */
[-C--:B------:R-:W-:Y:S01]  /*158f0*/  FFMA R59, R13, R0.reuse, R59 ;  /* 0x000000000d3b7223 */ /* 0x080fe2000000003b */
[----:B------:R-:W-:Y:S02]  /*15900*/  HADD2.F32 R13, -RZ, R10.H0_H0 ;  /* 0x2000000aff0d7230 */ /* 0x000fe40000004100 */
[----:B------:R-:W-:-:S03]  /*15910*/  FFMA R12, R12, R0, R57 ;  /* 0x000000000c0c7223 */ /* 0x000fc60000000039 */
[----:B------:R-:W-:Y:S01]  /*15920*/  FFMA R60, R13, R0, R60 ;  /* 0x000000000d3c7223 */ /* 0x000fe2000000003c */
[----:B------:R-:W-:Y:S01]  /*15930*/  HADD2.F32 R13, -RZ, R10.H1_H1 ;  /* 0x3000000aff0d7230 */ /* 0x000fe20000004100 */
[----:B------:R-:W-:-:S04]  /*15940*/  F2FP.F16.F32.PACK_AB R12, R12, R56 ;  /* 0x000000380c0c723e */ /* 0x000fc800000000ff */
        /* <DEDUP_REMOVED lines=44> */
.L_x_121:
[----:B------:R-:W-:Y:S05]  /*15c10*/  BSYNC B0 ;  /* 0x0000000000007941 */ /* 0x000fea0003800000 */
.L_x_120:
[----:B------:R-:W-:Y:S06]  /*15c20*/  BAR.SYNC.DEFER_BLOCKING 0x1, 0x80 ;  /* 0x0042000000007b1d */ /* 0x000fec0000010000 */
[----:B------:R-:W-:Y:S05]  /*15c30*/  @!P0 BRA `(.L_x_122) ;  /* 0x0000000000048947 */ /* 0x000fea0003800000 */
[----:B------:R-:W-:Y:S01]  /*15c40*/  BPT.TRAP 0x1 ;  /* 0x000000040000795c */ /* 0x000fe20000300000 */
.L_x_122:
[----:B------:R-:W-:Y:S01]  /*15c50*/  SYNCS.ARRIVE.TRANS64.RED.A1T0 RZ, [UR6], RZ ;  /* 0x000000ffffff79a7 */ /* 0x000fe20008100406 */
[----:B------:R-:W-:Y:S05]  /*15c60*/  @!P0 BRA `(.L_x_123) ;  /* 0x0000000000048947 */ /* 0x000fea0003800000 */
[----:B------:R-:W-:Y:S01]  /*15c70*/  BPT.TRAP 0x1 ;  /* 0x000000040000795c */ /* 0x000fe20000300000 */
.L_x_123:
[----:B------:R-:W2:Y:S02]  /*15c80*/  SYNCS.PHASECHK.TRANS64.TRYWAIT P3, [UR47+0x344e0], R24 ;  /* 0x0344e018ff0075a7 */ /* 0x000ea4000806016f */
[----:B--2---:R-:W-:Y:S05]  /*15c90*/  @!P3 BRA `(.L_x_124) ;  /* 0x000001040040b947 */ /* 0x004fea0003800000 */
.L_x_553:
        /* <DEDUP_REMOVED lines=27> */
[----:B------:R-:W-:-:S04]  /*15e50*/  HADD2.F32 R13, -RZ, R9.H0_H0 ;  /* 0x20000009ff0d7230 */ /* 0x000fc80000004100 */
[----:B------:R-:W-:Y:S01]  /*15e60*/  F2FP.F16.F32.PACK_AB R12, R12, R14 ;  /* 0x0000000e0c0c723e */ /* 0x000fe200000000ff */
        /* <DEDUP_REMOVED lines=11> */
[----:B------:R-:W-:Y:S02]  /*15f20*/  HADD2.F32 R13, -RZ, R11.H0_H0 ;  /* 0x2000000bff0d7230 */ /* 0x000fe40000004100 */
[----:B------:R-:W-:-:S04]  /*15f30*/  FMUL R14, R16, R2 ;  /* 0x00000002100e7220 */ /* 0x000fc80000400000 */
        /* <DEDUP_REMOVED lines=51> */
.L_x_126:
[----:B------:R-:W-:Y:S05]  /*16270*/  BSYNC B0 ;  /* 0x0000000000007941 */ /* 0x000fea0003800000 */
.L_x_125:
[----:B------:R-:W-:Y:S06]  /*16280*/  BAR.SYNC.DEFER_BLOCKING 0x1, 0x80 ;  /* 0x0042000000007b1d */ /* 0x000fec0000010000 */
[----:B------:R-:W-:Y:S05]  /*16290*/  @!P0 BRA `(.L_x_127) ;  /* 0x0000000000048947 */ /* 0x000fea0003800000 */
[----:B------:R-:W-:Y:S01]  /*162a0*/  BPT.TRAP 0x1 ;  /* 0x000000040000795c */ /* 0x000fe20000300000 */
.L_x_127:
[----:B------:R-:W-:Y:S01]  /*162b0*/  SYNCS.ARRIVE.TRANS64.RED.A1T0 RZ, [UR7], RZ ;  /* 0x000000ffffff79a7 */ /* 0x000fe20008100407 */
[----:B------:R-:W-:Y:S05]  /*162c0*/  @!P0 BRA `(.L_x_128) ;  /* 0x0000000000048947 */ /* 0x000fea0003800000 */
[----:B------:R-:W-:Y:S01]  /*162d0*/  BPT.TRAP 0x1 ;  /* 0x000000040000795c */ /* 0x000fe20000300000 */
.L_x_128:
[----:B------:R-:W2:Y:S02]  /*162e0*/  SYNCS.PHASECHK.TRANS64.TRYWAIT P3, [UR47+0x344e8], R24 ;  /* 0x0344e818ff0075a7 */ /* 0x000ea4000806016f */
[----:B--2---:R-:W-:Y:S05]  /*162f0*/  @!P3 BRA `(.L_x_129) ;  /* 0x000000fc00c0b947 */ /* 0x004fea0003800000 */
.L_x_554:
        /* <DEDUP_REMOVED lines=93> */
.L_x_131:
[----:B------:R-:W-:Y:S05]  /*168d0*/  BSYNC B0 ;  /* 0x0000000000007941 */ /* 0x000fea0003800000 */
.L_x_130:
[----:B------:R-:W-:Y:S06]  /*168e0*/  BAR.SYNC.DEFER_BLOCKING 0x1, 0x80 ;  /* 0x0042000000007b1d */ /* 0x000fec0000010000 */
[----:B------:R-:W-:Y:S05]  /*168f0*/  @!P0 BRA `(.L_x_132) ;  /* 0x0000000000048947 */ /* 0x000fea0003800000 */
[----:B------:R-:W-:Y:S01]  /*16900*/  BPT.TRAP 0x1 ;  /* 0x000000040000795c */ /* 0x000fe20000300000 */
.L_x_132:
[----:B------:R-:W-:Y:S01]  /*16910*/  SYNCS.ARRIVE.TRANS64.RED.A1T0 RZ, [UR4], RZ ;  /* 0x000000ffffff79a7 */ /* 0x000fe20008100404 */
[----:B------:R-:W-:Y:S05]  /*16920*/  @!P0 BRA `(.L_x_133) ;  /* 0x0000000000048947 */ /* 0x000fea0003800000 */
[----:B------:R-:W-:Y:S01]  /*16930*/  BPT.TRAP 0x1 ;  /* 0x000000040000795c */ /* 0x000fe20000300000 */
.L_x_133:
[----:B------:R-:W2:Y:S02]  /*16940*/  SYNCS.PHASECHK.TRANS64.TRYWAIT P3, [UR47+0x344f0], R24 ;  /* 0x0344f018ff0075a7 */ /* 0x000ea4000806016f */
[----:B--2---:R-:W-:Y:S05]  /*16950*/  @!P3 BRA `(.L_x_134) ;  /* 0x000000f80040b947 */ /* 0x004fea0003800000 */
.L_x_555:
        /* <DEDUP_REMOVED lines=93> */
.L_x_136:
[----:B------:R-:W-:Y:S05]  /*16f30*/  BSYNC B0 ;  /* 0x0000000000007941 */ /* 0x000fea0003800000 */
.L_x_135:
[----:B------:R-:W-:Y:S06]  /*16f40*/  BAR.SYNC.DEFER_BLOCKING 0x1, 0x80 ;  /* 0x0042000000007b1d */ /* 0x000fec0000010000 */
[----:B------:R-:W-:Y:S05]  /*16f50*/  @!P0 BRA `(.L_x_137) ;  /* 0x0000000000048947 */ /* 0x000fea0003800000 */
[----:B------:R-:W-:Y:S01]  /*16f60*/  BPT.TRAP 0x1 ;  /* 0x000000040000795c */ /* 0x000fe20000300000 */
.L_x_137:
[----:B------:R-:W-:Y:S01]  /*16f70*/  SYNCS.ARRIVE.TRANS64.RED.A1T0 RZ, [UR5], RZ ;  /* 0x000000ffffff79a7 */ /* 0x000fe20008100405 */
[----:B------:R-:W-:Y:S05]  /*16f80*/  @!P0 BRA `(.L_x_138) ;  /* 0x0000000000048947 */ /* 0x000fea0003800000 */
[----:B------:R-:W-:Y:S01]  /*16f90*/  BPT.TRAP 0x1 ;  /* 0x000000040000795c */ /* 0x000fe20000300000 */
.L_x_138:
[----:B------:R-:W2:Y:S02]  /*16fa0*/  SYNCS.PHASECHK.TRANS64.TRYWAIT P3, [UR47+0x344f8], R24 ;  /* 0x0344f818ff0075a7 */ /* 0x000ea4000806016f */
[----:B--2---:R-:W-:Y:S05]  /*16fb0*/  @!P3 BRA `(.L_x_139) ;  /* 0x000000f000c0b947 */ /* 0x004fea0003800000 */
.L_x_556:
[----:B------:R-:W-:Y:S05]  /*16fc0*/  @P1 WARPSYNC.ALL ;  /* 0x0000000000001948 */ /* 0x000fea0003800000 */
[----:B------:R-:W2:Y:S01]  /*16fd0*/  @P1 LDSM.16.MT88.4 R8, [R3+0x33000] ;  /* 0x033000000308183b */ /* 0x000ea20000004200 */
[-C--:B------:R-:W-:Y:S01]  /*16fe0*/  FMUL R76, R76, R2.reuse ;  /* 0x000000024c4c7220 */ /* 0x080fe20000400000 */
[-C--:B------:R-:W-:Y:S01]  /*16ff0*/  FMUL R77, R77, R2.reuse ;  /* 0x000000024d4d7220 */ /* 0x080fe20000400000 */
[-C--:B------:R-:W-:Y:S01]  /*17000*/  FMUL R72, R72, R2.reuse ;  /* 0x0000000248487220 */ /* 0x080fe20000400000 */
[----:B------:R-:W3:Y:S01]  /*17010*/  @P1 LDSM.16.MT88.4 R4, [R3+0x33800] ;  /* 0x033800000304183b */ /* 0x000ee20000004200 */
[-C--:B------:R-:W-:Y:S01]  /*17020*/  FMUL R74, R74, R2.reuse ;  /* 0x000000024a4a7220 */ /* 0x080fe20000400000 */
[-C--:B------:R-:W-:Y:S01]  /*17030*/  FMUL R78, R78, R2.reuse ;  /* 0x000000024e4e7220 */ /* 0x080fe20000400000 */
[-C--:B------:R-:W-:Y:S01]  /*17040*/  FMUL R73, R73, R2.reuse ;  /* 0x0000000249497220 */ /* 0x080fe20000400000 */
[-C--:B------:R-:W-:Y:S01]  /*17050*/  FMUL R75, R75, R2.reuse ;  /* 0x000000024b4b7220 */ /* 0x080fe20000400000 */
[-C--:B-1----:R-:W-:Y:S01]  /*17060*/  FMUL R15, R79, R2.reuse ;  /* 0x000000024f0f7220 */ /* 0x082fe20000400000 */
        /* <DEDUP_REMOVED lines=10> */
[----:B--2---:R-:W-:-:S02]  /*17110*/  HADD2.F32 R14, -RZ, R10.H0_H0 ;  /* 0x2000000aff0e7230 */ /* 0x004fc40000004100 */
[----:B------:R-:W-:Y:S02]  /*17120*/  HADD2.F32 R12, -RZ, R8.H0_H0 ;  /* 0x20000008ff0c7230 */ /* 0x000fe40000004100 */
[--C-:B------:R-:W-:Y:S02]  /*17130*/  HADD2.F32 R13, -RZ, R9.reuse.H0_H0 ;  /* 0x20000009ff0d7230 */ /* 0x100fe40000004100 */
[-C--:B------:R-:W-:Y:S01]  /*17140*/  FFMA R76, R14, R0.reuse, R76 ;  /* 0x000000000e4c7223 */ /* 0x080fe2000000004c */
[----:B------:R-:W-:Y:S02]  /*17150*/  HADD2.F32 R14, -RZ, R10.H1_H1 ;  /* 0x3000000aff0e7230 */ /* 0x000fe40000004100 */
[-C--:B------:R-:W-:Y:S01]  /*17160*/  FFMA R72, R12, R0.reuse, R72 ;  /* 0x000000000c487223 */ /* 0x080fe20000000048 */
[----:B------:R-:W-:Y:S02]  /*17170*/  HADD2.F32 R12, -RZ, R8.H1_H1 ;  /* 0x30000008ff0c7230 */ /* 0x000fe40000004100 */
[----:B------:R-:W-:Y:S01]  /*17180*/  FFMA R74, R13, R0, R74 ;  /* 0x000000000d4a7223 */ /* 0x000fe2000000004a */
[----:B------:R-:W-:-:S02]  /*17190*/  HADD2.F32 R13, -RZ, R9.H1_H1 ;  /* 0x30000009ff0d7230 */ /* 0x000fc40000004100 */
[-C--:B------:R-:W-:Y:S01]  /*171a0*/  FFMA R77, R14, R0.reuse, R77 ;  /* 0x000000000e4d7223 */ /* 0x080fe2000000004d */
[--C-:B------:R-:W-:Y:S02]  /*171b0*/  HADD2.F32 R14, -RZ, R11.reuse.H0_H0 ;  /* 0x2000000bff0e7230 */ /* 0x100fe40000004100 */
[-C--:B------:R-:W-:Y:S01]  /*171c0*/  FFMA R12, R12, R0.reuse, R73 ;  /* 0x000000000c0c7223 */ /* 0x080fe20000000049 */
[-C--:B------:R-:W-:Y:S02]  /*171d0*/  FFMA R13, R13, R0.reuse, R75 ;  /* 0x000000000d0d7223 */ /* 0x080fe4000000004b */
[----:B------:R-:W-:Y:S01]  /*171e0*/  FFMA R78, R14, R0, R78 ;  /* 0x000000000e4e7223 */ /* 0x000fe2000000004e */
[----:B------:R-:W-:Y:S01]  /*171f0*/  HADD2.F32 R14, -RZ, R11.H1_H1 ;  /* 0x3000000bff0e7230 */ /* 0x000fe20000004100 */
[----:B------:R-:W-:Y:S02]  /*17200*/  F2FP.F16.F32.PACK_AB R12, R12, R72 ;  /* 0x000000480c0c723e */ /* 0x000fe400000000ff */
[----:B------:R-:W-:-:S02]  /*17210*/  F2FP.F16.F32.PACK_AB R13, R13, R74 ;  /* 0x0000004a0d0d723e */ /* 0x000fc400000000ff */
[----:B------:R-:W-:Y:S01]  /*17220*/  FFMA R15, R14, R0, R15 ;  /* 0x000000000e0f7223 */ /* 0x000fe2000000000f */
[----:B------:R-:W-:-:S04]  /*17230*/  F2FP.F16.F32.PACK_AB R14, R77, R76 ;  /* 0x0000004c4d0e723e */ /* 0x000fc800000000ff */
[----:B------:R-:W-:-:S05]  /*17240*/  F2FP.F16.F32.PACK_AB R15, R15, R78 ;  /* 0x0000004e0f0f723e */ /* 0x000fca00000000ff */
[----:B------:R3:W-:Y:S02]  /*17250*/  STSM.16.MT88.4 [R3+0x33000], R12 ;  /* 0x0330000c03007844 */ /* 0x0007e40000004200 */
[--C-:B---3--:R-:W-:Y:S02]  /*17260*/  HADD2.F32 R13, -RZ, R4.reuse.H0_H0 ;  /* 0x20000004ff0d7230 */ /* 0x108fe40000004100 */
        /* <DEDUP_REMOVED lines=34> */
.L_x_141:
[----:B------:R-:W-:Y:S05]  /*17490*/  BSYNC B0 ;  /* 0x0000000000007941 */ /* 0x000fea0003800000 */
.L_x_140:
[----:B------:R-:W-:Y:S06]  /*174a0*/  BAR.SYNC.DEFER_BLOCKING 0x1, 0x80 ;  /* 0x0042000000007b1d */ /* 0x000fec0000010000 */
[----:B------:R-:W-:Y:S05]  /*174b0*/  @!P0 BRA `(.L_x_142) ;  /* 0x0000000000048947 */ /* 0x000fea0003800000 */
[----:B------:R-:W-:Y:S01]  /*174c0*/  BPT.TRAP 0x1 ;  /* 0x000000040000795c */ /* 0x000fe20000300000 */
.L_x_142:
[----:B------:R-:W-:Y:S01]  /*174d0*/  SYNCS.ARRIVE.TRANS64.RED.A1T0 RZ, [UR6], RZ ;  /* 0x000000ffffff79a7 */ /* 0x000fe20008100406 */
[----:B------:R-:W-:Y:S05]  /*174e0*/  @!P0 BRA `(.L_x_143) ;  /* 0x0000000000048947 */ /* 0x000fea0003800000 */
[----:B------:R-:W-:Y:S01]  /*174f0*/  BPT.TRAP 0x1 ;  /* 0x000000040000795c */ /* 0x000fe20000300000 */
.L_x_143:
[----:B------:R-:W2:Y:S02]  /*17500*/  SYNCS.PHASECHK.TRANS64.TRYWAIT P3, [UR47+0x344e0], R158 ;  /* 0x0344e09eff0075a7 */ /* 0x000ea4000806016f */
[----:B--2---:R-:W-:Y:S05]  /*17510*/  @!P3 BRA `(.L_x_144) ;  /* 0x000000ec0080b947 */ /* 0x004fea0003800000 */
.L_x_557:
        /* <DEDUP_REMOVED lines=34> */
[----:B------:R-:W-:-:S04]  /*17740*/  HADD2.F32 R14, -RZ, R10.H0_H0 ;  /* 0x2000000aff0e7230 */ /* 0x000fc80000004100 */
[----:B------:R-:W-:Y:S01]  /*17750*/  F2FP.F16.F32.PACK_AB R13, R13, R15 ;  /* 0x0000000f0d0d723e */ /* 0x000fe200000000ff */
        /* <DEDUP_REMOVED lines=11> */
[----:B------:R-:W-:-:S04]  /*17810*/  F2FP.F16.F32.PACK_AB R14, R17, R18 ;  /* 0x00000012110e723e */ /* 0x000fc800000000ff */
        /* <DEDUP_REMOVED lines=45> */
.L_x_146:
[----:B------:R-:W-:Y:S05]  /*17af0*/  BSYNC B0 ;  /* 0x0000000000007941 */ /* 0x000fea0003800000 */
.L_x_145:
[----:B------:R-:W-:Y:S06]  /*17b00*/  BAR.SYNC.DEFER_BLOCKING 0x1, 0x80 ;  /* 0x0042000000007b1d */ /* 0x000fec0000010000 */
[----:B------:R-:W-:Y:S05]  /*17b10*/  @!P0 BRA `(.L_x_147) ;  /* 0x0000000000048947 */ /* 0x000fea0003800000 */
[----:B------:R-:W-:Y:S01]  /*17b20*/  BPT.TRAP 0x1 ;  /* 0x000000040000795c */ /* 0x000fe20000300000 */
.L_x_147:
[----:B------:R-:W-:Y:S01]  /*17b30*/  SYNCS.ARRIVE.TRANS64.RED.A1T0 RZ, [UR7], RZ ;  /* 0x000000ffffff79a7 */ /* 0x000fe20008100407 */
[----:B------:R-:W-:Y:S05]  /*17b40*/  @!P0 BRA `(.L_x_148) ;  /* 0x0000000000048947 */ /* 0x000fea0003800000 */
[----:B------:R-:W-:Y:S01]  /*17b50*/  BPT.TRAP 0x1 ;  /* 0x000000040000795c */ /* 0x000fe20000300000 */
.L_x_148:
[----:B------:R-:W2:Y:S02]  /*17b60*/  SYNCS.PHASECHK.TRANS64.TRYWAIT P3, [UR47+0x344e8], R158 ;  /* 0x0344e89eff0075a7 */ /* 0x000ea4000806016f */
[----:B--2---:R-:W-:Y:S05]  /*17b70*/  @!P3 BRA `(.L_x_149) ;  /* 0x000000e80000b947 */ /* 0x004fea0003800000 */
.L_x_558:
        /* <DEDUP_REMOVED lines=93> */
.L_x_151:
[----:B------:R-:W-:Y:S05]  /*18150*/  BSYNC B0 ;  /* 0x0000000000007941 */ /* 0x000fea0003800000 */
.L_x_150:
[----:B------:R-:W-:Y:S06]  /*18160*/  BAR.SYNC.DEFER_BLOCKING 0x1, 0x80 ;  /* 0x0042000000007b1d */ /* 0x000fec0000010000 */
[----:B------:R-:W-:Y:S05]  /*18170*/  @!P0 BRA `(.L_x_152) ;  /* 0x0000000000048947 */ /* 0x000fea0003800000 */
[----:B------:R-:W-:Y:S01]  /*18180*/  BPT.TRAP 0x1 ;  /* 0x000000040000795c */ /* 0x000fe20000300000 */
.L_x_152:
[----:B------:R-:W-:Y:S01]  /*18190*/  SYNCS.ARRIVE.TRANS64.RED.A1T0 RZ, [UR4], RZ ;  /* 0x000000ffffff79a7 */ /* 0x000fe20008100404 */
[----:B------:R-:W-:Y:S05]  /*181a0*/  @!P0 BRA `(.L_x_153) ;  /* 0x0000000000048947 */ /* 0x000fea0003800000 */
[----:B------:R-:W-:Y:S01]  /*181b0*/  BPT.TRAP 0x1 ;  /* 0x000000040000795c */ /* 0x000fe20000300000 */
.L_x_153:
[----:B------:R-:W2:Y:S02]  /*181c0*/  SYNCS.PHASECHK.TRANS64.TRYWAIT P3, [UR47+0x344f0], R158 ;  /* 0x0344f09eff0075a7 */ /* 0x000ea4000806016f */
[----:B--2---:R-:W-:Y:S05]  /*181d0*/  @!P3 BRA `(.L_x_154) ;  /* 0x000000e00080b947 */ /* 0x004fea0003800000 */
.L_x_559:
        /* <DEDUP_REMOVED lines=47> */
[----:B------:R-:W-:Y:S01]  /*184d0*/  F2FP.F16.F32.PACK_AB R14, R17, R18 ;  /* 0x00000012110e723e */ /* 0x000fe200000000ff */
[--C-:B------:R-:W-:Y:S02]  /*184e0*/  HADD2.F32 R18, -RZ, R6.reuse.H0_H0 ;  /* 0x20000006ff127230 */ /* 0x100fe40000004100 */
[----:B------:R-:W-:Y:S01]  /*184f0*/  HADD2.F32 R17, -RZ, R6.H1_H1 ;  /* 0x30000006ff117230 */ /* 0x000fe20000004100 */
[----:B------:R-:W-:Y:S01]  /*18500*/  F2FP.F16.F32.PACK_AB R15, R15, R16 ;  /* 0x000000100f0f723e */ /* 0x000fe200000000ff */
[----:B------:R-:W-:-:S04]  /*18510*/  HADD2.F32 R16, -RZ, R5.H0_H0 ;  /* 0x20000005ff107230 */ /* 0x000fc80000004100 */
[----:B------:R1:W-:Y:S02]  /*18520*/  STSM.16.MT88.4 [R3+0x32000], R12 ;  /* 0x0320000c03007844 */ /* 0x0003e40000004200 */
[--C-:B-1----:R-:W-:Y:S02]  /*18530*/  HADD2.F32 R13, -RZ, R4.reuse.H0_H0 ;  /* 0x20000004ff0d7230 */ /* 0x102fe40000004100 */
[-C--:B------:R-:W-:Y:S01]  /*18540*/  FMUL R15, R28, R2.reuse ;  /* 0x000000021c0f7220 */ /* 0x080fe20000400000 */
[----:B------:R-:W-:Y:S02]  /*18550*/  HADD2.F32 R14, -RZ, R4.H1_H1 ;  /* 0x30000004ff0e7230 */ /* 0x000fe40000004100 */
[----:B------:R-:W-:Y:S01]  /*18560*/  FMUL R12, R21, R2 ;  /* 0x00000002150c7220 */ /* 0x000fe20000400000 */
[-C--:B------:R-:W-:Y:S01]  /*18570*/  FFMA R21, R13, R0.reuse, R15 ;  /* 0x000000000d157223 */ /* 0x080fe2000000000f */
[----:B------:R-:W-:Y:S02]  /*18580*/  HADD2.F32 R15, -RZ, R5.H1_H1 ;  /* 0x30000005ff0f7230 */ /* 0x000fe40000004100 */
[----:B------:R-:W-:Y:S01]  /*18590*/  FFMA R12, R14, R0, R12 ;  /* 0x000000000e0c7223 */ /* 0x000fe2000000000c */
[-C--:B------:R-:W-:Y:S01]  /*185a0*/  FMUL R14, R27, R2.reuse ;  /* 0x000000021b0e7220 */ /* 0x080fe20000400000 */
[----:B------:R-:W-:-:S03]  /*185b0*/  FMUL R13, R26, R2 ;  /* 0x000000021a0d7220 */ /* 0x000fc60000400000 */
[-C--:B------:R-:W-:Y:S01]  /*185c0*/  FFMA R14, R16, R0.reuse, R14 ;  /* 0x00000000100e7223 */ /* 0x080fe2000000000e */
[----:B------:R-:W-:Y:S01]  /*185d0*/  FFMA R13, R15, R0, R13 ;  /* 0x000000000f0d7223 */ /* 0x000fe2000000000d */
[-C--:B------:R-:W-:Y:S01]  /*185e0*/  FMUL R16, R25, R2.reuse ;  /* 0x0000000219107220 */ /* 0x080fe20000400000 */
[----:B------:R-:W-:Y:S01]  /*185f0*/  FMUL R15, R23, R2 ;  /* 0x00000002170f7220 */ /* 0x000fe20000400000 */
[----:B------:R-:W-:Y:S02]  /*18600*/  F2FP.F16.F32.PACK_AB R12, R12, R21 ;  /* 0x000000150c0c723e */ /* 0x000fe400000000ff */
[-C--:B------:R-:W-:Y:S01]  /*18610*/  FFMA R16, R18, R0.reuse, R16 ;  /* 0x0000000012107223 */ /* 0x080fe20000000010 */
[----:B------:R-:W-:Y:S01]  /*18620*/  FFMA R15, R17, R0, R15 ;  /* 0x00000000110f7223 */ /* 0x000fe2000000000f */
[-C--:B------:R-:W-:Y:S01]  /*18630*/  FMUL R17, R20, R2.reuse ;  /* 0x0000000214117220 */ /* 0x080fe20000400000 */
[----:B------:R-:W-:Y:S01]  /*18640*/  FMUL R18, R19, R2 ;  /* 0x0000000213127220 */ /* 0x000fe20000400000 */
[--C-:B------:R-:W-:Y:S01]  /*18650*/  HADD2.F32 R20, -RZ, R7.reuse.H0_H0 ;  /* 0x20000007ff147230 */ /* 0x100fe20000004100 */
[----:B------:R-:W-:Y:S01]  /*18660*/  F2FP.F16.F32.PACK_AB R13, R13, R14 ;  /* 0x0000000e0d0d723e */ /* 0x000fe200000000ff */
[----:B------:R-:W-:Y:S01]  /*18670*/  HADD2.F32 R19, -RZ, R7.H1_H1 ;  /* 0x30000007ff137230 */ /* 0x000fe20000004100 */
[----:B------:R-:W-:-:S02]  /*18680*/  F2FP.F16.F32.PACK_AB R14, R15, R16 ;  /* 0x000000100f0e723e */ /* 0x000fc400000000ff */
[-C--:B------:R-:W-:Y:S02]  /*18690*/  FFMA R17, R20, R0.reuse, R17 ;  /* 0x0000000014117223 */ /* 0x080fe40000000011 */
[----:B------:R-:W-:-:S05]  /*186a0*/  FFMA R18, R19, R0, R18 ;  /* 0x0000000013127223 */ /* 0x000fca0000000012 */
        /* <DEDUP_REMOVED lines=16> */
.L_x_156:
[----:B------:R-:W-:Y:S05]  /*187b0*/  BSYNC B0 ;  /* 0x0000000000007941 */ /* 0x000fea0003800000 */
.L_x_155:
[----:B------:R-:W-:Y:S06]  /*187c0*/  BAR.SYNC.DEFER_BLOCKING 0x1, 0x80 ;  /* 0x0042000000007b1d */ /* 0x000fec0000010000 */
[----:B------:R-:W-:Y:S05]  /*187d0*/  @!P0 BRA `(.L_x_157) ;  /* 0x0000000000048947 */ /* 0x000fea0003800000 */
[----:B------:R-:W-:Y:S01]  /*187e0*/  BPT.TRAP 0x1 ;  /* 0x000000040000795c */ /* 0x000fe20000300000 */
.L_x_157:
[----:B------:R-:W-:Y:S01]  /*187f0*/  SYNCS.ARRIVE.TRANS64.RED.A1T0 RZ, [UR5], RZ ;  /* 0x000000ffffff79a7 */ /* 0x000fe20008100405 */
[----:B------:R-:W-:Y:S05]  /*18800*/  @!P0 BRA `(.L_x_158) ;  /* 0x0000000000048947 */ /* 0x000fea0003800000 */
[----:B------:R-:W-:Y:S01]  /*18810*/  BPT.TRAP 0x1 ;  /* 0x000000040000795c */ /* 0x000fe20000300000 */
.L_x_158:
[----:B------:R-:W2:Y:S02]  /*18820*/  SYNCS.PHASECHK.TRANS64.TRYWAIT P3, [UR47+0x344f8], R158 ;  /* 0x0344f89eff0075a7 */ /* 0x000ea4000806016f */
[----:B--2---:R-:W-:Y:S05]  /*18830*/  @!P3 BRA `(.L_x_159) ;  /* 0x000000dc0000b947 */ /* 0x004fea0003800000 */
.L_x_560:
[----:B------:R-:W-:Y:S05]  /*18840*/  @P1 WARPSYNC.ALL ;  /* 0x0000000000001948 */ /* 0x000fea0003800000 */
[----:B------:R-:W2:Y:S01]  /*18850*/  @P1 LDSM.16.MT88.4 R8, [R3+0x33000] ;  /* 0x033000000308183b */ /* 0x000ea20000004200 */
[-C--:B------:R-:W-:Y:S01]  /*18860*/  FMUL R89, R89, R2.reuse ;  /* 0x0000000259597220 */ /* 0x080fe20000400000 */
[-C--:B-1----:R-:W-:Y:S01]  /*18870*/  FMUL R13, R88, R2.reuse ;  /* 0x00000002580d7220 */ /* 0x082fe20000400000 */
[-C--:B------:R-:W-:Y:S01]  /*18880*/  FMUL R15, R92, R2.reuse ;  /* 0x000000025c0f7220 */ /* 0x080fe20000400000 */
[----:B------:R-:W1:Y:S01]  /*18890*/  @P1 LDSM.16.MT88.4 R4, [R3+0x33800] ;  /* 0x033800000304183b */ /* 0x000e620000004200 */
        /* <DEDUP_REMOVED lines=9> */
[----:B------:R-:W-:Y:S01]  /*18930*/  FMUL R103, R103, R2 ;  /* 0x0000000267677220 */ /* 0x000fe20000400000 */
[----:B------:R-:W-:Y:S01]  /*18940*/  BSSY B0, `(.L_x_160) ;  /* 0x000003d000007945 */ /* 0x000fe20003800000 */
[----:B--2---:R-:W-:-:S02]  /*18950*/  HADD2.F32 R14, -RZ, R8.H1_H1 ;  /* 0x30000008ff0e7230 */ /* 0x004fc40000004100 */
[----:B------:R-:W-:Y:S02]  /*18960*/  HADD2.F32 R12, -RZ, R8.H0_H0 ;  /* 0x20000008ff0c7230 */ /* 0x000fe40000004100 */
[--C-:B------:R-:W-:Y:S02]  /*18970*/  HADD2.F32 R16, -RZ, R10.reuse.H0_H0 ;  /* 0x2000000aff107230 */ /* 0x100fe40000004100 */
[-C--:B------:R-:W-:Y:S01]  /*18980*/  FFMA R89, R14, R0.reuse, R89 ;  /* 0x000000000e597223 */ /* 0x080fe20000000059 */
[----:B------:R-:W-:Y:S02]  /*18990*/  HADD2.F32 R14, -RZ, R9.H0_H0 ;  /* 0x20000009ff0e7230 */ /* 0x000fe40000004100 */
[----:B------:R-:W-:Y:S01]  /*189a0*/  FFMA R12, R12, R0, R13 ;  /* 0x000000000c0c7223 */ /* 0x000fe2000000000d */
[----:B------:R-:W-:Y:S01]  /*189b0*/  FMUL R13, R90, R2 ;  /* 0x000000025a0d7220 */ /* 0x000fe20000400000 */
[----:B------:R-:W-:Y:S02]  /*189c0*/  HADD2.F32 R18, -RZ, R11.H0_H0 ;  /* 0x2000000bff127230 */ /* 0x000fe40000004100 */
[----:B------:R-:W-:Y:S01]  /*189d0*/  FFMA R15, R16, R0, R15 ;  /* 0x00000000100f7223 */ /* 0x000fe2000000000f */
[----:B------:R-:W-:-:S02]  /*189e0*/  HADD2.F32 R16, -RZ, R10.H1_H1 ;  /* 0x3000000aff107230 */ /* 0x000fc40000004100 */
[-C--:B------:R-:W-:Y:S01]  /*189f0*/  FFMA R13, R14, R0.reuse, R13 ;  /* 0x000000000e0d7223 */ /* 0x080fe2000000000d */
[----:B------:R-:W-:Y:S02]  /*18a00*/  HADD2.F32 R14, -RZ, R9.H1_H1 ;  /* 0x30000009ff0e7230 */ /* 0x000fe40000004100 */
[-C--:B------:R-:W-:Y:S01]  /*18a10*/  FFMA R17, R18, R0.reuse, R17 ;  /* 0x0000000012117223 */ /* 0x080fe20000000011 */
[----:B------:R-:W-:Y:S02]  /*18a20*/  HADD2.F32 R18, -RZ, R11.H1_H1 ;  /* 0x3000000bff127230 */ /* 0x000fe40000004100 */
[----:B------:R-:W-:Y:S01]  /*18a30*/  FFMA R16, R16, R0, R93 ;  /* 0x0000000010107223 */ /* 0x000fe2000000005d */
[----:B------:R-:W-:Y:S01]  /*18a40*/  F2FP.F16.F32.PACK_AB R12, R89, R12 ;  /* 0x0000000c590c723e */ /* 0x000fe200000000ff */
[-C--:B------:R-:W-:Y:S01]  /*18a50*/  FFMA R14, R14, R0.reuse, R91 ;  /* 0x000000000e0e7223 */ /* 0x080fe2000000005b */
[----:B-1----:R-:W-:Y:S02]  /*18a60*/  HADD2.F32 R20, -RZ, R5.H1_H1 ;  /* 0x30000005ff147230 */ /* 0x002fe40000004100 */
[----:B------:R-:W-:-:S02]  /*18a70*/  FFMA R18, R18, R0, R95 ;  /* 0x0000000012127223 */ /* 0x000fc4000000005f */
[----:B------:R-:W-:Y:S02]  /*18a80*/  F2FP.F16.F32.PACK_AB R13, R14, R13 ;  /* 0x0000000d0e0d723e */ /* 0x000fe400000000ff */
[----:B------:R-:W-:Y:S01]  /*18a90*/  F2FP.F16.F32.PACK_AB R14, R16, R15 ;  /* 0x0000000f100e723e */ /* 0x000fe200000000ff */
[--C-:B------:R-:W-:Y:S01]  /*18aa0*/  HADD2.F32 R16, -RZ, R4.reuse.H0_H0 ;  /* 0x20000004ff107230 */ /* 0x100fe20000004100 */
[----:B------:R-:W-:Y:S01]  /*18ab0*/  F2FP.F16.F32.PACK_AB R15, R18, R17 ;  /* 0x00000011120f723e */ /* 0x000fe200000000ff */
[----:B------:R-:W-:Y:S01]  /*18ac0*/  FMUL R17, R96, R2 ;  /* 0x0000000260117220 */ /* 0x000fe20000400000 */
[----:B------:R-:W-:-:S03]  /*18ad0*/  HADD2.F32 R18, -RZ, R4.H1_H1 ;  /* 0x30000004ff127230 */ /* 0x000fc60000004100 */
[-C--:B------:R-:W-:Y:S01]  /*18ae0*/  FFMA R16, R16, R0.reuse, R17 ;  /* 0x0000000010107223 */ /* 0x080fe20000000011 */
[----:B------:R1:W-:Y:S01]  /*18af0*/  STSM.16.MT88.4 [R3+0x33000], R12 ;  /* 0x0330000c03007844 */ /* 0x0003e20000004200 */
[----:B------:R-:W-:Y:S01]  /*18b00*/  FFMA R17, R18, R0, R97 ;  /* 0x0000000012117223 */ /* 0x000fe20000000061 */
[----:B------:R-:W-:Y:S02]  /*18b10*/  HADD2.F32 R18, -RZ, R5.H0_H0 ;  /* 0x20000005ff127230 */ /* 0x000fe40000004100 */
[--C-:B-1----:R-:W-:Y:S02]  /*18b20*/  HADD2.F32 R12, -RZ, R6.reuse.H0_H0 ;  /* 0x20000006ff0c7230 */ /* 0x102fe40000004100 */
[----:B------:R-:W-:Y:S01]  /*18b30*/  FMUL R15, R100, R2 ;  /* 0x00000002640f7220 */ /* 0x000fe20000400000 */
[-C--:B------:R-:W-:Y:S01]  /*18b40*/  FFMA R13, R18, R0.reuse, R19 ;  /* 0x00000000120d7223 */ /* 0x080fe20000000013 */
[----:B------:R-:W-:Y:S01]  /*18b50*/  FFMA R14, R20, R0, R99 ;  /* 0x00000000140e7223 */ /* 0x000fe20000000063 */
[----:B------:R-:W-:-:S02]  /*18b60*/  HADD2.F32 R18, -RZ, R6.H1_H1 ;  /* 0x30000006ff127230 */ /* 0x000fc40000004100 */
[----:B------:R-:W-:Y:S01]  /*18b70*/  FFMA R15, R12, R0, R15 ;  /* 0x000000000c0f7223 */ /* 0x000fe2000000000f */
[--C-:B------:R-:W-:Y:S02]  /*18b80*/  HADD2.F32 R12, -RZ, R7.reuse.H0_H0 ;  /* 0x20000007ff0c7230 */ /* 0x100fe40000004100 */
[----:B------:R-:W-:Y:S01]  /*18b90*/  FMUL R19, R102, R2 ;  /* 0x0000000266137220 */ /* 0x000fe20000400000 */
[----:B------:R-:W-:Y:S02]  /*18ba0*/  HADD2.F32 R20, -RZ, R7.H1_H1 ;  /* 0x30000007ff147230 */ /* 0x000fe40000004100 */
[-C--:B------:R-:W-:Y:S01]  /*18bb0*/  FFMA R18, R18, R0.reuse, R101 ;  /* 0x0000000012127223 */ /* 0x080fe20000000065 */
[----:B------:R-:W-:Y:S01]  /*18bc0*/  F2FP.F16.F32.PACK_AB R13, R14, R13 ;  /* 0x0000000d0e0d723e */ /* 0x000fe200000000ff */
[----:B------:R-:W-:Y:S01]  /*18bd0*/  FFMA R19, R12, R0, R19 ;  /* 0x000000000c137223 */ /* 0x000fe20000000013 */
[----:B------:R-:W-:Y:S01]  /*18be0*/  F2FP.F16.F32.PACK_AB R12, R17, R16 ;  /* 0x00000010110c723e */ /* 0x000fe200000000ff */
[----:B------:R-:W-:Y:S01]  /*18bf0*/  FFMA R20, R20, R0, R103 ;  /* 0x0000000014147223 */ /* 0x000fe20000000067 */
[----:B------:R-:W-:-:S04]  /*18c00*/  F2FP.F16.F32.PACK_AB R14, R18, R15 ;  /* 0x0000000f120e723e */ /* 0x000fc800000000ff */
        /* <DEDUP_REMOVED lines=16> */
.L_x_161:
[----:B------:R-:W-:Y:S05]  /*18d10*/  BSYNC B0 ;  /* 0x0000000000007941 */ /* 0x000fea0003800000 */
.L_x_160:
[----:B------:R-:W-:Y:S06]  /*18d20*/  BAR.SYNC.DEFER_BLOCKING 0x1, 0x80 ;  /* 0x0042000000007b1d */ /* 0x000fec0000010000 */
[----:B------:R-:W-:Y:S05]  /*18d30*/  @!P0 BRA `(.L_x_162) ;  /* 0x0000000000048947 */ /* 0x000fea0003800000 */
[----:B------:R-:W-:Y:S01]  /*18d40*/  BPT.TRAP 0x1 ;  /* 0x000000040000795c */ /* 0x000fe20000300000 */
.L_x_162:
[----:B------:R-:W-:Y:S01]  /*18d50*/  SYNCS.ARRIVE.TRANS64.RED.A1T0 RZ, [UR6], RZ ;  /* 0x000000ffffff79a7 */ /* 0x000fe20008100406 */
[----:B------:R-:W-:Y:S05]  /*18d60*/  @!P0 BRA `(.L_x_163) ;  /* 0x0000000000048947 */ /* 0x000fea0003800000 */
[----:B------:R-:W-:Y:S01]  /*18d70*/  BPT.TRAP 0x1 ;  /* 0x000000040000795c */ /* 0x000fe20000300000 */
.L_x_163:
[----:B------:R-:W2:Y:S02]  /*18d80*/  SYNCS.PHASECHK.TRANS64.TRYWAIT P3, [UR47+0x344e0], R24 ;  /* 0x0344e018ff0075a7 */ /* 0x000ea4000806016f */
[----:B--2---:R-:W-:Y:S05]  /*18d90*/  @!P3 BRA `(.L_x_164) ;  /* 0x000000d400c0b947 */ /* 0x004fea0003800000 */
.L_x_561:
        /* <DEDUP_REMOVED lines=18> */
[----:B------:R-:W1:Y:S01]  /*18ec0*/  @P1 LDSM.16.MT88.4 R4, [R3+0x30800] ;  /* 0x030800000304183b */ /* 0x000e620000004200 */
[----:B------:R-:W-:Y:S05]  /*18ed0*/  WARPSYNC.ALL ;  /* 0x0000000000007948 */ /* 0x000fea0003800000 */
[----:B------:R-:W-:Y:S01]  /*18ee0*/  BSSY B0, `(.L_x_165) ;  /* 0x0000049000007945 */ /* 0x000fe20003800000 */
[----:B-1----:R-:W-:-:S02]  /*18ef0*/  HADD2.F32 R14, -RZ, R8.H1_H1 ;  /* 0x30000008ff0e7230 */ /* 0x002fc40000004100 */
[----:B------:R-:W-:Y:S02]  /*18f00*/  HADD2.F32 R32, -RZ, R7.H1_H1 ;  /* 0x30000007ff207230 */ /* 0x000fe40000004100 */
[-C--:B--2---:R-:W-:Y:S01]  /*18f10*/  FMUL R13, R13, R2.reuse ;  /* 0x000000020d0d7220 */ /* 0x084fe20000400000 */
[----:B---3--:R-:W-:Y:S01]  /*18f20*/  FMUL R15, R12, R2 ;  /* 0x000000020c0f7220 */ /* 0x008fe20000400000 */
[----:B------:R-:W-:-:S05]  /*18f30*/  HADD2.F32 R12, -RZ, R8.H0_H0 ;  /* 0x20000008ff0c7230 */ /* 0x000fca0000004100 */
[-C--:B------:R-:W-:Y:S01]  /*18f40*/  FFMA R12, R12, R0.reuse, R13 ;  /* 0x000000000c0c7223 */ /* 0x080fe2000000000d */
[----:B------:R-:W-:Y:S01]  /*18f50*/  FFMA R13, R14, R0, R15 ;  /* 0x000000000e0d7223 */ /* 0x000fe2000000000f */
[-C--:B----4-:R-:W-:Y:S01]  /*18f60*/  FMUL R15, R17, R2.reuse ;  /* 0x00000002110f7220 */ /* 0x090fe20000400000 */
[----:B-----5:R-:W-:Y:S01]  /*18f70*/  FMUL R17, R16, R2 ;  /* 0x0000000210117220 */ /* 0x020fe20000400000 */
[--C-:B------:R-:W-:Y:S02]  /*18f80*/  HADD2.F32 R14, -RZ, R9.reuse.H0_H0 ;  /* 0x20000009ff0e7230 */ /* 0x100fe40000004100 */
[----:B------:R-:W-:Y:S01]  /*18f90*/  HADD2.F32 R16, -RZ, R9.H1_H1 ;  /* 0x30000009ff107230 */ /* 0x000fe20000004100 */
[----:B------:R-:W-:Y:S02]  /*18fa0*/  F2FP.F16.F32.PACK_AB R12, R13, R12 ;  /* 0x0000000c0d0c723e */ /* 0x000fe400000000ff */
[-C--:B------:R-:W-:Y:S02]  /*18fb0*/  FFMA R14, R14, R0.reuse, R15 ;  /* 0x000000000e0e7223 */ /* 0x080fe4000000000f */
[----:B------:R-:W-:Y:S01]  /*18fc0*/  FFMA R15, R16, R0, R17 ;  /* 0x00000000100f7223 */ /* 0x000fe20000000011 */
[-C--:B------:R-:W-:Y:S01]  /*18fd0*/  FMUL R17, R19, R2.reuse ;  /* 0x0000000213117220 */ /* 0x080fe20000400000 */
[----:B------:R-:W-:Y:S01]  /*18fe0*/  FMUL R19, R18, R2 ;  /* 0x0000000212137220 */ /* 0x000fe20000400000 */
[----:B------:R-:W-:-:S02]  /*18ff0*/  HADD2.F32 R16, -RZ, R10.H0_H0 ;  /* 0x2000000aff107230 */ /* 0x000fc40000004100 */
[----:B------:R-:W-:Y:S01]  /*19000*/  HADD2.F32 R18, -RZ, R10.H1_H1 ;  /* 0x3000000aff127230 */ /* 0x000fe20000004100 */
[----:B------:R-:W-:Y:S02]  /*19010*/  F2FP.F16.F32.PACK_AB R13, R15, R14 ;  /* 0x0000000e0f0d723e */ /* 0x000fe400000000ff */
[-C--:B------:R-:W-:Y:S02]  /*19020*/  FFMA R16, R16, R0.reuse, R17 ;  /* 0x0000000010107223 */ /* 0x080fe40000000011 */
[----:B------:R-:W-:Y:S01]  /*19030*/  FFMA R17, R18, R0, R19 ;  /* 0x0000000012117223 */ /* 0x000fe20000000013 */
[-C--:B------:R-:W-:Y:S01]  /*19040*/  FMUL R19, R21, R2.reuse ;  /* 0x0000000215137220 */ /* 0x080fe20000400000 */
[----:B------:R-:W-:Y:S01]  /*19050*/  FMUL R21, R20, R2 ;  /* 0x0000000214157220 */ /* 0x000fe20000400000 */
[--C-:B------:R-:W-:Y:S02]  /*19060*/  HADD2.F32 R18, -RZ, R11.reuse.H0_H0 ;  /* 0x2000000bff127230 */ /* 0x100fe40000004100 */
[----:B------:R-:W-:-:S02]  /*19070*/  HADD2.F32 R20, -RZ, R11.H1_H1 ;  /* 0x3000000bff147230 */ /* 0x000fc40000004100 */
[----:B------:R-:W-:Y:S01]  /*19080*/  FMUL R23, R23, R2 ;  /* 0x0000000217177220 */ /* 0x000fe20000400000 */
[----:B------:R-:W-:Y:S01]  /*19090*/  F2FP.F16.F32.PACK_AB R14, R17, R16 ;  /* 0x00000010110e723e */ /* 0x000fe200000000ff */
[-C--:B------:R-:W-:Y:S01]  /*190a0*/  FFMA R18, R18, R0.reuse, R19 ;  /* 0x0000000012127223 */ /* 0x080fe20000000013 */
[----:B------:R-:W-:Y:S01]  /*190b0*/  FFMA R19, R20, R0, R21 ;  /* 0x0000000014137223 */ /* 0x000fe20000000015 */
[-C--:B------:R-:W-:Y:S01]  /*190c0*/  FMUL R21, R26, R2.reuse ;  /* 0x000000021a157220 */ /* 0x080fe20000400000 */
[--C-:B------:R-:W-:Y:S02]  /*190d0*/  HADD2.F32 R20, -RZ, R4.reuse.H0_H0 ;  /* 0x20000004ff147230 */ /* 0x100fe40000004100 */
[----:B------:R-:W-:Y:S01]  /*190e0*/  FMUL R25, R25, R2 ;  /* 0x0000000219197220 */ /* 0x000fe20000400000 */
[----:B------:R-:W-:Y:S01]  /*190f0*/  HADD2.F32 R26, -RZ, R4.H1_H1 ;  /* 0x30000004ff1a7230 */ /* 0x000fe20000004100 */
[----:B------:R-:W-:Y:S01]  /*19100*/  F2FP.F16.F32.PACK_AB R15, R19, R18 ;  /* 0x00000012130f723e */ /* 0x000fe200000000ff */
[----:B------:R-:W-:-:S03]  /*19110*/  FFMA R20, R20, R0, R21 ;  /* 0x0000000014147223 */ /* 0x000fc60000000015 */
[----:B------:R-:W-:Y:S01]  /*19120*/  FFMA R21, R26, R0, R23 ;  /* 0x000000001a157223 */ /* 0x000fe20000000017 */
[-C--:B------:R-:W-:Y:S01]  /*19130*/  FMUL R23, R28, R2.reuse ;  /* 0x000000021c177220 */ /* 0x080fe20000400000 */
[--C-:B------:R-:W-:Y:S02]  /*19140*/  HADD2.F32 R26, -RZ, R5.reuse.H0_H0 ;  /* 0x20000005ff1a7230 */ /* 0x100fe40000004100 */
[----:B------:R-:W-:Y:S01]  /*19150*/  FMUL R27, R27, R2 ;  /* 0x000000021b1b7220 */ /* 0x000fe20000400000 */
[----:B------:R-:W-:Y:S01]  /*19160*/  HADD2.F32 R28, -RZ, R5.H1_H1 ;  /* 0x30000005ff1c7230 */ /* 0x000fe20000004100 */
[----:B------:R-:W-:Y:S01]  /*19170*/  F2FP.F16.F32.PACK_AB R16, R21, R20 ;  /* 0x000000141510723e */ /* 0x000fe200000000ff */
[----:B------:R1:W-:Y:S01]  /*19180*/  STSM.16.MT88.4 [R3+0x30000], R12 ;  /* 0x0300000c03007844 */ /* 0x0003e20000004200 */
[-C--:B------:R-:W-:Y:S02]  /*19190*/  FFMA R23, R26, R0.reuse, R23 ;  /* 0x000000001a177223 */ /* 0x080fe40000000017 */
[----:B------:R-:W-:Y:S01]  /*191a0*/  FFMA R26, R28, R0, R25 ;  /* 0x000000001c1a7223 */ /* 0x000fe20000000019 */
[----:B------:R-:W-:Y:S01]  /*191b0*/  FMUL R25, R30, R2 ;  /* 0x000000021e197220 */ /* 0x000fe20000400000 */
[----:B------:R-:W-:-:S02]  /*191c0*/  HADD2.F32 R28, -RZ, R6.H0_H0 ;  /* 0x20000006ff1c7230 */ /* 0x000fc40000004100 */
[----:B------:R-:W-:Y:S01]  /*191d0*/  FMUL R29, R29, R2 ;  /* 0x000000021d1d7220 */ /* 0x000fe20000400000 */
[----:B------:R-:W-:Y:S01]  /*191e0*/  HADD2.F32 R30, -RZ, R6.H1_H1 ;  /* 0x30000006ff1e7230 */ /* 0x000fe20000004100 */
[----:B------:R-:W-:Y:S01]  /*191f0*/  F2FP.F16.F32.PACK_AB R17, R26, R23 ;  /* 0x000000171a11723e */ /* 0x000fe200000000ff */
[----:B------:R-:W-:-:S03]  /*19200*/  FFMA R25, R28, R0, R25 ;  /* 0x000000001c197223 */ /* 0x000fc60000000019 */
[----:B------:R-:W-:Y:S01]  /*19210*/  FFMA R28, R30, R0, R27 ;  /* 0x000000001e1c7223 */ /* 0x000fe2000000001b */
[----:B------:R-:W-:Y:S02]  /*19220*/  HADD2.F32 R30, -RZ, R7.H0_H0 ;  /* 0x20000007ff1e7230 */ /* 0x000fe40000004100 */
[----:B------:R-:W-:Y:S02]  /*19230*/  FMUL R27, R31, R2 ;  /* 0x000000021f1b7220 */ /* 0x000fe40000400000 */
[----:B------:R-:W-:Y:S02]  /*19240*/  F2FP.F16.F32.PACK_AB R18, R28, R25 ;  /* 0x000000191c12723e */ /* 0x000fe400000000ff */
[-C--:B------:R-:W-:Y:S01]  /*19250*/  FFMA R27, R30, R0.reuse, R27 ;  /* 0x000000001e1b7223 */ /* 0x080fe2000000001b */
        /* <DEDUP_REMOVED lines=17> */
.L_x_166:
[----:B------:R-:W-:Y:S05]  /*19370*/  BSYNC B0 ;  /* 0x0000000000007941 */ /* 0x000fea0003800000 */
.L_x_165:
[----:B------:R-:W-:Y:S06]  /*19380*/  BAR.SYNC.DEFER_BLOCKING 0x1, 0x80 ;  /* 0x0042000000007b1d */ /* 0x000fec0000010000 */
[----:B------:R-:W-:Y:S05]  /*19390*/  @!P0 BRA `(.L_x_167) ;  /* 0x0000000000048947 */ /* 0x000fea0003800000 */
[----:B------:R-:W-:Y:S01]  /*193a0*/  BPT.TRAP 0x1 ;  /* 0x000000040000795c */ /* 0x000fe20000300000 */
.L_x_167:
[----:B------:R-:W-:Y:S01]  /*193b0*/  SYNCS.ARRIVE.TRANS64.RED.A1T0 RZ, [UR7], RZ ;  /* 0x000000ffffff79a7 */ /* 0x000fe20008100407 */
[----:B------:R-:W-:Y:S05]  /*193c0*/  @!P0 BRA `(.L_x_168) ;  /* 0x0000000000048947 */ /* 0x000fea0003800000 */
[----:B------:R-:W-:Y:S01]  /*193d0*/  BPT.TRAP 0x1 ;  /* 0x000000040000795c */ /* 0x000fe20000300000 */
.L_x_168:
[----:B------:R-:W2:Y:S02]  /*193e0*/  SYNCS.PHASECHK.TRANS64.TRYWAIT P3, [UR47+0x344e8], R24 ;  /* 0x0344e818ff0075a7 */ /* 0x000ea4000806016f */
[----:B--2---:R-:W-:Y:S05]  /*193f0*/  @!P3 BRA `(.L_x_169) ;  /* 0x000000d00040b947 */ /* 0x004fea0003800000 */
.L_x_562:
        /* <DEDUP_REMOVED lines=21> */
[----:B-1----:R-:W-:-:S02]  /*19550*/  HADD2.F32 R16, -RZ, R9.H0_H0 ;  /* 0x20000009ff107230 */ /* 0x002fc40000004100 */
[----:B------:R-:W-:Y:S02]  /*19560*/  HADD2.F32 R18, -RZ, R9.H1_H1 ;  /* 0x30000009ff127230 */ /* 0x000fe40000004100 */
[----:B------:R-:W-:Y:S02]  /*19570*/  HADD2.F32 R34, -RZ, R7.H1_H1 ;  /* 0x30000007ff227230 */ /* 0x000fe40000004100 */
[-C--:B--2---:R-:W-:Y:S01]  /*19580*/  FMUL R13, R13, R2.reuse ;  /* 0x000000020d0d7220 */ /* 0x084fe20000400000 */
[-C--:B---3--:R-:W-:Y:S01]  /*19590*/  FMUL R15, R14, R2.reuse ;  /* 0x000000020e0f7220 */ /* 0x088fe20000400000 */
[--C-:B------:R-:W-:Y:S02]  /*195a0*/  HADD2.F32 R14, -RZ, R8.reuse.H1_H1 ;  /* 0x30000008ff0e7230 */ /* 0x100fe40000004100 */
[-C--:B----4-:R-:W-:Y:S01]  /*195b0*/  FMUL R17, R12, R2.reuse ;  /* 0x000000020c117220 */ /* 0x090fe20000400000 */
[----:B------:R-:W-:Y:S02]  /*195c0*/  HADD2.F32 R12, -RZ, R8.H0_H0 ;  /* 0x20000008ff0c7230 */ /* 0x000fe40000004100 */
[----:B-----5:R-:W-:-:S03]  /*195d0*/  FMUL R19, R19, R2 ;  /* 0x0000000213137220 */ /* 0x020fc60000400000 */
[-C--:B------:R-:W-:Y:S01]  /*195e0*/  FFMA R12, R12, R0.reuse, R13 ;  /* 0x000000000c0c7223 */ /* 0x080fe2000000000d */
[-C--:B------:R-:W-:Y:S01]  /*195f0*/  FFMA R13, R14, R0.reuse, R15 ;  /* 0x000000000e0d7223 */ /* 0x080fe2000000000f */
[-C--:B------:R-:W-:Y:S01]  /*19600*/  FFMA R14, R16, R0.reuse, R17 ;  /* 0x00000000100e7223 */ /* 0x080fe20000000011 */
[----:B------:R-:W-:Y:S01]  /*19610*/  FFMA R15, R18, R0, R19 ;  /* 0x00000000120f7223 */ /* 0x000fe20000000013 */
[--C-:B------:R-:W-:Y:S02]  /*19620*/  HADD2.F32 R16, -RZ, R10.reuse.H0_H0 ;  /* 0x2000000aff107230 */ /* 0x100fe40000004100 */
[-C--:B------:R-:W-:Y:S01]  /*19630*/  FMUL R17, R26, R2.reuse ;  /* 0x000000021a117220 */ /* 0x080fe20000400000 */
[----:B------:R-:W-:Y:S01]  /*19640*/  FMUL R19, R21, R2 ;  /* 0x0000000215137220 */ /* 0x000fe20000400000 */
[----:B------:R-:W-:Y:S01]  /*19650*/  HADD2.F32 R18, -RZ, R10.H1_H1 ;  /* 0x3000000aff127230 */ /* 0x000fe20000004100 */
[----:B------:R-:W-:Y:S01]  /*19660*/  F2FP.F16.F32.PACK_AB R12, R13, R12 ;  /* 0x0000000c0d0c723e */ /* 0x000fe200000000ff */
[----:B------:R-:W-:-:S02]  /*19670*/  HADD2.F32 R26, -RZ, R11.H1_H1 ;  /* 0x3000000bff1a7230 */ /* 0x000fc40000004100 */
[----:B------:R-:W-:Y:S01]  /*19680*/  FMUL R21, R20, R2 ;  /* 0x0000000214157220 */ /* 0x000fe20000400000 */
[----:B------:R-:W-:Y:S02]  /*19690*/  HADD2.F32 R20, -RZ, R11.H0_H0 ;  /* 0x2000000bff147230 */ /* 0x000fe40000004100 */
[-C--:B------:R-:W-:Y:S01]  /*196a0*/  FFMA R17, R16, R0.reuse, R17 ;  /* 0x0000000010117223 */ /* 0x080fe20000000011 */
[----:B------:R-:W-:Y:S01]  /*196b0*/  FFMA R16, R18, R0, R19 ;  /* 0x0000000012107223 */ /* 0x000fe20000000013 */
[----:B------:R-:W-:Y:S01]  /*196c0*/  FMUL R23, R23, R2 ;  /* 0x0000000217177220 */ /* 0x000fe20000400000 */
[----:B------:R-:W-:Y:S01]  /*196d0*/  F2FP.F16.F32.PACK_AB R13, R15, R14 ;  /* 0x0000000e0f0d723e */ /* 0x000fe200000000ff */
[-C--:B------:R-:W-:Y:S01]  /*196e0*/  FFMA R21, R20, R0.reuse, R21 ;  /* 0x0000000014157223 */ /* 0x080fe20000000015 */
[--C-:B------:R-:W-:Y:S02]  /*196f0*/  HADD2.F32 R20, -RZ, R4.reuse.H0_H0 ;  /* 0x20000004ff147230 */ /* 0x100fe40000004100 */
[----:B------:R-:W-:Y:S01]  /*19700*/  FFMA R18, R26, R0, R23 ;  /* 0x000000001a127223 */ /* 0x000fe20000000017 */
[-C--:B------:R-:W-:Y:S01]  /*19710*/  FMUL R19, R30, R2.reuse ;  /* 0x000000021e137220 */ /* 0x080fe20000400000 */
[----:B------:R-:W-:Y:S01]  /*19720*/  HADD2.F32 R26, -RZ, R4.H1_H1 ;  /* 0x30000004ff1a7230 */ /* 0x000fe20000004100 */
[----:B------:R-:W-:Y:S01]  /*19730*/  F2FP.F16.F32.PACK_AB R14, R16, R17 ;  /* 0x00000011100e723e */ /* 0x000fe200000000ff */
[----:B------:R-:W-:Y:S01]  /*19740*/  FMUL R23, R28, R2 ;  /* 0x000000021c177220 */ /* 0x000fe20000400000 */
[----:B------:R-:W-:-:S02]  /*19750*/  HADD2.F32 R28, -RZ, R5.H0_H0 ;  /* 0x20000005ff1c7230 */ /* 0x000fc40000004100 */
[----:B------:R-:W-:Y:S01]  /*19760*/  FFMA R19, R20, R0, R19 ;  /* 0x0000000014137223 */ /* 0x000fe20000000013 */
[----:B------:R-:W-:Y:S02]  /*19770*/  HADD2.F32 R30, -RZ, R5.H1_H1 ;  /* 0x30000005ff1e7230 */ /* 0x000fe40000004100 */
[----:B------:R-:W-:Y:S01]  /*19780*/  FMUL R25, R25, R2 ;  /* 0x0000000219197220 */ /* 0x000fe20000400000 */
[----:B------:R-:W-:Y:S01]  /*19790*/  FFMA R20, R26, R0, R23 ;  /* 0x000000001a147223 */ /* 0x000fe20000000017 */
[----:B------:R-:W-:Y:S01]  /*197a0*/  F2FP.F16.F32.PACK_AB R15, R18, R21 ;  /* 0x00000015120f723e */ /* 0x000fe200000000ff */
[----:B------:R-:W-:Y:S01]  /*197b0*/  FMUL R27, R27, R2 ;  /* 0x000000021b1b7220 */ /* 0x000fe20000400000 */
[-C--:B------:R-:W-:Y:S01]  /*197c0*/  FFMA R25, R28, R0.reuse, R25 ;  /* 0x000000001c197223 */ /* 0x080fe20000000019 */
[--C-:B------:R-:W-:Y:S01]  /*197d0*/  HADD2.F32 R28, -RZ, R6.reuse.H0_H0 ;  /* 0x20000006ff1c7230 */ /* 0x100fe20000004100 */
[----:B------:R-:W-:Y:S01]  /*197e0*/  F2FP.F16.F32.PACK_AB R16, R20, R19 ;  /* 0x000000131410723e */ /* 0x000fe200000000ff */
[----:B------:R-:W-:Y:S01]  /*197f0*/  FFMA R26, R30, R0, R27 ;  /* 0x000000001e1a7223 */ /* 0x000fe2000000001b */
[-C--:B------:R-:W-:Y:S01]  /*19800*/  FMUL R23, R33, R2.reuse ;  /* 0x0000000221177220 */ /* 0x080fe20000400000 */
[----:B------:R-:W-:Y:S01]  /*19810*/  HADD2.F32 R30, -RZ, R6.H1_H1 ;  /* 0x30000006ff1e7230 */ /* 0x000fe20000004100 */
[----:B------:R1:W-:Y:S01]  /*19820*/  STSM.16.MT88.4 [R3+0x31000], R12 ;  /* 0x0310000c03007844 */ /* 0x0003e20000004200 */
[----:B------:R-:W-:Y:S01]  /*19830*/  FMUL R27, R32, R2 ;  /* 0x00000002201b7220 */ /* 0x000fe20000400000 */
[----:B------:R-:W-:-:S02]  /*19840*/  HADD2.F32 R32, -RZ, R7.H0_H0 ;  /* 0x20000007ff207230 */ /* 0x000fc40000004100 */
[----:B------:R-:W-:Y:S01]  /*19850*/  FFMA R23, R28, R0, R23 ;  /* 0x000000001c177223 */ /* 0x000fe20000000017 */
[----:B------:R-:W-:Y:S01]  /*19860*/  F2FP.F16.F32.PACK_AB R17, R26, R25 ;  /* 0x000000191a11723e */ /* 0x000fe200000000ff */
[----:B------:R-:W-:Y:S01]  /*19870*/  FMUL R29, R29, R2 ;  /* 0x000000021d1d7220 */ /* 0x000fe20000400000 */
[----:B------:R-:W-:Y:S01]  /*19880*/  FFMA R28, R30, R0, R27 ;  /* 0x000000001e1c7223 */ /* 0x000fe2000000001b */
[----:B------:R-:W-:Y:S02]  /*19890*/  FMUL R31, R31, R2 ;  /* 0x000000021f1f7220 */ /* 0x000fe40000400000 */
[-C--:B------:R-:W-:Y:S02]  /*198a0*/  FFMA R29, R32, R0.reuse, R29 ;  /* 0x00000000201d7223 */ /* 0x080fe4000000001d */
[----:B------:R-:W-:Y:S01]  /*198b0*/  F2FP.F16.F32.PACK_AB R18, R28, R23 ;  /* 0x000000171c12723e */ /* 0x000fe200000000ff */
        /* <DEDUP_REMOVED lines=17> */
.L_x_171:
[----:B------:R-:W-:Y:S05]  /*199d0*/  BSYNC B0 ;  /* 0x0000000000007941 */ /* 0x000fea0003800000 */
.L_x_170:
[----:B------:R-:W-:Y:S06]  /*199e0*/  BAR.SYNC.DEFER_BLOCKING 0x1, 0x80 ;  /* 0x0042000000007b1d */ /* 0x000fec0000010000 */
[----:B------:R-:W-:Y:S05]  /*199f0*/  @!P0 BRA `(.L_x_172) ;  /* 0x0000000000048947 */ /* 0x000fea0003800000 */
[----:B------:R-:W-:Y:S01]  /*19a00*/  BPT.TRAP 0x1 ;  /* 0x000000040000795c */ /* 0x000fe20000300000 */
.L_x_172:
[----:B------:R-:W-:Y:S01]  /*19a10*/  SYNCS.ARRIVE.TRANS64.RED.A1T0 RZ, [UR4], RZ ;  /* 0x000000ffffff79a7 */ /* 0x000fe20008100404 */
[----:B------:R-:W-:Y:S05]  /*19a20*/  @!P0 BRA `(.L_x_173) ;  /* 0x0000000000048947 */ /* 0x000fea0003800000 */
[----:B------:R-:W-:Y:S01]  /*19a30*/  BPT.TRAP 0x1 ;  /* 0x000000040000795c */ /* 0x000fe20000300000 */
.L_x_173:
[----:B------:R-:W2:Y:S02]  /*19a40*/  SYNCS.PHASECHK.TRANS64.TRYWAIT P3, [UR47+0x344f0], R24 ;  /* 0x0344f018ff0075a7 */ /* 0x000ea4000806016f */
[----:B--2---:R-:W-:Y:S05]  /*19a50*/  @!P3 BRA `(.L_x_174) ;  /* 0x000000c800c0b947 */ /* 0x004fea0003800000 */
.L_x_563:
        /* <DEDUP_REMOVED lines=27> */
[----:B----4-:R-:W-:Y:S01]  /*19c10*/  FMUL R17, R12, R2 ;  /* 0x000000020c117220 */ /* 0x010fe20000400000 */
[----:B------:R-:W-:Y:S02]  /*19c20*/  HADD2.F32 R12, -RZ, R8.H0_H0 ;  /* 0x20000008ff0c7230 */ /* 0x000fe40000004100 */
[----:B------:R-:W-:Y:S01]  /*19c30*/  FFMA R15, R14, R0, R15 ;  /* 0x000000000e0f7223 */ /* 0x000fe2000000000f */
[----:B-----5:R-:W-:-:S02]  /*19c40*/  FMUL R19, R19, R2 ;  /* 0x0000000213137220 */ /* 0x020fc40000400000 */
[-C--:B------:R-:W-:Y:S01]  /*19c50*/  FFMA R12, R12, R0.reuse, R13 ;  /* 0x000000000c0c7223 */ /* 0x080fe2000000000d */
[-C--:B------:R-:W-:Y:S01]  /*19c60*/  FFMA R13, R16, R0.reuse, R17 ;  /* 0x00000000100d7223 */ /* 0x080fe20000000011 */
[----:B------:R-:W-:Y:S01]  /*19c70*/  FFMA R14, R18, R0, R19 ;  /* 0x00000000120e7223 */ /* 0x000fe20000000013 */
[--C-:B------:R-:W-:Y:S02]  /*19c80*/  HADD2.F32 R16, -RZ, R10.reuse.H0_H0 ;  /* 0x2000000aff107230 */ /* 0x100fe40000004100 */
[-C--:B------:R-:W-:Y:S01]  /*19c90*/  FMUL R17, R26, R2.reuse ;  /* 0x000000021a117220 */ /* 0x080fe20000400000 */
[----:B------:R-:W-:Y:S02]  /*19ca0*/  HADD2.F32 R18, -RZ, R10.H1_H1 ;  /* 0x3000000aff127230 */ /* 0x000fe40000004100 */
[----:B------:R-:W-:Y:S01]  /*19cb0*/  FMUL R19, R21, R2 ;  /* 0x0000000215137220 */ /* 0x000fe20000400000 */
[--C-:B------:R-:W-:Y:S02]  /*19cc0*/  HADD2.F32 R26, -RZ, R11.reuse.H1_H1 ;  /* 0x3000000bff1a7230 */ /* 0x100fe40000004100 */
[----:B------:R-:W-:Y:S01]  /*19cd0*/  FFMA R17, R16, R0, R17 ;  /* 0x0000000010117223 */ /* 0x000fe20000000011 */
[----:B------:R-:W-:Y:S01]  /*19ce0*/  F2FP.F16.F32.PACK_AB R13, R14, R13 ;  /* 0x0000000d0e0d723e */ /* 0x000fe200000000ff */
[----:B------:R-:W-:Y:S01]  /*19cf0*/  FMUL R21, R20, R2 ;  /* 0x0000000214157220 */ /* 0x000fe20000400000 */
[----:B------:R-:W-:-:S02]  /*19d00*/  HADD2.F32 R20, -RZ, R11.H0_H0 ;  /* 0x2000000bff147230 */ /* 0x000fc40000004100 */
[----:B------:R-:W-:Y:S01]  /*19d10*/  FFMA R16, R18, R0, R19 ;  /* 0x0000000012107223 */ /* 0x000fe20000000013 */
[----:B------:R-:W-:Y:S01]  /*19d20*/  F2FP.F16.F32.PACK_AB R12, R15, R12 ;  /* 0x0000000c0f0c723e */ /* 0x000fe200000000ff */
[----:B------:R-:W-:Y:S01]  /*19d30*/  FMUL R23, R23, R2 ;  /* 0x0000000217177220 */ /* 0x000fe20000400000 */
        /* <DEDUP_REMOVED lines=47> */
.L_x_176:
[----:B------:R-:W-:Y:S05]  /*1a030*/  BSYNC B0 ;  /* 0x0000000000007941 */ /* 0x000fea0003800000 */
.L_x_175:
[----:B------:R-:W-:Y:S06]  /*1a040*/  BAR.SYNC.DEFER_BLOCKING 0x1, 0x80 ;  /* 0x0042000000007b1d */ /* 0x000fec0000010000 */
[----:B------:R-:W-:Y:S05]  /*1a050*/  @!P0 BRA `(.L_x_177) ;  /* 0x0000000000048947 */ /* 0x000fea0003800000 */
[----:B------:R-:W-:Y:S01]  /*1a060*/  BPT.TRAP 0x1 ;  /* 0x000000040000795c */ /* 0x000fe20000300000 */
.L_x_177:
[----:B------:R-:W-:Y:S01]  /*1a070*/  SYNCS.ARRIVE.TRANS64.RED.A1T0 RZ, [UR5], RZ ;  /* 0x000000ffffff79a7 */ /* 0x000fe20008100405 */
[----:B------:R-:W-:Y:S05]  /*1a080*/  @!P0 BRA `(.L_x_178) ;  /* 0x0000000000048947 */ /* 0x000fea0003800000 */
[----:B------:R-:W-:Y:S01]  /*1a090*/  BPT.TRAP 0x1 ;  /* 0x000000040000795c */ /* 0x000fe20000300000 */
.L_x_178:
[----:B------:R-:W2:Y:S02]  /*1a0a0*/  SYNCS.PHASECHK.TRANS64.TRYWAIT P3, [UR47+0x344f8], R24 ;  /* 0x0344f818ff0075a7 */ /* 0x000ea4000806016f */
[----:B--2---:R-:W-:Y:S05]  /*1a0b0*/  @!P3 BRA `(.L_x_179) ;  /* 0x000000c40040b947 */ /* 0x004fea0003800000 */
.L_x_564:
[----:B------:R-:W-:Y:S05]  /*1a0c0*/  @P1 WARPSYNC.ALL ;  /* 0x0000000000001948 */ /* 0x000fea0003800000 */
[----:B------:R-:W2:Y:S01]  /*1a0d0*/  @P1 LDSM.16.MT88.4 R8, [R3+0x33000] ;  /* 0x033000000308183b */ /* 0x000ea20000004200 */
[-C--:B-1----:R-:W-:Y:S01]  /*1a0e0*/  FMUL R13, R104, R2.reuse ;  /* 0x00000002680d7220 */ /* 0x082fe20000400000 */
[-C--:B------:R-:W-:Y:S01]  /*1a0f0*/  FMUL R105, R105, R2.reuse ;  /* 0x0000000269697220 */ /* 0x080fe20000400000 */
[-C--:B------:R-:W-:Y:S01]  /*1a100*/  FMUL R15, R106, R2.reuse ;  /* 0x000000026a0f7220 */ /* 0x080fe20000400000 */
[----:B------:R-:W1:Y:S01]  /*1a110*/  @P1 LDSM.16.MT88.4 R4, [R3+0x33800] ;  /* 0x033800000304183b */ /* 0x000e620000004200 */
[-C--:B------:R-:W-:Y:S01]  /*1a120*/  FMUL R107, R107, R2.reuse ;  /* 0x000000026b6b7220 */ /* 0x080fe20000400000 */
        /* <DEDUP_REMOVED lines=11> */
[----:B------:R-:W-:Y:S05]  /*1a1e0*/  WARPSYNC.ALL ;  /* 0x0000000000007948 */ /* 0x000fea0003800000 */
[----:B------:R-:W-:Y:S01]  /*1a1f0*/  BSSY B0, `(.L_x_180) ;  /* 0x000003a000007945 */ /* 0x000fe20003800000 */
[----:B--2---:R-:W-:-:S02]  /*1a200*/  HADD2.F32 R12, -RZ, R8.H0_H0 ;  /* 0x20000008ff0c7230 */ /* 0x004fc40000004100 */
[----:B------:R-:W-:Y:S02]  /*1a210*/  HADD2.F32 R14, -RZ, R8.H1_H1 ;  /* 0x30000008ff0e7230 */ /* 0x000fe40000004100 */
[--C-:B------:R-:W-:Y:S02]  /*1a220*/  HADD2.F32 R16, -RZ, R9.reuse.H0_H0 ;  /* 0x20000009ff107230 */ /* 0x100fe40000004100 */
[-C--:B------:R-:W-:Y:S01]  /*1a230*/  FFMA R12, R12, R0.reuse, R13 ;  /* 0x000000000c0c7223 */ /* 0x080fe2000000000d */
[----:B------:R-:W-:Y:S02]  /*1a240*/  HADD2.F32 R18, -RZ, R9.H1_H1 ;  /* 0x30000009ff127230 */ /* 0x000fe40000004100 */
[-C--:B------:R-:W-:Y:S01]  /*1a250*/  FFMA R105, R14, R0.reuse, R105 ;  /* 0x000000000e697223 */ /* 0x080fe20000000069 */
[----:B------:R-:W-:Y:S02]  /*1a260*/  HADD2.F32 R20, -RZ, R11.H0_H0 ;  /* 0x2000000bff147230 */ /* 0x000fe40000004100 */
[----:B------:R-:W-:Y:S01]  /*1a270*/  FFMA R13, R16, R0, R15 ;  /* 0x00000000100d7223 */ /* 0x000fe2000000000f */
[----:B------:R-:W-:-:S02]  /*1a280*/  HADD2.F32 R16, -RZ, R10.H0_H0 ;  /* 0x2000000aff107230 */ /* 0x000fc40000004100 */
[----:B------:R-:W-:Y:S01]  /*1a290*/  FFMA R14, R18, R0, R107 ;  /* 0x00000000120e7223 */ /* 0x000fe2000000006b */
[----:B------:R-:W-:Y:S01]  /*1a2a0*/  FMUL R15, R108, R2 ;  /* 0x000000026c0f7220 */ /* 0x000fe20000400000 */
[----:B------:R-:W-:Y:S02]  /*1a2b0*/  HADD2.F32 R18, -RZ, R10.H1_H1 ;  /* 0x3000000aff127230 */ /* 0x000fe40000004100 */
[-C--:B------:R-:W-:Y:S01]  /*1a2c0*/  FFMA R17, R20, R0.reuse, R17 ;  /* 0x0000000014117223 */ /* 0x080fe20000000011 */
[----:B------:R-:W-:Y:S02]  /*1a2d0*/  HADD2.F32 R26, -RZ, R11.H1_H1 ;  /* 0x3000000bff1a7230 */ /* 0x000fe40000004100 */
[-C--:B------:R-:W-:Y:S01]  /*1a2e0*/  FFMA R15, R16, R0.reuse, R15 ;  /* 0x00000000100f7223 */ /* 0x080fe2000000000f */
[----:B-1----:R-:W-:Y:S02]  /*1a2f0*/  HADD2.F32 R20, -RZ, R4.H0_H0 ;  /* 0x20000004ff147230 */ /* 0x002fe40000004100 */
[----:B------:R-:W-:Y:S01]  /*1a300*/  FFMA R16, R18, R0, R109 ;  /* 0x0000000012107223 */ /* 0x000fe2000000006d */
[----:B------:R-:W-:-:S02]  /*1a310*/  HADD2.F32 R28, -RZ, R5.H0_H0 ;  /* 0x20000005ff1c7230 */ /* 0x000fc40000004100 */
[-C--:B------:R-:W-:Y:S01]  /*1a320*/  FFMA R18, R26, R0.reuse, R111 ;  /* 0x000000001a127223 */ /* 0x080fe2000000006f */
[----:B------:R-:W-:Y:S02]  /*1a330*/  HADD2.F32 R26, -RZ, R4.H1_H1 ;  /* 0x30000004ff1a7230 */ /* 0x000fe40000004100 */
[-C--:B------:R-:W-:Y:S01]  /*1a340*/  FFMA R19, R20, R0.reuse, R19 ;  /* 0x0000000014137223 */ /* 0x080fe20000000013 */
[----:B------:R-:W-:Y:S02]  /*1a350*/  HADD2.F32 R30, -RZ, R5.H1_H1 ;  /* 0x30000005ff1e7230 */ /* 0x000fe40000004100 */
[-C--:B------:R-:W-:Y:S01]  /*1a360*/  FFMA R21, R28, R0.reuse, R21 ;  /* 0x000000001c157223 */ /* 0x080fe20000000015 */
[----:B------:R-:W-:Y:S02]  /*1a370*/  HADD2.F32 R28, -RZ, R6.H0_H0 ;  /* 0x20000006ff1c7230 */ /* 0x000fe40000004100 */
[----:B------:R-:W-:Y:S01]  /*1a380*/  FFMA R20, R26, R0, R113 ;  /* 0x000000001a147223 */ /* 0x000fe20000000071 */
[----:B------:R-:W-:-:S02]  /*1a390*/  HADD2.F32 R32, -RZ, R7.H0_H0 ;  /* 0x20000007ff207230 */ /* 0x000fc40000004100 */
[-C--:B------:R-:W-:Y:S01]  /*1a3a0*/  FFMA R26, R30, R0.reuse, R115 ;  /* 0x000000001e1a7223 */ /* 0x080fe20000000073 */
[----:B------:R-:W-:Y:S02]  /*1a3b0*/  HADD2.F32 R30, -RZ, R6.H1_H1 ;  /* 0x30000006ff1e7230 */ /* 0x000fe40000004100 */
[-C--:B------:R-:W-:Y:S01]  /*1a3c0*/  FFMA R23, R28, R0.reuse, R23 ;  /* 0x000000001c177223 */ /* 0x080fe20000000017 */
[----:B------:R-:W-:Y:S02]  /*1a3d0*/  HADD2.F32 R34, -RZ, R7.H1_H1 ;  /* 0x30000007ff227230 */ /* 0x000fe40000004100 */
[-C--:B------:R-:W-:Y:S01]  /*1a3e0*/  FFMA R25, R32, R0.reuse, R25 ;  /* 0x0000000020197223 */ /* 0x080fe20000000019 */
[----:B------:R-:W-:Y:S01]  /*1a3f0*/  F2FP.F16.F32.PACK_AB R13, R14, R13 ;  /* 0x0000000d0e0d723e */ /* 0x000fe200000000ff */
[-C--:B------:R-:W-:Y:S01]  /*1a400*/  FFMA R28, R30, R0.reuse, R117 ;  /* 0x000000001e1c7223 */ /* 0x080fe20000000075 */
[----:B------:R-:W-:Y:S01]  /*1a410*/  F2FP.F16.F32.PACK_AB R14, R16, R15 ;  /* 0x0000000f100e723e */ /* 0x000fe200000000ff */
[----:B------:R-:W-:Y:S01]  /*1a420*/  FFMA R30, R34, R0, R119 ;  /* 0x00000000221e7223 */ /* 0x000fe20000000077 */
[----:B------:R-:W-:-:S02]  /*1a430*/  F2FP.F16.F32.PACK_AB R12, R105, R12 ;  /* 0x0000000c690c723e */ /* 0x000fc400000000ff */
[----:B------:R-:W-:Y:S02]  /*1a440*/  F2FP.F16.F32.PACK_AB R15, R18, R17 ;  /* 0x00000011120f723e */ /* 0x000fe400000000ff */
[----:B------:R-:W-:Y:S02]  /*1a450*/  F2FP.F16.F32.PACK_AB R16, R20, R19 ;  /* 0x000000131410723e */ /* 0x000fe400000000ff */
[----:B------:R-:W-:Y:S01]  /*1a460*/  F2FP.F16.F32.PACK_AB R17, R26, R21 ;  /* 0x000000151a11723e */ /* 0x000fe200000000ff */
[----:B------:R1:W-:Y:S01]  /*1a470*/  STSM.16.MT88.4 [R3+0x33000], R12 ;  /* 0x0330000c03007844 */ /* 0x0003e20000004200 */
        /* <DEDUP_REMOVED lines=17> */
.L_x_181:
[----:B------:R-:W-:Y:S05]  /*1a590*/  BSYNC B0 ;  /* 0x0000000000007941 */ /* 0x000fea0003800000 */
.L_x_180:
[----:B------:R-:W-:Y:S06]  /*1a5a0*/  BAR.SYNC.DEFER_BLOCKING 0x1, 0x80 ;  /* 0x0042000000007b1d */ /* 0x000fec0000010000 */
[----:B------:R-:W-:Y:S05]  /*1a5b0*/  @!P0 BRA `(.L_x_182) ;  /* 0x0000000000048947 */ /* 0x000fea0003800000 */
[----:B------:R-:W-:Y:S01]  /*1a5c0*/  BPT.TRAP 0x1 ;  /* 0x000000040000795c */ /* 0x000fe20000300000 */
.L_x_182:
[----:B------:R-:W-:Y:S01]  /*1a5d0*/  SYNCS.ARRIVE.TRANS64.RED.A1T0 RZ, [UR6], RZ ;  /* 0x000000ffffff79a7 */ /* 0x000fe20008100406 */
[----:B------:R-:W-:Y:S05]  /*1a5e0*/  @!P0 BRA `(.L_x_183) ;  /* 0x0000000000048947 */ /* 0x000fea0003800000 */
[----:B------:R-:W-:Y:S01]  /*1a5f0*/  BPT.TRAP 0x1 ;  /* 0x000000040000795c */ /* 0x000fe20000300000 */
.L_x_183:
[----:B------:R-:W2:Y:S02]  /*1a600*/  SYNCS.PHASECHK.TRANS64.TRYWAIT P3, [UR47+0x344e0], R158 ;  /* 0x0344e09eff0075a7 */ /* 0x000ea4000806016f */
[----:B--2---:R-:W-:Y:S05]  /*1a610*/  @!P3 BRA `(.L_x_184) ;  /* 0x000000c00000b947 */ /* 0x004fea0003800000 */
.L_x_565:
        /* <DEDUP_REMOVED lines=93> */
.L_x_186:
[----:B------:R-:W-:Y:S05]  /*1abf0*/  BSYNC B0 ;  /* 0x0000000000007941 */ /* 0x000fea0003800000 */
.L_x_185:
[----:B------:R-:W-:Y:S06]  /*1ac00*/  BAR.SYNC.DEFER_BLOCKING 0x1, 0x80 ;  /* 0x0042000000007b1d */ /* 0x000fec0000010000 */
[----:B------:R-:W-:Y:S05]  /*1ac10*/  @!P0 BRA `(.L_x_187) ;  /* 0x0000000000048947 */ /* 0x000fea0003800000 */
[----:B------:R-:W-:Y:S01]  /*1ac20*/  BPT.TRAP 0x1 ;  /* 0x000000040000795c */ /* 0x000fe20000300000 */
.L_x_187:
[----:B------:R-:W-:Y:S01]  /*1ac30*/  SYNCS.ARRIVE.TRANS64.RED.A1T0 RZ, [UR7], RZ ;  /* 0x000000ffffff79a7 */ /* 0x000fe20008100407 */
[----:B------:R-:W-:Y:S05]  /*1ac40*/  @!P0 BRA `(.L_x_188) ;  /* 0x0000000000048947 */ /* 0x000fea0003800000 */
[----:B------:R-:W-:Y:S01]  /*1ac50*/  BPT.TRAP 0x1 ;  /* 0x000000040000795c */ /* 0x000fe20000300000 */
.L_x_188:
[----:B------:R-:W2:Y:S02]  /*1ac60*/  SYNCS.PHASECHK.TRANS64.TRYWAIT P3, [UR47+0x344e8], R158 ;  /* 0x0344e89eff0075a7 */ /* 0x000ea4000806016f */
[----:B--2---:R-:W-:Y:S05]  /*1ac70*/  @!P3 BRA `(.L_x_189) ;  /* 0x000000b80080b947 */ /* 0x004fea0003800000 */
.L_x_566:
        /* <DEDUP_REMOVED lines=29> */
[----:B-----5:R-:W-:Y:S01]  /*1ae50*/  FMUL R19, R19, R2 ;  /* 0x0000000213137220 */ /* 0x020fe20000400000 */
[----:B------:R-:W-:-:S02]  /*1ae60*/  FFMA R17, R16, R0, R17 ;  /* 0x0000000010117223 */ /* 0x000fc40000000011 */
        /* <DEDUP_REMOVED lines=62> */
.L_x_191:
[----:B------:R-:W-:Y:S05]  /*1b250*/  BSYNC B0 ;  /* 0x0000000000007941 */ /* 0x000fea0003800000 */
.L_x_190:
[----:B------:R-:W-:Y:S06]  /*1b260*/  BAR.SYNC.DEFER_BLOCKING 0x1, 0x80 ;  /* 0x0042000000007b1d */ /* 0x000fec0000010000 */
[----:B------:R-:W-:Y:S05]  /*1b270*/  @!P0 BRA `(.L_x_192) ;  /* 0x0000000000048947 */ /* 0x000fea0003800000 */
[----:B------:R-:W-:Y:S01]  /*1b280*/  BPT.TRAP 0x1 ;  /* 0x000000040000795c */ /* 0x000fe20000300000 */
.L_x_192:
[----:B------:R-:W-:Y:S01]  /*1b290*/  SYNCS.ARRIVE.TRANS64.RED.A1T0 RZ, [UR4], RZ ;  /* 0x000000ffffff79a7 */ /* 0x000fe20008100404 */
[----:B------:R-:W-:Y:S05]  /*1b2a0*/  @!P0 BRA `(.L_x_193) ;  /* 0x0000000000048947 */ /* 0x000fea0003800000 */
[----:B------:R-:W-:Y:S01]  /*1b2b0*/  BPT.TRAP 0x1 ;  /* 0x000000040000795c */ /* 0x000fe20000300000 */
.L_x_193:
[----:B------:R-:W2:Y:S02]  /*1b2c0*/  SYNCS.PHASECHK.TRANS64.TRYWAIT P3, [UR47+0x344f0], R158 ;  /* 0x0344f09eff0075a7 */ /* 0x000ea4000806016f */
[----:B--2---:R-:W-:Y:S05]  /*1b2d0*/  @!P3 BRA `(.L_x_194) ;  /* 0x000000b40000b947 */ /* 0x004fea0003800000 */
.L_x_567:
        /* <DEDUP_REMOVED lines=93> */
.L_x_196:
[----:B------:R-:W-:Y:S05]  /*1b8b0*/  BSYNC B0 ;  /* 0x0000000000007941 */ /* 0x000fea0003800000 */
.L_x_195:
[----:B------:R-:W-:Y:S06]  /*1b8c0*/  BAR.SYNC.DEFER_BLOCKING 0x1, 0x80 ;  /* 0x0042000000007b1d */ /* 0x000fec0000010000 */
[----:B------:R-:W-:Y:S05]  /*1b8d0*/  @!P0 BRA `(.L_x_197) ;  /* 0x0000000000048947 */ /* 0x000fea0003800000 */
[----:B------:R-:W-:Y:S01]  /*1b8e0*/  BPT.TRAP 0x1 ;  /* 0x000000040000795c */ /* 0x000fe20000300000 */
.L_x_197:
[----:B------:R-:W-:Y:S01]  /*1b8f0*/  SYNCS.ARRIVE.TRANS64.RED.A1T0 RZ, [UR5], RZ ;  /* 0x000000ffffff79a7 */ /* 0x000fe20008100405 */
[----:B------:R-:W-:Y:S05]  /*1b900*/  @!P0 BRA `(.L_x_198) ;  /* 0x0000000000048947 */ /* 0x000fea0003800000 */
[----:B------:R-:W-:Y:S01]  /*1b910*/  BPT.TRAP 0x1 ;  /* 0x000000040000795c */ /* 0x000fe20000300000 */
.L_x_198:
[----:B------:R-:W2:Y:S02]  /*1b920*/  SYNCS.PHASECHK.TRANS64.TRYWAIT P3, [UR47+0x344f8], R158 ;  /* 0x0344f89eff0075a7 */ /* 0x000ea4000806016f */
[----:B--2---:R-:W-:Y:S05]  /*1b930*/  @!P3 BRA `(.L_x_199) ;  /* 0x000000ac0080b947 */ /* 0x004fea0003800000 */
.L_x_568:
        /* <DEDUP_REMOVED lines=77> */
.L_x_201:
[----:B------:R-:W-:Y:S05]  /*1be10*/  BSYNC B0 ;  /* 0x0000000000007941 */ /* 0x000fea0003800000 */
.L_x_200:
[----:B------:R-:W-:Y:S06]  /*1be20*/  BAR.SYNC.DEFER_BLOCKING 0x1, 0x80 ;  /* 0x0042000000007b1d */ /* 0x000fec0000010000 */
[----:B------:R-:W-:Y:S05]  /*1be30*/  @!P0 BRA `(.L_x_202) ;  /* 0x0000000000048947 */ /* 0x000fea0003800000 */
[----:B------:R-:W-:Y:S01]  /*1be40*/  BPT.TRAP 0x1 ;  /* 0x000000040000795c */ /* 0x000fe20000300000 */
.L_x_202:
[----:B------:R-:W-:Y:S01]  /*1be50*/  SYNCS.ARRIVE.TRANS64.RED.A1T0 RZ, [UR6], RZ ;  /* 0x000000ffffff79a7 */ /* 0x000fe20008100406 */
[----:B------:R-:W-:Y:S05]  /*1be60*/  @!P0 BRA `(.L_x_203) ;  /* 0x0000000000048947 */ /* 0x000fea0003800000 */
[----:B------:R-:W-:Y:S01]  /*1be70*/  BPT.TRAP 0x1 ;  /* 0x000000040000795c */ /* 0x000fe20000300000 */
.L_x_203:
[----:B------:R-:W2:Y:S02]  /*1be80*/  SYNCS.PHASECHK.TRANS64.TRYWAIT P3, [UR47+0x344e0], R24 ;  /* 0x0344e018ff0075a7 */ /* 0x000ea4000806016f */
[----:B--2---:R-:W-:Y:S05]  /*1be90*/  @!P3 BRA `(.L_x_204) ;  /* 0x000000a80040b947 */ /* 0x004fea0003800000 */
.L_x_569:
        /* <DEDUP_REMOVED lines=17> */
[----:B------:R-:W-:Y:S04]  /*1bfb0*/  @P1 LDSM.16.MT88.4 R8, [R3+0x30000] ;  /* 0x030000000308183b */ /* 0x000fe80000004200 */
[----:B------:R-:W1:Y:S01]  /*1bfc0*/  @P1 LDSM.16.MT88.4 R4, [R3+0x30800] ;  /* 0x030800000304183b */ /* 0x000e620000004200 */
[----:B------:R-:W-:Y:S05]  /*1bfd0*/  WARPSYNC.ALL ;  /* 0x0000000000007948 */ /* 0x000fea0003800000 */
[----:B------:R-:W-:Y:S01]  /*1bfe0*/  BSSY B0, `(.L_x_205) ;  /* 0x0000049000007945 */ /* 0x000fe20003800000 */
[----:B-1----:R-:W-:-:S02]  /*1bff0*/  HADD2.F32 R30, -RZ, R5.H0_H0 ;  /* 0x20000005ff1e7230 */ /* 0x002fc40000004100 */
[--C-:B------:R-:W-:Y:S02]  /*1c000*/  HADD2.F32 R32, -RZ, R7.reuse.H0_H0 ;  /* 0x20000007ff207230 */ /* 0x100fe40000004100 */
[----:B------:R-:W-:Y:S02]  /*1c010*/  HADD2.F32 R34, -RZ, R7.H1_H1 ;  /* 0x30000007ff227230 */ /* 0x000fe40000004100 */
[-C--:B--2---:R-:W-:Y:S01]  /*1c020*/  FMUL R13, R13, R2.reuse ;  /* 0x000000020d0d7220 */ /* 0x084fe20000400000 */
[-C--:B---3--:R-:W-:Y:S01]  /*1c030*/  FMUL R15, R15, R2.reuse ;  /* 0x000000020f0f7220 */ /* 0x088fe20000400000 */
[-C--:B----4-:R-:W-:Y:S01]  /*1c040*/  FMUL R17, R17, R2.reuse ;  /* 0x0000000211117220 */ /* 0x090fe20000400000 */
[-C--:B-----5:R-:W-:Y:S01]  /*1c050*/  FMUL R19, R19, R2.reuse ;  /* 0x0000000213137220 */ /* 0x0a0fe20000400000 */
[-C--:B------:R-:W-:Y:S01]  /*1c060*/  FMUL R21, R21, R2.reuse ;  /* 0x0000000215157220 */ /* 0x080fe20000400000 */
[-C--:B------:R-:W-:Y:S01]  /*1c070*/  FMUL R23, R23, R2.reuse ;  /* 0x0000000217177220 */ /* 0x080fe20000400000 */
[-C--:B------:R-:W-:Y:S01]  /*1c080*/  FMUL R25, R25, R2.reuse ;  /* 0x0000000219197220 */ /* 0x080fe20000400000 */
[-C--:B------:R-:W-:Y:S01]  /*1c090*/  FMUL R27, R27, R2.reuse ;  /* 0x000000021b1b7220 */ /* 0x080fe20000400000 */
[-C--:B------:R-:W-:Y:S01]  /*1c0a0*/  FMUL R29, R29, R2.reuse ;  /* 0x000000021d1d7220 */ /* 0x080fe20000400000 */
[----:B------:R-:W-:Y:S01]  /*1c0b0*/  FMUL R31, R28, R2 ;  /* 0x000000021c1f7220 */ /* 0x000fe20000400000 */
[----:B------:R-:W-:-:S02]  /*1c0c0*/  HADD2.F32 R28, -RZ, R4.H1_H1 ;  /* 0x30000004ff1c7230 */ /* 0x000fc40000004100 */
[-C--:B------:R-:W-:Y:S01]  /*1c0d0*/  FMUL R33, R26, R2.reuse ;  /* 0x000000021a217220 */ /* 0x080fe20000400000 */
[----:B------:R-:W-:Y:S02]  /*1c0e0*/  HADD2.F32 R26, -RZ, R4.H0_H0 ;  /* 0x20000004ff1a7230 */ /* 0x000fe40000004100 */
[----:B------:R-:W-:Y:S01]  /*1c0f0*/  FMUL R35, R12, R2 ;  /* 0x000000020c237220 */ /* 0x000fe20000400000 */
[----:B------:R-:W-:Y:S02]  /*1c100*/  HADD2.F32 R12, -RZ, R8.H0_H0 ;  /* 0x20000008ff0c7230 */ /* 0x000fe40000004100 */
[-C--:B------:R-:W-:Y:S01]  /*1c110*/  FFMA R33, R30, R0.reuse, R33 ;  /* 0x000000001e217223 */ /* 0x080fe20000000021 */
[----:B------:R-:W-:Y:S01]  /*1c120*/  FFMA R29, R26, R0, R29 ;  /* 0x000000001a1d7223 */ /* 0x000fe2000000001d */
[----:B------:R-:W-:Y:S01]  /*1c130*/  FMUL R37, R20, R2 ;  /* 0x0000000214257220 */ /* 0x000fe20000400000 */
[----:B------:R-:W-:Y:S02]  /*1c140*/  HADD2.F32 R20, -RZ, R10.H1_H1 ;  /* 0x3000000aff147230 */ /* 0x000fe40000004100 */
[----:B------:R-:W-:Y:S01]  /*1c150*/  FFMA R13, R12, R0, R13 ;  /* 0x000000000c0d7223 */ /* 0x000fe2000000000d */
[----:B------:R-:W-:-:S02]  /*1c160*/  HADD2.F32 R12, -RZ, R8.H1_H1 ;  /* 0x30000008ff0c7230 */ /* 0x000fc40000004100 */
[-C--:B------:R-:W-:Y:S01]  /*1c170*/  FMUL R39, R18, R2.reuse ;  /* 0x0000000212277220 */ /* 0x080fe20000400000 */
[----:B------:R-:W-:Y:S02]  /*1c180*/  HADD2.F32 R18, -RZ, R10.H0_H0 ;  /* 0x2000000aff127230 */ /* 0x000fe40000004100 */
[----:B------:R-:W-:Y:S02]  /*1c190*/  HADD2.F32 R30, -RZ, R6.H1_H1 ;  /* 0x30000006ff1e7230 */ /* 0x000fe40000004100 */
[----:B------:R-:W-:Y:S01]  /*1c1a0*/  FMUL R41, R16, R2 ;  /* 0x0000000210297220 */ /* 0x000fe20000400000 */
[----:B------:R-:W-:Y:S02]  /*1c1b0*/  HADD2.F32 R16, -RZ, R9.H1_H1 ;  /* 0x30000009ff107230 */ /* 0x000fe40000004100 */
[----:B------:R-:W-:Y:S01]  /*1c1c0*/  FFMA R21, R18, R0, R21 ;  /* 0x0000000012157223 */ /* 0x000fe20000000015 */
[----:B------:R-:W-:Y:S02]  /*1c1d0*/  HADD2.F32 R18, -RZ, R11.H0_H0 ;  /* 0x2000000bff127230 */ /* 0x000fe40000004100 */
[----:B------:R-:W-:Y:S01]  /*1c1e0*/  FMUL R43, R14, R2 ;  /* 0x000000020e2b7220 */ /* 0x000fe20000400000 */
[----:B------:R-:W-:-:S02]  /*1c1f0*/  HADD2.F32 R14, -RZ, R9.H0_H0 ;  /* 0x20000009ff0e7230 */ /* 0x000fc40000004100 */
[-C--:B------:R-:W-:Y:S01]  /*1c200*/  FFMA R12, R12, R0.reuse, R15 ;  /* 0x000000000c0c7223 */ /* 0x080fe2000000000f */
[----:B------:R-:W-:Y:S02]  /*1c210*/  HADD2.F32 R26, -RZ, R5.H1_H1 ;  /* 0x30000005ff1a7230 */ /* 0x000fe40000004100 */
[-C--:B------:R-:W-:Y:S01]  /*1c220*/  FFMA R25, R18, R0.reuse, R25 ;  /* 0x0000000012197223 */ /* 0x080fe20000000019 */
[-C--:B------:R-:W-:Y:S01]  /*1c230*/  FFMA R41, R32, R0.reuse, R41 ;  /* 0x0000000020297223 */ /* 0x080fe20000000029 */
[-C--:B------:R-:W-:Y:S01]  /*1c240*/  FFMA R17, R14, R0.reuse, R17 ;  /* 0x000000000e117223 */ /* 0x080fe20000000011 */
[-C--:B------:R-:W-:Y:S01]  /*1c250*/  FFMA R14, R16, R0.reuse, R19 ;  /* 0x00000000100e7223 */ /* 0x080fe20000000013 */
[-C--:B------:R-:W-:Y:S01]  /*1c260*/  FFMA R16, R20, R0.reuse, R23 ;  /* 0x0000000014107223 */ /* 0x080fe20000000017 */
[----:B------:R-:W-:Y:S02]  /*1c270*/  HADD2.F32 R20, -RZ, R11.H1_H1 ;  /* 0x3000000bff147230 */ /* 0x000fe40000004100 */
[----:B------:R-:W-:Y:S01]  /*1c280*/  FFMA R26, R26, R0, R35 ;  /* 0x000000001a1a7223 */ /* 0x000fe20000000023 */
[----:B------:R-:W-:-:S02]  /*1c290*/  F2FP.F16.F32.PACK_AB R12, R12, R13 ;  /* 0x0000000d0c0c723e */ /* 0x000fc400000000ff */
[----:B------:R-:W-:Y:S01]  /*1c2a0*/  F2FP.F16.F32.PACK_AB R13, R14, R17 ;  /* 0x000000110e0d723e */ /* 0x000fe200000000ff */
[-C--:B------:R-:W-:Y:S01]  /*1c2b0*/  FFMA R18, R20, R0.reuse, R27 ;  /* 0x0000000014127223 */ /* 0x080fe2000000001b */
[-C--:B------:R-:W-:Y:S01]  /*1c2c0*/  FFMA R20, R28, R0.reuse, R31 ;  /* 0x000000001c147223 */ /* 0x080fe2000000001f */
[----:B------:R-:W-:Y:S01]  /*1c2d0*/  HADD2.F32 R28, -RZ, R6.H0_H0 ;  /* 0x20000006ff1c7230 */ /* 0x000fe20000004100 */
[----:B------:R-:W-:Y:S02]  /*1c2e0*/  F2FP.F16.F32.PACK_AB R14, R16, R21 ;  /* 0x00000015100e723e */ /* 0x000fe400000000ff */
[----:B------:R-:W-:Y:S02]  /*1c2f0*/  F2FP.F16.F32.PACK_AB R15, R18, R25 ;  /* 0x00000019120f723e */ /* 0x000fe400000000ff */
[-C--:B------:R-:W-:Y:S01]  /*1c300*/  FFMA R37, R28, R0.reuse, R37 ;  /* 0x000000001c257223 */ /* 0x080fe20000000025 */
[-C--:B------:R-:W-:Y:S01]  /*1c310*/  FFMA R28, R30, R0.reuse, R39 ;  /* 0x000000001e1c7223 */ /* 0x080fe20000000027 */
[----:B------:R-:W-:Y:S01]  /*1c320*/  FFMA R30, R34, R0, R43 ;  /* 0x00000000221e7223 */ /* 0x000fe2000000002b */
[----:B------:R-:W-:Y:S01]  /*1c330*/  F2FP.F16.F32.PACK_AB R32, R20, R29 ;  /* 0x0000001d1420723e */ /* 0x000fe200000000ff */
[----:B------:R1:W-:Y:S01]  /*1c340*/  STSM.16.MT88.4 [R3+0x30000], R12 ;  /* 0x0300000c03007844 */ /* 0x0003e20000004200 */
        /* <DEDUP_REMOVED lines=18> */
.L_x_206:
[----:B------:R-:W-:Y:S05]  /*1c470*/  BSYNC B0 ;  /* 0x0000000000007941 */ /* 0x000fea0003800000 */
.L_x_205:
[----:B------:R-:W-:Y:S06]  /*1c480*/  BAR.SYNC.DEFER_BLOCKING 0x1, 0x80 ;  /* 0x0042000000007b1d */ /* 0x000fec0000010000 */
[----:B------:R-:W-:Y:S05]  /*1c490*/  @!P0 BRA `(.L_x_207) ;  /* 0x0000000000048947 */ /* 0x000fea0003800000 */
[----:B------:R-:W-:Y:S01]  /*1c4a0*/  BPT.TRAP 0x1 ;  /* 0x000000040000795c */ /* 0x000fe20000300000 */
.L_x_207:
[----:B------:R-:W-:Y:S01]  /*1c4b0*/  SYNCS.ARRIVE.TRANS64.RED.A1T0 RZ, [UR7], RZ ;  /* 0x000000ffffff79a7 */ /* 0x000fe20008100407 */
[----:B------:R-:W-:Y:S05]  /*1c4c0*/  @!P0 BRA `(.L_x_208) ;  /* 0x0000000000048947 */ /* 0x000fea0003800000 */
[----:B------:R-:W-:Y:S01]  /*1c4d0*/  BPT.TRAP 0x1 ;  /* 0x000000040000795c */ /* 0x000fe20000300000 */
.L_x_208:
[----:B------:R-:W2:Y:S02]  /*1c4e0*/  SYNCS.PHASECHK.TRANS64.TRYWAIT P3, [UR47+0x344e8], R24 ;  /* 0x0344e818ff0075a7 */ /* 0x000ea4000806016f */
[----:B--2---:R-:W-:Y:S05]  /*1c4f0*/  @!P3 BRA `(.L_x_209) ;  /* 0x000000a000c0b947 */ /* 0x004fea0003800000 */
.L_x_570:
        /* <DEDUP_REMOVED lines=93> */
.L_x_211:
[----:B------:R-:W-:Y:S05]  /*1cad0*/  BSYNC B0 ;  /* 0x0000000000007941 */ /* 0x000fea0003800000 */
.L_x_210:
[----:B------:R-:W-:Y:S06]  /*1cae0*/  BAR.SYNC.DEFER_BLOCKING 0x1, 0x80 ;  /* 0x0042000000007b1d */ /* 0x000fec0000010000 */
[----:B------:R-:W-:Y:S05]  /*1caf0*/  @!P0 BRA `(.L_x_212) ;  /* 0x0000000000048947 */ /* 0x000fea0003800000 */
[----:B------:R-:W-:Y:S01]  /*1cb00*/  BPT.TRAP 0x1 ;  /* 0x000000040000795c */ /* 0x000fe20000300000 */
.L_x_212:
[----:B------:R-:W-:Y:S01]  /*1cb10*/  SYNCS.ARRIVE.TRANS64.RED.A1T0 RZ, [UR4], RZ ;  /* 0x000000ffffff79a7 */ /* 0x000fe20008100404 */
[----:B------:R-:W-:Y:S05]  /*1cb20*/  @!P0 BRA `(.L_x_213) ;  /* 0x0000000000048947 */ /* 0x000fea0003800000 */
[----:B------:R-:W-:Y:S01]  /*1cb30*/  BPT.TRAP 0x1 ;  /* 0x000000040000795c */ /* 0x000fe20000300000 */
.L_x_213:
[----:B------:R-:W2:Y:S02]  /*1cb40*/  SYNCS.PHASECHK.TRANS64.TRYWAIT P3, [UR47+0x344f0], R24 ;  /* 0x0344f018ff0075a7 */ /* 0x000ea4000806016f */
[----:B--2---:R-:W-:Y:S05]  /*1cb50*/  @!P3 BRA `(.L_x_214) ;  /* 0x0000009c0040b947 */ /* 0x004fea0003800000 */
.L_x_571:
        /* <DEDUP_REMOVED lines=93> */
.L_x_216:
[----:B------:R-:W-:Y:S05]  /*1d130*/  BSYNC B0 ;  /* 0x0000000000007941 */ /* 0x000fea0003800000 */
.L_x_215:
[----:B------:R-:W-:Y:S06]  /*1d140*/  BAR.SYNC.DEFER_BLOCKING 0x1, 0x80 ;  /* 0x0042000000007b1d */ /* 0x000fec0000010000 */
[----:B------:R-:W-:Y:S05]  /*1d150*/  @!P0 BRA `(.L_x_217) ;  /* 0x0000000000048947 */ /* 0x000fea0003800000 */
[----:B------:R-:W-:Y:S01]  /*1d160*/  BPT.TRAP 0x1 ;  /* 0x000000040000795c */ /* 0x000fe20000300000 */
.L_x_217:
[----:B------:R-:W-:Y:S01]  /*1d170*/  SYNCS.ARRIVE.TRANS64.RED.A1T0 RZ, [UR5], RZ ;  /* 0x000000ffffff79a7 */ /* 0x000fe20008100405 */
[----:B------:R-:W-:Y:S05]  /*1d180*/  @!P0 BRA `(.L_x_218) ;  /* 0x0000000000048947 */ /* 0x000fea0003800000 */
[----:B------:R-:W-:Y:S01]  /*1d190*/  BPT.TRAP 0x1 ;  /* 0x000000040000795c */ /* 0x000fe20000300000 */
.L_x_218:
[----:B------:R-:W2:Y:S02]  /*1d1a0*/  SYNCS.PHASECHK.TRANS64.TRYWAIT P3, [UR47+0x344f8], R24 ;  /* 0x0344f818ff0075a7 */ /* 0x000ea4000806016f */
[----:B--2---:R-:W-:Y:S05]  /*1d1b0*/  @!P3 BRA `(.L_x_219) ;  /* 0x0000009400c0b947 */ /* 0x004fea0003800000 */
.L_x_572:
        /* <DEDUP_REMOVED lines=41> */
[----:B------:R-:W-:Y:S02]  /*1d450*/  HADD2.F32 R35, -RZ, R7.H0_H0 ;  /* 0x20000007ff237230 */ /* 0x000fe40000004100 */
[-C--:B------:R-:W-:Y:S01]  /*1d460*/  FFMA R31, R31, R0.reuse, R148 ;  /* 0x000000001f1f7223 */ /* 0x080fe20000000094 */
[--C-:B------:R-:W-:Y:S02]  /*1d470*/  HADD2.F32 R25, -RZ, R4.reuse.H0_H0 ;  /* 0x20000004ff197230 */ /* 0x100fe40000004100 */
[----:B------:R-:W-:Y:S01]  /*1d480*/  FFMA R26, R33, R0, R26 ;  /* 0x00000000211a7223 */ /* 0x000fe2000000001a */
[----:B------:R-:W-:-:S02]  /*1d490*/  HADD2.F32 R27, -RZ, R4.H1_H1 ;  /* 0x30000004ff1b7230 */ /* 0x000fc40000004100 */
        /* <DEDUP_REMOVED lines=31> */
.L_x_221:
[----:B------:R-:W-:Y:S05]  /*1d690*/  BSYNC B0 ;  /* 0x0000000000007941 */ /* 0x000fea0003800000 */
.L_x_220:
[----:B------:R-:W-:Y:S06]  /*1d6a0*/  BAR.SYNC.DEFER_BLOCKING 0x1, 0x80 ;  /* 0x0042000000007b1d */ /* 0x000fec0000010000 */
[----:B------:R-:W-:Y:S05]  /*1d6b0*/  @!P0 BRA `(.L_x_222) ;  /* 0x0000000000048947 */ /* 0x000fea0003800000 */
[----:B------:R-:W-:Y:S01]  /*1d6c0*/  BPT.TRAP 0x1 ;  /* 0x000000040000795c */ /* 0x000fe20000300000 */
.L_x_222:
[----:B------:R-:W-:Y:S01]  /*1d6d0*/  UISETP.NE.AND UP0, UPT, UR52, 0x3, UPT ;  /* 0x000000033400788c */ /* 0x000fe2000bf05270 */
[----:B------:R-:W-:Y:S05]  /*1d6e0*/  SYNCS.ARRIVE.TRANS64.RED.A1T0 RZ, [UR6], RZ ;  /* 0x000000ffffff79a7 */ /* 0x000fea0008100406 */
[----:B------:R-:W-:-:S13]  /*1d6f0*/  PLOP3.LUT P1, PT, PT, PT, UP0, 0x80, 0x0 ;  /* 0x000000000000781c */ /* 0x000fda0003f2f008 */
[----:B------:R-:W-:Y:S05]  /*1d700*/  @!P1 BRA `(.L_x_223) ;  /* 0x0000000000049947 */ /* 0x000fea0003800000 */
[----:B------:R-:W-:Y:S01]  /*1d710*/  BPT.TRAP 0x1 ;  /* 0x000000040000795c */ /* 0x000fe20000300000 */
.L_x_223:
[----:B------:R-:W-:Y:S02]  /*1d720*/  R2UR UR4, R22 ;  /* 0x00000000160472ca */ /* 0x000fe400000e0000 */
[----:B------:R-:W-:Y:S02]  /*1d730*/  SHF.L.U32 R0, R152, 0x1f, RZ ;  /* 0x0000001f98007819 */ /* 0x000fe400000006ff */
[----:B------:R-:W-:-:S09]  /*1d740*/  LEA R19, R22, UR47, 0x4 ;  /* 0x0000002f16137c11 */ /* 0x000fd2000f8e20ff */
[----:B------:R-:W-:-:S09]  /*1d750*/  ULEA UR4, UR4, UR47, 0x3 ;  /* 0x0000002f04047291 */ /* 0x000fd2000f8e183f */
[----:B------:R-:W2:Y:S02]  /*1d760*/  SYNCS.PHASECHK.TRANS64.TRYWAIT P2, [UR4+0x34400], R0 ;  /* 0x03440000ff0075a7 */ /* 0x000ea40008040144 */
[----:B--2---:R-:W-:Y:S05]  /*1d770*/  @!P2 BRA `(.L_x_224) ;  /* 0x000000900068a947 */ /* 0x004fea0003800000 */
.L_x_573:
[----:B------:R-:W2:Y:S01]  /*1d780*/  LDS.128 R16, [R19+0x34550] ;  /* 0x0345500013107984 */ /* 0x000ea20000000c00 */
        /* <DEDUP_REMOVED lines=8> */
.L_x_225:
[----:B------:R-:W-:Y:S01]  /*1d810*/  UIADD3 UR4, UR4, 0x34440, URZ ;  /* 0x0003444004047890 */ /* 0x000fe2000fffe03f */
[----:B--2---:R-:W-:Y:S02]  /*1d820*/  ISETP.NE.AND P3, PT, R19, RZ, PT ;  /* 0x000000ff1300720c */ /* 0x004fe40003f65270 */
[----:B------:R-:W-:Y:S01]  /*1d830*/  IADD3 R22, R22, 0x1, RZ ;  /* 0x0000000116167810 */ /* 0x000fe20007ffe0ff */
[----:B------:R-:W-:Y:S01]  /*1d840*/  UPRMT UR4, UR56, 0x654, UR4 ;  /* 0x0000065438047896 */ /* 0x000fe20008000004 */
[----:B------:R-:W-:Y:S02]  /*1d850*/  MOV R19, RZ ;  /* 0x000000ff00137202 */ /* 0x000fe40000000f00 */
[----:B------:R-:W-:-:S04]  /*1d860*/  ISETP.NE.AND P2, PT, R22, 0x8, PT ;  /* 0x000000081600780c */ /* 0x000fc80003f45270 */
[----:B-1----:R-:W-:Y:S02]  /*1d870*/  SEL R3, RZ, 0x1, P2 ;  /* 0x00000001ff037807 */ /* 0x002fe40001000000 */
[----:B---3--:R-:W-:Y:S01]  /*1d880*/  SYNCS.ARRIVE.TRANS64.RED.A1T0 RZ, [UR4], RZ ;  /* 0x000000ffffff79a7 */ /* 0x008fe20008100404 */
[----:B------:R-:W-:Y:S02]  /*1d890*/  SEL R22, R22, RZ, P2 ;  /* 0x000000ff16167207 */ /* 0x000fe40001000000 */
[----:B------:R-:W-:Y:S01]  /*1d8a0*/  LOP3.LUT R152, R152, R3, RZ, 0x3c, !PT ;  /* 0x0000000398987212 */ /* 0x000fe200078e3cff */
[----:B------:R-:W-:Y:S06]  /*1d8b0*/  @!P3 BRA `(.L_x_226) ;  /* 0x0000000000b4b947 */ /* 0x000fec0003800000 */
[----:B------:R-:W1:Y:S02]  /*1d8c0*/  LDC.64 R2, c[0x0][0x290] ;  /* 0x0000a400ff027b82 */ /* 0x000e640000000a00 */
[----:B-1----:R-:W-:-:S06]  /*1d8d0*/  IMAD.WIDE R2, R18, 0xc, R2 ;  /* 0x0000000c12027825 */ /* 0x002fcc00078e0202 */
[----:B------:R-:W2:Y:S02]  /*1d8e0*/  LDG.E R2, desc[UR38][R2.64+0x8] ;  /* 0x0000082602027981 */ /* 0x000ea4000c1e1900 */
[----:B--2---:R-:W-:-:S13]  /*1d8f0*/  R2UR UR4, R2 ;  /* 0x00000000020472ca */ /* 0x004fda00000e0000 */
[----:B------:R-:W-:-:S04]  /*1d900*/  UIADD3 UR4, UR4, 0x3f, URZ ;  /* 0x0000003f04047890 */ /* 0x000fc8000fffe03f */
[----:B------:R-:W-:-:S04]  /*1d910*/  USHF.R.S32.HI UR5, URZ, 0x1f, UR4 ;  /* 0x0000001f3f057899 */ /* 0x000fc80008011404 */
[----:B------:R-:W-:-:S04]  /*1d920*/  ULEA.HI UR5, UR5, UR4, URZ, 0x6 ;  /* 0x0000000405057291 */ /* 0x000fc8000f8f303f */
[----:B------:R-:W-:-:S04]  /*1d930*/  USHF.R.S32.HI UR5, URZ, 0x6, UR5 ;  /* 0x000000063f057899 */ /* 0x000fc80008011405 */
[----:B------:R-:W-:Y:S02]  /*1d940*/  UIADD3 UR41, UR41, UR5, URZ ;  /* 0x0000000529297290 */ /* 0x000fe4000fffe03f */
[----:B------:R-:W-:Y:S02]  /*1d950*/  UISETP.GE.U32.AND UP1, UPT, UR5, 0x6, UPT ;  /* 0x000000060500788c */ /* 0x000fe4000bf26070 */
[----:B------:R-:W-:-:S04]  /*1d960*/  UISETP.GT.U32.AND UP0, UPT, UR41, 0x5, UPT ;  /* 0x000000052900788c */ /* 0x000fc8000bf04070 */
[----:B------:R-:W-:-:S04]  /*1d970*/  UISETP.LT.U32.AND UP0, UPT, UR5, 0x6, UP0 ;  /* 0x000000060500788c */ /* 0x000fc80008701070 */
[----:B------:R-:W-:Y:S02]  /*1d980*/  USEL UR6, URZ, 0x1, !UP0 ;  /* 0x000000013f067887 */ /* 0x000fe4000c000000 */
[----:B------:R-:W-:Y:S02]  /*1d990*/  @UP1 UIMAD.WIDE.U32 UR4, UR41, -0x55555555, URZ ;  /* 0xaaaaaaab290418a5 */ /* 0x000fe4000f8e003f */
[----:B------:R-:W-:Y:S02]  /*1d9a0*/  ULOP3.LUT UR42, UR42, UR6, URZ, 0x3c, !UPT ;  /* 0x000000062a2a7292 */ /* 0x000fe4000f8e3c3f */
[----:B------:R-:W-:-:S04]  /*1d9b0*/  @UP1 USHF.R.U32.HI UR4, URZ, 0x2, UR5 ;  /* 0x000000023f041899 */ /* 0x000fc80008011605 */
[----:B------:R-:W-:Y:S01]  /*1d9c0*/  @UP1 ULOP3.LUT UR42, UR42, 0x1, UR4, 0x78, !UPT ;  /* 0x000000012a2a1892 */ /* 0x000fe2000f8e7804 */
[----:B------:R-:W-:Y:S11]  /*1d9d0*/  @!P1 BRA `(.L_x_227) ;  /* 0x0000000000049947 */ /* 0x000ff60003800000 */
[----:B------:R-:W-:Y:S01]  /*1d9e0*/  BPT.TRAP 0x1 ;  /* 0x000000040000795c */ /* 0x000fe20000300000 */
.L_x_227:
[----:B------:R-:W-:Y:S02]  /*1d9f0*/  R2UR UR4, R22 ;  /* 0x00000000160472ca */ /* 0x000fe400000e0000 */
[----:B------:R-:W-:Y:S02]  /*1da00*/  SHF.L.U32 R2, R152, 0x1f, RZ ;  /* 0x0000001f98027819 */ /* 0x000fe400000006ff */
[----:B------:R-:W-:-:S09]  /*1da10*/  LEA R0, R22, UR47, 0x4 ;  /* 0x0000002f16007c11 */ /* 0x000fd2000f8e20ff */
[----:B------:R-:W-:-:S09]  /*1da20*/  ULEA UR4, UR4, UR47, 0x3 ;  /* 0x0000002f04047291 */ /* 0x000fd2000f8e183f */
[----:B------:R-:W1:Y:S02]  /*1da30*/  SYNCS.PHASECHK.TRANS64.TRYWAIT P2, [UR4+0x34400], R2 ;  /* 0x03440002ff0075a7 */ /* 0x000e640008040144 */
[----:B-1----:R-:W-:Y:S05]  /*1da40*/  @!P2 BRA `(.L_x_228) ;  /* 0x0000008c00cca947 */ /* 0x002fea0003800000 */
.L_x_574:
[----:B------:R2:W3:Y:S01]  /*1da50*/  LDS.128 R16, [R0+0x34550] ;  /* 0x0345500000107984 */ /* 0x0004e20000000c00 */
[----:B------:R-:W-:Y:S01]  /*1da60*/  @!PT LDS RZ, [RZ] ;  /* 0x00000000fffff984 */ /* 0x000fe20000000800 */
[----:B------:R-:W-:Y:S01]  /*1da70*/  @!PT LDS RZ, [RZ] ;  /* 0x00000000fffff984 */ /* 0x000fe20000000800 */
[----:B------:R-:W-:Y:S01]  /*1da80*/  @!PT LDS RZ, [RZ] ;  /* 0x00000000fffff984 */ /* 0x000fe20000000800 */
[----:B------:R-:W-:Y:S01]  /*1da90*/  @!PT LDS RZ, [RZ] ;  /* 0x00000000fffff984 */ /* 0x000fe20000000800 */
[----:B------:R4:W-:Y:S06]  /*1daa0*/  MEMBAR.ALL.CTA ;  /* 0x0000000000007992 */ /* 0x0009ec0000008000 */
[----:B----4-:R-:W4:Y:S01]  /*1dab0*/  FENCE.VIEW.ASYNC.S ;  /* 0x00000000000073c6 */ /* 0x010f220000000000 */
[----:B--2---:R-:W-:Y:S05]  /*1dac0*/  @!P1 BRA `(.L_x_229) ;  /* 0x0000000000049947 */ /* 0x004fea0003800000 */
[----:B------:R-:W-:Y:S01]  /*1dad0*/  BPT.TRAP 0x1 ;  /* 0x000000040000795c */ /* 0x000fe20000300000 */
.L_x_229:
[----:B------:R-:W-:Y:S01]  /*1dae0*/  UIADD3 UR4, UR4, 0x34440, URZ ;  /* 0x0003444004047890 */ /* 0x000fe2000fffe03f */
[----:B------:R-:W-:-:S03]  /*1daf0*/  IADD3 R22, R22, 0x1, RZ ;  /* 0x0000000116167810 */ /* 0x000fc60007ffe0ff */
[----:B------:R-:W-:Y:S01]  /*1db00*/  UPRMT UR4, UR56, 0x654, UR4 ;  /* 0x0000065438047896 */ /* 0x000fe20008000004 */
[----:B------:R-:W-:-:S04]  /*1db10*/  ISETP.NE.AND P1, PT, R22, 0x8, PT ;  /* 0x000000081600780c */ /* 0x000fc80003f25270 */
[----:B-1----:R-:W-:Y:S02]  /*1db20*/  SEL R3, RZ, 0x1, P1 ;  /* 0x00000001ff037807 */ /* 0x002fe40000800000 */
[----:B------:R-:W-:Y:S02]  /*1db30*/  SEL R22, R22, RZ, P1 ;  /* 0x000000ff16167207 */ /* 0x000fe40000800000 */
[----:B----4-:R-:W-:Y:S01]  /*1db40*/  SYNCS.ARRIVE.TRANS64.RED.A1T0 RZ, [UR4], RZ ;  /* 0x000000ffffff79a7 */ /* 0x010fe20008100404 */
[----:B------:R-:W-:Y:S01]  /*1db50*/  UIMAD.WIDE.U32 UR4, UR41, -0x55555555, URZ ;  /* 0xaaaaaaab290478a5 */ /* 0x000fe2000f8e003f */
[----:B------:R-:W-:-:S03]  /*1db60*/  LOP3.LUT R152, R152, R3, RZ, 0x3c, !PT ;  /* 0x0000000398987212 */ /* 0x000fc600078e3cff */
[----:B------:R-:W-:-:S04]  /*1db70*/  USHF.R.U32.HI UR4, URZ, 0x2, UR5 ;  /* 0x000000023f047899 */ /* 0x000fc80008011605 */
[----:B------:R-:W-:-:S12]  /*1db80*/  UIMAD UR41, UR4, -0x6, UR41 ;  /* 0xfffffffa042978a4 */ /* 0x000fd8000f8e0229 */
.L_x_226:
[----:B---3--:R-:W-:Y:S02]  /*1db90*/  ISETP.NE.AND P1, PT, R19, RZ, PT ;  /* 0x000000ff1300720c */ /* 0x008fe40003f25270 */
[CC--:B------:R-:W-:Y:S02]  /*1dba0*/  ISETP.NE.AND P2, PT, R155.reuse, R18.reuse, PT ;  /* 0x000000129b00720c */ /* 0x0c0fe40003f45270 */
[----:B------:R-:W-:-:S13]  /*1dbb0*/  ISETP.EQ.OR P3, PT, R155, R18, !P1 ;  /* 0x000000129b00720c */ /* 0x000fda0004f62670 */
[----:B------:R-:W-:Y:S05]  /*1dbc0*/  @P3 BRA `(.L_x_230) ;  /* 0x0000000000fc3947 */ /* 0x000fea0003800000 */
[----:B------:R-:W-:-:S13]  /*1dbd0*/  ISETP.NE.AND P3, PT, RZ, UR51, PT ;  /* 0x00000033ff007c0c */ /* 0x000fda000bf65270 */
[----:B------:R-:W-:Y:S05]  /*1dbe0*/  @P3 BRA `(.L_x_230) ;  /* 0x0000000000f43947 */ /* 0x000fea0003800000 */
[----:B------:R-:W1:Y:S01]  /*1dbf0*/  S2R R0, SR_LANEID ;  /* 0x0000000000007919 */ /* 0x000e620000000000 */
[----:B------:R-:W-:Y:S01]  /*1dc00*/  ELECT P3, URZ, PT ;  /* 0x00000000003f782f */ /* 0x000fe20003860000 */
[----:B------:R-:W-:Y:S01]  /*1dc10*/  BSSY B0, `(.L_x_231) ;  /* 0x000002f000007945 */ /* 0x000fe20003800000 */
[----:B-1----:R-:W-:-:S11]  /*1dc20*/  SHF.L.U32 R15, R0, 0x2, RZ ;  /* 0x00000002000f7819 */ /* 0x002fd600000006ff */
[----:B------:R-:W-:Y:S05]  /*1dc30*/  @!P3 BRA `(.L_x_232) ;  /* 0x0000000000b0b947 */ /* 0x000fea0003800000 */
[----:B------:R-:W-:Y:S01]  /*1dc40*/  IMAD.SHL.U32 R0, R18, 0x8, RZ ;  /* 0x0000000812007824 */ /* 0x000fe200078e00ff */
[----:B------:R-:W-:Y:S01]  /*1dc50*/  SHF.R.S32.HI R3, RZ, 0x1f, R18 ;  /* 0x0000001fff037819 */ /* 0x000fe20000011412 */
[----:B------:R-:W-:-:S03]  /*1dc60*/  ULDC.64 UR4, c[0x0][0x820] ;  /* 0x0002080000047ab9 */ /* 0x000fc60000000a00 */
[----:B------:R-:W-:Y:S02]  /*1dc70*/  SHF.L.U64.HI R8, R18, 0x3, R3 ;  /* 0x0000000312087819 */ /* 0x000fe40000010203 */
[----:B------:R-:W-:Y:S01]  /*1dc80*/  IADD3 R4, P3, R0, UR4, RZ ;  /* 0x0000000400047c10 */ /* 0x000fe2000ff7e0ff */
[----:B------:R-:W1:Y:S03]  /*1dc90*/  LDC.64 R2, c[0x0][0x290] ;  /* 0x0000a400ff027b82 */ /* 0x000e660000000a00 */
[----:B------:R-:W-:Y:S01]  /*1dca0*/  IADD3.X R5, R8, UR5, RZ, P3, !PT ;  /* 0x0000000508057c10 */ /* 0x000fe20009ffe4ff */
[----:B------:R-:W-:-:S05]  /*1dcb0*/  ULDC.64 UR4, c[0x0][0x818] ;  /* 0x0002060000047ab9 */ /* 0x000fca0000000a00 */
[----:B------:R-:W2:Y:S01]  /*1dcc0*/  LDG.E.64 R4, desc[UR38][R4.64] ;  /* 0x0000002604047981 */ /* 0x000ea2000c1e1b00 */
[----:B-1----:R-:W-:Y:S01]  /*1dcd0*/  IMAD.WIDE R6, R18, 0xc, R2 ;  /* 0x0000000c12067825 */ /* 0x002fe200078e0202 */
[----:B------:R-:W-:Y:S02]  /*1dce0*/  IADD3 R2, P3, R0, UR4, RZ ;  /* 0x0000000400027c10 */ /* 0x000fe4000ff7e0ff */
[----:B------:R-:W1:Y:S02]  /*1dcf0*/  LDS R0, [UR48+0x1c] ;  /* 0x00001c30ff007984 */ /* 0x000e640008000800 */
[----:B------:R-:W-:Y:S02]  /*1dd00*/  IADD3.X R3, R8, UR5, RZ, P3, !PT ;  /* 0x0000000508037c10 */ /* 0x000fe40009ffe4ff */
[----:B------:R-:W3:Y:S04]  /*1dd10*/  LDG.E R12, desc[UR38][R6.64] ;  /* 0x00000026060c7981 */ /* 0x000ee8000c1e1900 */
[----:B------:R4:W5:Y:S04]  /*1dd20*/  LDG.E R13, desc[UR38][R6.64+0x4] ;  /* 0x00000426060d7981 */ /* 0x000968000c1e1900 */
[----:B------:R-:W5:Y:S01]  /*1dd30*/  LDG.E.64 R2, desc[UR38][R2.64] ;  /* 0x0000002602027981 */ /* 0x000f62000c1e1b00 */
[----:B------:R-:W-:-:S03]  /*1dd40*/  MOV R8, UR48 ;  /* 0x0000003000087c02 */ /* 0x000fc60008000f00 */
[----:B------:R-:W-:Y:S01]  /*1dd50*/  STS [UR48+0x30], RZ ;  /* 0x000030ffff007988 */ /* 0x000fe20008000830 */
[----:B------:R-:W-:Y:S02]  /*1dd60*/  SHF.R.U64 R8, R8, 0x4, RZ ;  /* 0x0000000408087819 */ /* 0x000fe400000012ff */
[----:B----4-:R-:W-:-:S03]  /*1dd70*/  CS2R R6, SRZ ;  /* 0x0000000000067805 */ /* 0x010fc6000001ff00 */
[----:B------:R-:W-:Y:S04]  /*1dd80*/  STS [UR48+0x10], R8 ;  /* 0x00001008ff007988 */ /* 0x000fe80008000830 */
[----:B------:R-:W-:Y:S01]  /*1dd90*/  STS [UR48+0x14], R8 ;  /* 0x00001408ff007988 */ /* 0x000fe20008000830 */
[C---:B--2---:R-:W-:Y:S02]  /*1dda0*/  SHF.L.U64.HI R11, R4.reuse, 0x1, R5 ;  /* 0x00000001040b7819 */ /* 0x044fe40000010205 */
[----:B------:R-:W-:Y:S02]  /*1ddb0*/  SHF.L.U32 R10, R4, 0x1, RZ ;  /* 0x00000001040a7819 */ /* 0x000fe400000006ff */
[----:B------:R-:W-:Y:S02]  /*1ddc0*/  LOP3.LUT R11, R11, 0x1fffffff, RZ, 0xc0, !PT ;  /* 0x1fffffff0b0b7812 */ /* 0x000fe400078ec0ff */
[----:B------:R-:W-:-:S02]  /*1ddd0*/  LOP3.LUT R10, R10, 0xfffffffe, RZ, 0xc0, !PT ;  /* 0xfffffffe0a0a7812 */ /* 0x000fc400078ec0ff */
[--C-:B------:R-:W-:Y:S02]  /*1dde0*/  SHF.R.U32.HI R5, RZ, 0x4, R11.reuse ;  /* 0x00000004ff057819 */ /* 0x100fe4000001160b */
[----:B------:R-:W-:Y:S02]  /*1ddf0*/  SHF.R.U64 R10, R10, 0x4, R11 ;  /* 0x000000040a0a7819 */ /* 0x000fe4000000120b */
[----:B-1----:R-:W-:-:S03]  /*1de00*/  LOP3.LUT R0, R0, 0xf, R5, 0xb8, !PT ;  /* 0x0000000f00007812 */ /* 0x002fc600078eb805 */
[----:B------:R-:W-:Y:S04]  /*1de10*/  STS [UR48+0xc], R10 ;  /* 0x00000c0aff007988 */ /* 0x000fe80008000830 */
[----:B------:R-:W-:Y:S01]  /*1de20*/  STS [UR48+0x1c], R0 ;  /* 0x00001c00ff007988 */ /* 0x000fe20008000830 */
[----:B---3--:R-:W-:-:S03]  /*1de30*/  IADD3 R4, R12, -0x1, RZ ;  /* 0xffffffff0c047810 */ /* 0x008fc60007ffe0ff */
[----:B------:R-:W1:Y:S04]  /*1de40*/  LDS R5, [UR48+0x1c] ;  /* 0x00001c30ff057984 */ /* 0x000e680008000800 */
[----:B-----5:R-:W-:Y:S01]  /*1de50*/  STS.64 [UR48], R2 ;  /* 0x00000002ff007988 */ /* 0x020fe20008000a30 */
[----:B-1----:R-:W-:-:S05]  /*1de60*/  LOP3.LUT R5, R5, 0xf0, RZ, 0xb8, !PT ;  /* 0x000000f005057812 */ /* 0x002fca00078eb8ff */
[----:B------:R1:W-:Y:S04]  /*1de70*/  STS [UR48+0x1c], R5 ;  /* 0x00001c05ff007988 */ /* 0x0003e80008000830 */
[----:B------:R-:W2:Y:S01]  /*1de80*/  LDS R9, [UR48+0x1c] ;  /* 0x00001c30ff097984 */ /* 0x000ea20008000800 */
[----:B-1----:R-:W-:-:S05]  /*1de90*/  IADD3 R5, R13, -0x1, RZ ;  /* 0xffffffff0d057810 */ /* 0x002fca0007ffe0ff */
[----:B------:R-:W-:Y:S01]  /*1dea0*/  STS.128 [UR48+0x20], R4 ;  /* 0x00002004ff007988 */ /* 0x000fe20008000c30 */
[----:B--2---:R-:W-:-:S05]  /*1deb0*/  LOP3.LUT R9, R9, 0xf00, RZ, 0xb8, !PT ;  /* 0x00000f0009097812 */ /* 0x004fca00078eb8ff */
[----:B------:R-:W-:Y:S04]  /*1dec0*/  STS.64 [UR48+0x18], R8 ;  /* 0x00001808ff007988 */ /* 0x000fe80008000a30 */
[----:B------:R-:W1:Y:S02]  /*1ded0*/  LDS R14, [UR48+0x1c] ;  /* 0x00001c30ff0e7984 */ /* 0x000e640008000800 */
[----:B-1----:R-:W-:-:S05]  /*1dee0*/  LOP3.LUT R0, R14, 0xf000, RZ, 0xb8, !PT ;  /* 0x0000f0000e007812 */ /* 0x002fca00078eb8ff */
[----:B------:R1:W-:Y:S02]  /*1def0*/  STS [UR48+0x1c], R0 ;  /* 0x00001c00ff007988 */ /* 0x0003e40008000830 */
.L_x_232:
[----:B------:R-:W-:Y:S05]  /*1df00*/  BSYNC B0 ;  /* 0x0000000000007941 */ /* 0x000fea0003800000 */
.L_x_231:
[----:B------:R-:W-:Y:S01]  /*1df10*/  NOP ;  /* 0x0000000000007918 */ /* 0x000fe20000000000 */
[----:B------:R2:W3:Y:S01]  /*1df20*/  LDS R5, [R15+UR48] ;  /* 0x000000300f057984 */ /* 0x0004e20008000800 */
[----:B------:R-:W-:Y:S02]  /*1df30*/  ELECT P3, URZ, PT ;  /* 0x00000000003f782f */ /* 0x000fe40003860000 */
[----:B------:R-:W-:Y:S01]  /*1df40*/  IADD3 R2, P4, R15, UR36, RZ ;  /* 0x000000240f027c10 */ /* 0x000fe2000ff9e0ff */
[----:B------:R-:W-:Y:S03]  /*1df50*/  BSSY B0, `(.L_x_233) ;  /* 0x0000005000007945 */ /* 0x000fe60003800000 */
[----:B------:R-:W-:-:S07]  /*1df60*/  IADD3.X R3, RZ, UR37, RZ, P4, !PT ;  /* 0x00000025ff037c10 */ /* 0x000fce000a7fe4ff */
[----:B--2---:R-:W-:Y:S05]  /*1df70*/  @!P3 BRA `(.L_x_234) ;  /* 0x000000000008b947 */ /* 0x004fea0003800000 */
[----:B------:R0:W-:Y:S01]  /*1df80*/  UTMACMDFLUSH ;  /* 0x00000000000079b7 */ /* 0x0001e20000000000 */
[----:B------:R-:W-:-:S04]  /*1df90*/  DEPBAR.LE SB0, 0x0 ;  /* 0x000080000000791a */ /* 0x000fc80000000000 */
.L_x_234:
[----:B------:R-:W-:Y:S05]  /*1dfa0*/  BSYNC B0 ;  /* 0x0000000000007941 */ /* 0x000fea0003800000 */
.L_x_233:
[----:B---3--:R2:W5:Y:S02]  /*1dfb0*/  ATOMG.E.EXCH.STRONG.GPU PT, RZ, [R2], R5 ;  /* 0x0000000502ff73a8 */ /* 0x00856400041ee100 */
.L_x_230:
[----:B------:R-:W-:-:S04]  /*1dfc0*/  DEPBAR.LE SB0, 0x0 ;  /* 0x000080000000791a */ /* 0x000fc80000000000 */
[----:B------:R-:W-:Y:S05]  /*1dfd0*/  @!P0 BRA `(.L_x_235) ;  /* 0x0000000000048947 */ /* 0x000fea0003800000 */
[----:B------:R-:W-:Y:S01]  /*1dfe0*/  BPT.TRAP 0x1 ;  /* 0x000000040000795c */ /* 0x000fe20000300000 */
.L_x_235:
[----:B-1----:R-:W-:Y:S01]  /*1dff0*/  MOV R0, UR53 ;  /* 0x0000003500007c02 */ /* 0x002fe20008000f00 */
[----:B-----5:R-:W-:Y:S01]  /*1e000*/  SYNCS.ARRIVE.TRANS64.RED.A1T0 RZ, [UR7], RZ ;  /* 0x000000ffffff79a7 */ /* 0x020fe20008100407 */
[----:B------:R-:W-:Y:S02]  /*1e010*/  SEL R6, RZ, 0x1, !P2 ;  /* 0x00000001ff067807 */ /* 0x000fe40005000000 */
[----:B------:R-:W-:Y:S01]  /*1e020*/  LOP3.LUT R153, R153, 0x1, RZ, 0x3c, !PT ;  /* 0x0000000199997812 */ /* 0x000fe200078e3cff */
[----:B------:R1:W-:Y:S01]  /*1e030*/  SYNCS.ARRIVE.TRANS64.A1T0 RZ, [R0+UR49], RZ ;  /* 0x000000ff00ff79a7 */ /* 0x0003e20008100031 */
[----:B------:R-:W-:Y:S05]  /*1e040*/  @P1 BRA `(.L_x_236) ;  /* 0xfffffe5800941947 */ /* 0x000fea000383ffff */
[----:B------:R-:W-:Y:S05]  /*1e050*/  EXIT ;  /* 0x000000000000794d */ /* 0x000fea0003800000 */
.L_x_23:
[----:B------:R-:W-:-:S08]  /*1e060*/  NOP ;  /* 0x0000000000007918 */ /* 0x000fd00000000000 */
[----:B----45:R-:W1:-:S00]  /*1e070*/  USETMAXREG.DEALLOC.CTAPOOL 0x28 ;  /* 0x00000028000079c8 */ /* 0x030e4000080e0500 */
[----:B------:R-:W-:-:S06]  /*1e080*/  UISETP.NE.AND UP1, UPT, UR51, 0x3, UPT ;  /* 0x000000033300788c */ /* 0x000fcc000bf25270 */
[----:B------:R-:W-:-:S13]  /*1e090*/  PLOP3.LUT P1, PT, PT, PT, UP1, 0x80, 0x0 ;  /* 0x000000000000781c */ /* 0x000fda0003f2f018 */
[----:B-1----:R-:W-:Y:S05]  /*1e0a0*/  @!P1 BRA `(.L_x_237) ;  /* 0x0000005400b89947 */ /* 0x002fea0003800000 */
[----:B------:R-:W-:-:S13]  /*1e0b0*/  ISETP.NE.AND P0, PT, RZ, UR51, PT ;  /* 0x00000033ff007c0c */ /* 0x000fda000bf05270 */
[----:B------:R-:W-:Y:S05]  /*1e0c0*/  @!P0 BRA `(.L_x_238) ;  /* 0x0000003800b08947 */ /* 0x000fea0003800000 */
[----:B------:R-:W-:-:S06]  /*1e0d0*/  UISETP.NE.AND UP0, UPT, UR51, 0x2, UPT ;  /* 0x000000023300788c */ /* 0x000fcc000bf05270 */
[----:B------:R-:W-:-:S13]  /*1e0e0*/  PLOP3.LUT P0, PT, PT, PT, UP0, 0x80, 0x0 ;  /* 0x000000000000781c */ /* 0x000fda0003f0f008 */
[----:B--2---:R-:W-:Y:S05]  /*1e0f0*/  @P0 EXIT ;  /* 0x000000000000094d */ /* 0x004fea0003800000 */
[----:B------:R-:W1:Y:S01]  /*1e100*/  S2UR UR4, SR_CTAID.Y ;  /* 0x00000000000479c3 */ /* 0x000e620000002600 */
[----:B------:R-:W-:Y:S01]  /*1e110*/  ELECT P0, URZ, PT ;  /* 0x00000000003f782f */ /* 0x000fe20003800000 */
[----:B------:R-:W-:Y:S01]  /*1e120*/  BSSY B0, `(.L_x_239) ;  /* 0x0000023000007945 */ /* 0x000fe20003800000 */
[----:B-1----:R-:W-:-:S11]  /*1e130*/  UIMAD UR4, UR4, UR60, UR57 ;  /* 0x0000003c040472a4 */ /* 0x002fd6000f8e0239 */
[----:B------:R-:W-:Y:S05]  /*1e140*/  @!P0 BRA `(.L_x_240) ;  /* 0x0000000000808947 */ /* 0x000fea0003800000 */
[----:B------:R-:W-:Y:S01]  /*1e150*/  STL.64 [R1+0x610], R18 ;  /* 0x0006101201007387 */ /* 0x000fe20000100a00 */
[----:B------:R-:W1:Y:S01]  /*1e160*/  LDC.64 R14, c[0x0][0x628] ;  /* 0x00018a00ff0e7b82 */ /* 0x000e620000000a00 */
[----:B------:R-:W-:Y:S02]  /*1e170*/  UMOV UR5, 0x400 ;  /* 0x0000040000057882 */ /* 0x000fe40000000000 */
[----:B------:R2:W-:Y:S01]  /*1e180*/  STL.64 [R1+0x608], R16 ;  /* 0x0006081001007387 */ /* 0x0005e20000100a00 */
[----:B------:R-:W-:-:S03]  /*1e190*/  ULEA UR5, UR58, UR5, 0x18 ;  /* 0x000000053a057291 */ /* 0x000fc6000f8ec03f */
[----:B------:R3:W-:Y:S01]  /*1e1a0*/  STL [R1+0x600], R13 ;  /* 0x0006000d01007387 */ /* 0x0007e20000100800 */
[----:B------:R-:W4:Y:S08]  /*1e1b0*/  LDC.64 R4, c[0x0][0x600] ;  /* 0x00018000ff047b82 */ /* 0x000f300000000a00 */
[----:B--2---:R-:W2:Y:S08]  /*1e1c0*/  LDC.64 R16, c[0x0][0x610] ;  /* 0x00018400ff107b82 */ /* 0x004eb00000000a00 */
[----:B------:R-:W2:Y:S08]  /*1e1d0*/  LDC.64 R18, c[0x0][0x618] ;  /* 0x00018600ff127b82 */ /* 0x000eb00000000a00 */
[----:B---3--:R-:W1:Y:S08]  /*1e1e0*/  LDC.64 R12, c[0x0][0x620] ;  /* 0x00018800ff0c7b82 */ /* 0x008e700000000a00 */
[----:B------:R-:W4:Y:S01]  /*1e1f0*/  LDC.64 R6, c[0x0][0x608] ;  /* 0x00018200ff067b82 */ /* 0x000f220000000a00 */
[----:B--2---:R2:W-:Y:S07]  /*1e200*/  STS.128 [UR5+0x34710], R16 ;  /* 0x03471010ff007988 */ /* 0x0045ee0008000c05 */
[----:B------:R-:W3:Y:S01]  /*1e210*/  LDC.64 R32, c[0x0][0x630] ;  /* 0x00018c00ff207b82 */ /* 0x000ee20000000a00 */
[----:B-1----:R1:W-:Y:S07]  /*1e220*/  STS.128 [UR5+0x34720], R12 ;  /* 0x0347200cff007988 */ /* 0x0023ee0008000c05 */
[----:B------:R-:W3:Y:S01]  /*1e230*/  LDC.64 R34, c[0x0][0x638] ;  /* 0x00018e00ff227b82 */ /* 0x000ee20000000a00 */
[----:B--2---:R2:W5:Y:S07]  /*1e240*/  LDL.LU.64 R18, [R1+0x610] ;  /* 0x0006100001127983 */ /* 0x00456e0000300a00 */
[----:B------:R-:W2:Y:S01]  /*1e250*/  LDC.64 R28, c[0x0][0x640] ;  /* 0x00019000ff1c7b82 */ /* 0x000ea20000000a00 */
[----:B------:R2:W5:Y:S04]  /*1e260*/  LDL.LU.64 R16, [R1+0x608] ;  /* 0x0006080001107983 */ /* 0x0005680000300a00 */
[----:B-1----:R1:W5:Y:S03]  /*1e270*/  LDL.LU R13, [R1+0x600] ;  /* 0x00060000010d7983 */ /* 0x0023660000300800 */
[----:B------:R-:W2:Y:S01]  /*1e280*/  LDC.64 R30, c[0x0][0x648] ;  /* 0x00019200ff1e7b82 */ /* 0x000ea20000000a00 */
[----:B----4-:R4:W-:Y:S07]  /*1e290*/  STS.128 [UR5+0x34700], R4 ;  /* 0x03470004ff007988 */ /* 0x0109ee0008000c05 */
[----:B------:R-:W1:Y:S08]  /*1e2a0*/  LDC.64 R24, c[0x0][0x650] ;  /* 0x00019400ff187b82 */ /* 0x000e700000000a00 */
[----:B------:R-:W1:Y:S08]  /*1e2b0*/  LDC.64 R26, c[0x0][0x658] ;  /* 0x00019600ff1a7b82 */ /* 0x000e700000000a00 */
[----:B------:R-:W1:Y:S08]  /*1e2c0*/  LDC.64 R8, c[0x0][0x660] ;  /* 0x00019800ff087b82 */ /* 0x000e700000000a00 */
[----:B------:R-:W1:Y:S08]  /*1e2d0*/  LDC.64 R10, c[0x0][0x668] ;  /* 0x00019a00ff0a7b82 */ /* 0x000e700000000a00 */
[----:B----4-:R-:W4:Y:S08]  /*1e2e0*/  LDC.64 R4, c[0x0][0x670] ;  /* 0x00019c00ff047b82 */ /* 0x010f300000000a00 */
[----:B------:R-:W4:Y:S01]  /*1e2f0*/  LDC.64 R6, c[0x0][0x678] ;  /* 0x00019e00ff067b82 */ /* 0x000f220000000a00 */
[----:B---3--:R3:W-:Y:S04]  /*1e300*/  STS.128 [UR5+0x34730], R32 ;  /* 0x03473020ff007988 */ /* 0x0087e80008000c05 */
[----:B--2---:R3:W-:Y:S04]  /*1e310*/  STS.128 [UR5+0x34740], R28 ;  /* 0x0347401cff007988 */ /* 0x0047e80008000c05 */
[----:B-1----:R3:W-:Y:S04]  /*1e320*/  STS.128 [UR5+0x34750], R24 ;  /* 0x03475018ff007988 */ /* 0x0027e80008000c05 */
[----:B------:R3:W-:Y:S04]  /*1e330*/  STS.128 [UR5+0x34760], R8 ;  /* 0x03476008ff007988 */ /* 0x0007e80008000c05 */
[----:B----4-:R3:W-:Y:S02]  /*1e340*/  STS.128 [UR5+0x34770], R4 ;  /* 0x03477004ff007988 */ /* 0x0107e40008000c05 */
.L_x_240:
[----:B------:R-:W-:Y:S05]  /*1e350*/  BSYNC B0 ;  /* 0x0000000000007941 */ /* 0x000fea0003800000 */
.L_x_239:
[----:B------:R-:W-:Y:S01]  /*1e360*/  ELECT P0, URZ, PT ;  /* 0x00000000003f782f */ /* 0x000fe20003800000 */
[----:B------:R-:W-:Y:S01]  /*1e370*/  NOP ;  /* 0x0000000000007918 */ /* 0x000fe20000000000 */
[----:B------:R-:W-:Y:S01]  /*1e380*/  ULDC UR5, c[0x0][0x884] ;  /* 0x0002210000057ab9 */ /* 0x000fe20000000800 */
[----:B------:R-:W-:Y:S01]  /*1e390*/  ULDC.64 UR10, c[0x0][0x800] ;  /* 0x00020000000a7ab9 */ /* 0x000fe20000000a00 */
[----:B------:R-:W-:Y:S01]  /*1e3a0*/  ULEA UR4, UR5, UR4, 0x1 ;  /* 0x0000000405047291 */ /* 0x000fe2000f8e083f */
[----:B------:R-:W-:Y:S03]  /*1e3b0*/  BSSY B0, `(.L_x_241) ;  /* 0x0000033000007945 */ /* 0x000fe60003800000 */
[----:B------:R-:W-:-:S05]  /*1e3c0*/  UIMAD.WIDE UR10, UR4, 0x80, UR10 ;  /* 0x00000080040a78a5 */ /* 0x000fca000f8e020a */
[----:B------:R-:W-:Y:S07]  /*1e3d0*/  @!P0 BRA `(.L_x_242) ;  /* 0x0000000000c08947 */ /* 0x000fee0003800000 */
[----:B------:R-:W-:Y:S01]  /*1e3e0*/  ULDC.64 UR4, c[0x0][0x808] ;  /* 0x0002020000047ab9 */ /* 0x000fe20000000a00 */
[----:B------:R-:W-:Y:S01]  /*1e3f0*/  ULDC.64 UR6, c[0x0][0x810] ;  /* 0x0002040000067ab9 */ /* 0x000fe20000000a00 */
[----:B------:R-:W-:Y:S02]  /*1e400*/  ISETP.NE.U32.AND P0, PT, RZ, UR4, PT ;  /* 0x00000004ff007c0c */ /* 0x000fe4000bf05070 */
[----:B------:R-:W-:Y:S02]  /*1e410*/  ISETP.NE.U32.AND P1, PT, RZ, UR6, PT ;  /* 0x00000006ff007c0c */ /* 0x000fe4000bf25070 */
[----:B------:R-:W-:Y:S02]  /*1e420*/  ISETP.NE.AND.EX P0, PT, RZ, UR5, PT, P0 ;  /* 0x00000005ff007c0c */ /* 0x000fe4000bf05300 */
[----:B------:R-:W-:-:S11]  /*1e430*/  ISETP.NE.AND.EX P1, PT, RZ, UR7, PT, P1 ;  /* 0x00000007ff007c0c */ /* 0x000fd6000bf25310 */
[----:B------:R-:W-:Y:S05]  /*1e440*/  @!P0 BRA `(.L_x_243) ;  /* 0x0000000000188947 */ /* 0x000fea0003800000 */
[----:B------:R-:W1:Y:S02]  /*1e450*/  LDC.64 R2, c[0x0][0x808] ;  /* 0x00020200ff027b82 */ /* 0x000e640000000a00 */
[----:B-1---5:R-:W-:-:S06]  /*1e460*/  IMAD.WIDE R2, R18, 0x8, R2 ;  /* 0x0000000812027825 */ /* 0x022fcc00078e0202 */
[----:B------:R-:W2:Y:S01]  /*1e470*/  LDG.E.64 R2, desc[UR38][R2.64] ;  /* 0x0000002602027981 */ /* 0x000ea2000c1e1b00 */
[----:B------:R-:W-:Y:S02]  /*1e480*/  UMOV UR4, 0x400 ;  /* 0x0000040000047882 */ /* 0x000fe40000000000 */
[----:B------:R-:W-:-:S09]  /*1e490*/  ULEA UR4, UR58, UR4, 0x18 ;  /* 0x000000043a047291 */ /* 0x000fd2000f8ec03f */
[----:B--2---:R1:W-:Y:S03]  /*1e4a0*/  STS.64 [UR4+0x34700], R2 ;  /* 0x03470002ff007988 */ /* 0x0043e60008000a04 */
.L_x_243:
[----:B------:R-:W-:Y:S05]  /*1e4b0*/  @!P1 BRA `(.L_x_242) ;  /* 0x0000000000889947 */ /* 0x000fea0003800000 */
[----:B-1----:R-:W1:Y:S02]  /*1e4c0*/  LDC.64 R2, c[0x0][0x810] ;  /* 0x00020400ff027b82 */ /* 0x002e640000000a00 */
[----:B-1---5:R-:W-:-:S06]  /*1e4d0*/  IMAD.WIDE R2, R18, 0x8, R2 ;  /* 0x0000000812027825 */ /* 0x022fcc00078e0202 */
[----:B------:R-:W2:Y:S01]  /*1e4e0*/  LDG.E.64 R2, desc[UR38][R2.64] ;  /* 0x0000002602027981 */ /* 0x000ea2000c1e1b00 */
[----:B------:R-:W-:Y:S01]  /*1e4f0*/  UMOV UR4, 0x400 ;  /* 0x0000040000047882 */ /* 0x000fe20000000000 */
[----:B---3--:R-:W-:Y:S01]  /*1e500*/  IADD3 R4, R13, -0x1, RZ ;  /* 0xffffffff0d047810 */ /* 0x008fe20007ffe0ff */
[----:B------:R-:W-:-:S04]  /*1e510*/  ULEA UR4, UR58, UR4, 0x18 ;  /* 0x000000043a047291 */ /* 0x000fc8000f8ec03f */
[----:B------:R-:W-:-:S05]  /*1e520*/  UIADD3 UR5, UR4, 0x34700, URZ ;  /* 0x0003470004057890 */ /* 0x000fca000fffe03f */
[----:B------:R-:W1:Y:S01]  /*1e530*/  LDS R0, [UR4+0x3471c] ;  /* 0x03471c04ff007984 */ /* 0x000e620008000800 */
[----:B------:R-:W-:-:S03]  /*1e540*/  MOV R8, UR5 ;  /* 0x0000000500087c02 */ /* 0x000fc60008000f00 */
[----:B------:R-:W-:Y:S01]  /*1e550*/  STS [UR4+0x34730], RZ ;  /* 0x034730ffff007988 */ /* 0x000fe20008000804 */
[----:B------:R-:W-:-:S05]  /*1e560*/  SHF.R.U64 R8, R8, 0x4, RZ ;  /* 0x0000000408087819 */ /* 0x000fca00000012ff */
        /* <DEDUP_REMOVED lines=8> */
[----:B-1----:R-:W-:Y:S01]  /*1e5f0*/  LOP3.LUT R0, R0, 0xf, R5, 0xb8, !PT ;  /* 0x0000000f00007812 */ /* 0x002fe200078eb805 */
[----:B------:R-:W-:Y:S02]  /*1e600*/  VIADD R5, R19, 0xffffffff ;  /* 0xffffffff13057836 */ /* 0x000fe40000000000 */
[----:B------:R-:W-:Y:S04]  /*1e610*/  STS [UR4+0x3470c], R2 ;  /* 0x03470c02ff007988 */ /* 0x000fe80008000804 */
[----:B------:R-:W-:Y:S04]  /*1e620*/  STS [UR4+0x3471c], R0 ;  /* 0x03471c00ff007988 */ /* 0x000fe80008000804 */
[----:B------:R-:W1:Y:S02]  /*1e630*/  LDS R6, [UR4+0x3471c] ;  /* 0x03471c04ff067984 */ /* 0x000e640008000800 */
[----:B-1----:R-:W-:-:S05]  /*1e640*/  LOP3.LUT R6, R6, 0xf0, RZ, 0xb8, !PT ;  /* 0x000000f006067812 */ /* 0x002fca00078eb8ff */
[----:B------:R1:W-:Y:S04]  /*1e650*/  STS [UR4+0x3471c], R6 ;  /* 0x03471c06ff007988 */ /* 0x0003e80008000804 */
[----:B------:R-:W2:Y:S01]  /*1e660*/  LDS R9, [UR4+0x3471c] ;  /* 0x03471c04ff097984 */ /* 0x000ea20008000800 */
[----:B-1----:R-:W-:-:S05]  /*1e670*/  CS2R R6, SRZ ;  /* 0x0000000000067805 */ /* 0x002fca000001ff00 */
[----:B------:R-:W-:Y:S01]  /*1e680*/  STS.128 [UR4+0x34720], R4 ;  /* 0x03472004ff007988 */ /* 0x000fe20008000c04 */
[----:B--2---:R-:W-:-:S05]  /*1e690*/  LOP3.LUT R9, R9, 0xf00, RZ, 0xb8, !PT ;  /* 0x00000f0009097812 */ /* 0x004fca00078eb8ff */
[----:B------:R-:W-:Y:S04]  /*1e6a0*/  STS.64 [UR4+0x34718], R8 ;  /* 0x03471808ff007988 */ /* 0x000fe80008000a04 */
[----:B------:R-:W1:Y:S02]  /*1e6b0*/  LDS R3, [UR4+0x3471c] ;  /* 0x03471c04ff037984 */ /* 0x000e640008000800 */
[----:B-1----:R-:W-:-:S05]  /*1e6c0*/  LOP3.LUT R0, R3, 0xf000, RZ, 0xb8, !PT ;  /* 0x0000f00003007812 */ /* 0x002fca00078eb8ff */
[----:B------:R2:W-:Y:S02]  /*1e6d0*/  STS [UR4+0x3471c], R0 ;  /* 0x03471c00ff007988 */ /* 0x0005e40008000804 */
.L_x_242:
[----:B------:R-:W-:Y:S05]  /*1e6e0*/  BSYNC B0 ;  /* 0x0000000000007941 */ /* 0x000fea0003800000 */
.L_x_241:
[----:B--2---:R-:W2:Y:S01]  /*1e6f0*/  S2R R0, SR_LANEID ;  /* 0x0000000000007919 */ /* 0x004ea20000000000 */
[----:B------:R-:W-:Y:S01]  /*1e700*/  ELECT P0, URZ, PT ;  /* 0x00000000003f782f */ /* 0x000fe20003800000 */
[----:B------:R-:W-:Y:S01]  /*1e710*/  NOP ;  /* 0x0000000000007918 */ /* 0x000fe20000000000 */
[----:B------:R-:W-:Y:S11]  /*1e720*/  BSSY B0, `(.L_x_244) ;  /* 0x0000004000007945 */ /* 0x000ff60003800000 */
[----:B------:R-:W-:Y:S05]  /*1e730*/  @!P0 BRA `(.L_x_245) ;  /* 0x0000000000088947 */ /* 0x000fea0003800000 */
[----:B------:R0:W-:Y:S01]  /*1e740*/  UTMACMDFLUSH ;  /* 0x00000000000079b7 */ /* 0x0001e20000000000 */
[----:B------:R-:W-:-:S04]  /*1e750*/  DEPBAR.LE SB0, 0x0 ;  /* 0x000080000000791a */ /* 0x000fc80000000000 */
.L_x_245:
[----:B------:R-:W-:Y:S05]  /*1e760*/  BSYNC B0 ;  /* 0x0000000000007941 */ /* 0x000fea0003800000 */
.L_x_244:
[----:B------:R-:W-:Y:S01]  /*1e770*/  UMOV UR4, 0x400 ;  /* 0x0000040000047882 */ /* 0x000fe20000000000 */
[----:B--23--:R-:W-:Y:S01]  /*1e780*/  SHF.L.U32 R4, R0, 0x2, RZ ;  /* 0x0000000200047819 */ /* 0x00cfe200000006ff */
[----:B------:R-:W-:-:S03]  /*1e790*/  ULEA UR4, UR58, UR4, 0x18 ;  /* 0x000000043a047291 */ /* 0x000fc6000f8ec03f */
[----:B-1----:R-:W-:Y:S01]  /*1e7a0*/  IADD3 R2, P0, R4, UR10, RZ ;  /* 0x0000000a04027c10 */ /* 0x002fe2000ff1e0ff */
[----:B------:R-:W-:Y:S01]  /*1e7b0*/  UIADD3 UR5, UR4, 0x34700, URZ ;  /* 0x0003470004057890 */ /* 0x000fe2000fffe03f */
[----:B------:R-:W-:Y:S02]  /*1e7c0*/  MOV R0, RZ ;  /* 0x000000ff00007202 */ /* 0x000fe40000000f00 */
[----:B------:R-:W-:-:S06]  /*1e7d0*/  IADD3.X R3, RZ, UR11, RZ, P0, !PT ;  /* 0x0000000bff037c10 */ /* 0x000fcc00087fe4ff */
[----:B------:R-:W1:Y:S01]  /*1e7e0*/  LDS R5, [R4+UR5] ;  /* 0x0000000504057984 */ /* 0x000e620008000800 */
[----:B------:R-:W-:-:S03]  /*1e7f0*/  SHF.L.U32 R0, R0, 0x1f, RZ ;  /* 0x0000001f00007819 */ /* 0x000fc600000006ff */
[----:B-1----:R1:W2:Y:S02]  /*1e800*/  ATOMG.E.EXCH.STRONG.GPU PT, RZ, [R2], R5 ;  /* 0x0000000502ff73a8 */ /* 0x0022a400041ee100 */
[----:B--2---:R-:W2:Y:S01]  /*1e810*/  SYNCS.PHASECHK.TRANS64.TRYWAIT P0, [UR4+0x34528], R0 ;  /* 0x03452800ff0075a7 */ /* 0x004ea20008000144 */
[----:B------:R-:W-:Y:S02]  /*1e820*/  ULOP3.LUT UR36, UR59, 0x1, URZ, 0xfc, !UPT ;  /* 0x000000013b247892 */ /* 0x000fe4000f8efc3f */
[----:B------:R-:W-:Y:S01]  /*1e830*/  ULOP3.LUT UR37, UR61, 0x2, URZ, 0xfc, !UPT ;  /* 0x000000023d257892 */ /* 0x000fe2000f8efc3f */
[----:B-12---:R-:W-:Y:S11]  /*1e840*/  @!P0 BRA `(.L_x_246) ;  /* 0x0000008000648947 */ /* 0x006ff60003800000 */
.L_x_575:
[----:B------:R-:W-:Y:S01]  /*1e850*/  MOV R2, 0x1 ;  /* 0x0000000100027802 */ /* 0x000fe20000000f00 */
[----:B------:R-:W-:Y:S01]  /*1e860*/  ULDC UR41, c[0x0][0x598] ;  /* 0x0001660000297ab9 */ /* 0x000fe20000000800 */
[----:B-1----:R-:W-:Y:S01]  /*1e870*/  MOV R0, RZ ;  /* 0x000000ff00007202 */ /* 0x002fe20000000f00 */
[----:B------:R-:W-:Y:S01]  /*1e880*/  ULDC UR42, c[0x0][0x580] ;  /* 0x00016000002a7ab9 */ /* 0x000fe20000000800 */
[----:B------:R-:W-:Y:S01]  /*1e890*/  ULDC.64 UR34, c[0x0][0x590] ;  /* 0x0001640000227ab9 */ /* 0x000fe20000000a00 */
[----:B------:R-:W-:-:S05]  /*1e8a0*/  ULDC.64 UR32, c[0x0][0x588] ;  /* 0x0001620000207ab9 */ /* 0x000fca0000000a00 */
.L_x_451:
[----:B------:R-:W-:-:S06]  /*1e8b0*/  UISETP.NE.AND UP0, UPT, UR36, 0x3, UPT ;  /* 0x000000032400788c */ /* 0x000fcc000bf05270 */
[----:B------:R-:W-:-:S13]  /*1e8c0*/  PLOP3.LUT P1, PT, PT, PT, UP0, 0x80, 0x0 ;  /* 0x000000000000781c */ /* 0x000fda0003f2f008 */
[----:B-----5:R-:W-:Y:S05]  /*1e8d0*/  @!P1 BRA `(.L_x_247) ;  /* 0x0000000000049947 */ /* 0x020fea0003800000 */
[----:B------:R-:W-:Y:S01]  /*1e8e0*/  BPT.TRAP 0x1 ;  /* 0x000000040000795c */ /* 0x000fe20000300000 */
.L_x_247:
[----:B------:R-:W-:Y:S02]  /*1e8f0*/  R2UR UR6, R22 ;  /* 0x00000000160672ca */ /* 0x000fe400000e0000 */
[----:B------:R-:W-:Y:S02]  /*1e900*/  SHF.L.U32 R3, R0, 0x1f, RZ ;  /* 0x0000001f00037819 */ /* 0x000fe400000006ff */
[----:B------:R-:W-:-:S09]  /*1e910*/  LEA R4, R22, UR4, 0x4 ;  /* 0x0000000416047c11 */ /* 0x000fd2000f8e20ff */
[----:B------:R-:W-:-:S09]  /*1e920*/  ULEA UR6, UR6, UR4, 0x3 ;  /* 0x0000000406067291 */ /* 0x000fd2000f8e183f */
[----:B------:R-:W1:Y:S02]  /*1e930*/  SYNCS.PHASECHK.TRANS64.TRYWAIT P0, [UR6+0x34400], R3 ;  /* 0x03440003ff0075a7 */ /* 0x000e640008000146 */
[----:B-1----:R-:W-:Y:S05]  /*1e940*/  @!P0 BRA `(.L_x_248) ;  /* 0x00000080003c8947 */ /* 0x002fea0003800000 */
.L_x_576:
[----:B-1----:R-:W1:Y:S01]  /*1e950*/  LDS.128 R4, [R4+0x34550] ;  /* 0x0345500004047984 */ /* 0x002e620000000c00 */
[----:B------:R-:W-:Y:S01]  /*1e960*/  @!PT LDS RZ, [RZ] ;  /* 0x00000000fffff984 */ /* 0x000fe20000000800 */
[----:B------:R-:W-:Y:S01]  /*1e970*/  @!PT LDS RZ, [RZ] ;  /* 0x00000000fffff984 */ /* 0x000fe20000000800 */
[----:B------:R-:W-:Y:S01]  /*1e980*/  @!PT LDS RZ, [RZ] ;  /* 0x00000000fffff984 */ /* 0x000fe20000000800 */
[----:B------:R-:W-:Y:S01]  /*1e990*/  @!PT LDS RZ, [RZ] ;  /* 0x00000000fffff984 */ /* 0x000fe20000000800 */
[----:B------:R2:W-:Y:S06]  /*1e9a0*/  MEMBAR.ALL.CTA ;  /* 0x0000000000007992 */ /* 0x0005ec0000008000 */
[----:B--2---:R-:W2:Y:S01]  /*1e9b0*/  FENCE.VIEW.ASYNC.S ;  /* 0x00000000000073c6 */ /* 0x004ea20000000000 */
[----:B------:R-:W-:Y:S05]  /*1e9c0*/  @!P1 BRA `(.L_x_249) ;  /* 0x0000000000049947 */ /* 0x000fea0003800000 */
[----:B------:R-:W-:Y:S01]  /*1e9d0*/  BPT.TRAP 0x1 ;  /* 0x000000040000795c */ /* 0x000fe20000300000 */
.L_x_249:
[----:B------:R-:W-:Y:S01]  /*1e9e0*/  UIADD3 UR6, UR6, 0x34440, URZ ;  /* 0x0003444006067890 */ /* 0x000fe2000fffe03f */
[----:B-----5:R-:W-:Y:S02]  /*1e9f0*/  R2UR UR14, R16 ;  /* 0x00000000100e72ca */ /* 0x020fe400000e0000 */
[----:B------:R-:W-:Y:S01]  /*1ea00*/  R2UR UR15, R17 ;  /* 0x00000000110f72ca */ /* 0x000fe200000e0000 */
[----:B------:R-:W-:Y:S01]  /*1ea10*/  UPRMT UR6, UR58, 0x654, UR6 ;  /* 0x000006543a067896 */ /* 0x000fe20008000006 */
[----:B------:R-:W-:Y:S02]  /*1ea20*/  LOP3.LUT P1, RZ, R2, 0xff, RZ, 0xc0, !PT ;  /* 0x000000ff02ff7812 */ /* 0x000fe4000782c0ff */
[----:B------:R-:W-:-:S04]  /*1ea30*/  ISETP.NE.U32.AND P0, PT, RZ, UR34, PT ;  /* 0x00000022ff007c0c */ /* 0x000fc8000bf05070 */
[----:B------:R-:W-:Y:S02]  /*1ea40*/  ISETP.NE.AND.EX P0, PT, RZ, UR35, PT, P0 ;  /* 0x00000023ff007c0c */ /* 0x000fe4000bf05300 */
[----:B--2---:R-:W-:Y:S01]  /*1ea50*/  SYNCS.ARRIVE.TRANS64.RED.A1T0 RZ, [UR6], RZ ;  /* 0x000000ffffff79a7 */ /* 0x004fe20008100406 */
[----:B------:R-:W-:Y:S02]  /*1ea60*/  USHF.L.U32 UR14, UR14, 0x8, URZ ;  /* 0x000000080e0e7899 */ /* 0x000fe4000800063f */
[----:B------:R-:W-:Y:S02]  /*1ea70*/  USHF.L.U32 UR15, UR15, 0x8, URZ ;  /* 0x000000080f0f7899 */ /* 0x000fe4000800063f */
[----:B------:R-:W-:Y:S10]  /*1ea80*/  @!P1 BRA `(.L_x_250) ;  /* 0x00000000000c9947 */ /* 0x000ff40003800000 */
[----:B------:R-:W-:-:S04]  /*1ea90*/  DEPBAR {5,4,3,2,1,0} ;  /* 0x0000003f0000791a */ /* 0x000fc80000000000 */
[----:B------:R2:W-:Y:S02]  /*1eaa0*/  UTMACCTL.IV [UR10] ;  /* 0x000000000a0079b9 */ /* 0x0005e40008000000 */
[----:B--2---:R-:W-:Y:S01]  /*1eab0*/  NOP ;  /* 0x0000000000007918 */ /* 0x004fe20000000000 */
.L_x_250:
[----:B------:R-:W-:Y:S05]  /*1eac0*/  @!P0 BRA `(.L_x_251) ;  /* 0x0000000000188947 */ /* 0x000fea0003800000 */
[----:B------:R-:W2:Y:S02]  /*1ead0*/  LDC.64 R2, c[0x0][0x590] ;  /* 0x00016400ff027b82 */ /* 0x000ea40000000a00 */
[----:B--2---:R-:W-:-:S06]  /*1eae0*/  IMAD.WIDE R2, R18, 0x8, R2 ;  /* 0x0000000812027825 */ /* 0x004fcc00078e0202 */
[----:B------:R-:W2:Y:S04]  /*1eaf0*/  LDG.E.64 R2, desc[UR38][R2.64] ;  /* 0x0000002602027981 */ /* 0x000ea8000c1e1b00 */
[----:B--2---:R-:W2:Y:S02]  /*1eb00*/  LD.E R8, desc[UR38][R2.64] ;  /* 0x0000002602087980 */ /* 0x004ea4000c101900 */
[----:B--2---:R-:W-:Y:S01]  /*1eb10*/  FSETP.NEU.AND P0, PT, R8, RZ, PT ;  /* 0x000000ff0800720b */ /* 0x004fe20003f0d000 */
[----:B------:R-:W-:-:S12]  /*1eb20*/  BRA `(.L_x_252) ;  /* 0x0000000000247947 */ /* 0x000fd80003800000 */
.L_x_251:
[----:B------:R-:W-:Y:S02]  /*1eb30*/  ISETP.NE.U32.AND P1, PT, RZ, UR32, PT ;  /* 0x00000020ff007c0c */ /* 0x000fe4000bf25070 */
[----:B------:R-:W-:Y:S02]  /*1eb40*/  FSETP.NEU.AND P0, PT, RZ, UR42, PT ;  /* 0x0000002aff007c0b */ /* 0x000fe4000bf0d000 */
[----:B------:R-:W-:-:S13]  /*1eb50*/  ISETP.NE.AND.EX P1, PT, RZ, UR33, PT, P1 ;  /* 0x00000021ff007c0c */ /* 0x000fda000bf25310 */
[----:B------:R-:W-:Y:S05]  /*1eb60*/  @!P1 BRA `(.L_x_252) ;  /* 0x0000000000149947 */ /* 0x000fea0003800000 */
[----:B------:R-:W2:Y:S01]  /*1eb70*/  LDC.64 R2, c[0x0][0x588] ;  /* 0x00016200ff027b82 */ /* 0x000ea20000000a00 */
[----:B------:R-:W-:-:S04]  /*1eb80*/  IMAD R9, R18, UR41, RZ ;  /* 0x0000002912097c24 */ /* 0x000fc8000f8e02ff */
[----:B--2---:R-:W-:-:S06]  /*1eb90*/  IMAD.WIDE R2, R9, 0x4, R2 ;  /* 0x0000000409027825 */ /* 0x004fcc00078e0202 */
[----:B------:R-:W2:Y:S02]  /*1eba0*/  LDG.E R2, desc[UR38][R2.64] ;  /* 0x0000002602027981 */ /* 0x000ea4000c1e1900 */
[----:B--2---:R-:W-:-:S13]  /*1ebb0*/  FSETP.NEU.AND P0, PT, R2, RZ, PT ;  /* 0x000000ff0200720b */ /* 0x004fda0003f0d000 */
.L_x_252:
[----:B------:R-:W-:Y:S01]  /*1ebc0*/  UISETP.NE.AND UP0, UPT, UR37, 0x3, UPT ;  /* 0x000000032500788c */ /* 0x000fe2000bf05270 */
[----:B------:R-:W-:-:S05]  /*1ebd0*/  ELECT P1, URZ, PT ;  /* 0x00000000003f782f */ /* 0x000fca0003820000 */
[----:B------:R-:W-:Y:S02]  /*1ebe0*/  PLOP3.LUT P2, PT, PT, PT, UP0, 0x80, 0x0 ;  /* 0x000000000000781c */ /* 0x000fe40003f4f008 */
[----:B------:R-:W-:-:S11]  /*1ebf0*/  PLOP3.LUT P0, PT, P0, P1, PT, 0x2a, 0x0 ;  /* 0x000000000000781c */ /* 0x000fd60000702572 */
[----:B------:R-:W-:Y:S05]  /*1ec00*/  @!P2 BRA `(.L_x_253) ;  /* 0x000000000004a947 */ /* 0x000fea0003800000 */
[----:B------:R-:W-:Y:S01]  /*1ec10*/  BPT.TRAP 0x1 ;  /* 0x000000040000795c */ /* 0x000fe20000300000 */
.L_x_253:
[----:B------:R-:W-:-:S04]  /*1ec20*/  MOV R8, 0x1 ;  /* 0x0000000100087802 */ /* 0x000fc80000000f00 */
[----:B------:R-:W-:-:S04]  /*1ec30*/  SHF.L.U32 R8, R8, 0x1f, RZ ;  /* 0x0000001f08087819 */ /* 0x000fc800000006ff */
[----:B------:R-:W2:Y:S02]  /*1ec40*/  SYNCS.PHASECHK.TRANS64.TRYWAIT P1, [UR4+0x34500], R8 ;  /* 0x03450008ff0075a7 */ /* 0x000ea40008020144 */
[----:B--2---:R-:W-:Y:S05]  /*1ec50*/  @!P1 BRA `(.L_x_254) ;  /* 0x0000007c00909947 */ /* 0x004fea0003800000 */
.L_x_577:
[----:B------:R-:W-:Y:S04]  /*1ec60*/  BSSY B0, `(.L_x_255) ;  /* 0x000000b000007945 */ /* 0x000fe80003800000 */
[----:B------:R-:W-:Y:S05]  /*1ec70*/  @P0 BRA `(.L_x_256) ;  /* 0x0000000000240947 */ /* 0x000fea0003800000 */
[----:B------:R-:W-:Y:S02]  /*1ec80*/  UIADD3 UR12, UR4, 0x30000, URZ ;  /* 0x00030000040c7890 */ /* 0x000fe4000fffe03f */
[----:B------:R-:W-:Y:S01]  /*1ec90*/  UIADD3 UR13, UR4, 0x344e0, URZ ;  /* 0x000344e0040d7890 */ /* 0x000fe2000fffe03f */
[----:B------:R-:W-:Y:S01]  /*1eca0*/  UMOV UR6, 0x0 ;  /* 0x0000000000067882 */ /* 0x000fe20000000000 */
[----:B------:R-:W-:-:S07]  /*1ecb0*/  UMOV UR7, 0x10000000 ;  /* 0x1000000000077882 */ /* 0x000fce0000000000 */
[----:B------:R3:W-:Y:S02]  /*1ecc0*/  UTMALDG.2D [UR12], [UR10], desc[UR6] ;  /* 0x0000060c0a0075b4 */ /* 0x0007e40008009000 */
[----:B---3--:R-:W-:Y:S05]  /*1ecd0*/  @!P2 BRA `(.L_x_257) ;  /* 0x000000000004a947 */ /* 0x008fea0003800000 */
[----:B------:R-:W-:Y:S01]  /*1ece0*/  BPT.TRAP 0x1 ;  /* 0x000000040000795c */ /* 0x000fe20000300000 */
.L_x_257:
[----:B------:R-:W3:Y:S02]  /*1ecf0*/  LDC R2, c[0x0][0x828] ;  /* 0x00020a00ff027b82 */ /* 0x000ee40000000800 */
[----:B---3--:R3:W-:Y:S02]  /*1ed00*/  SYNCS.ARRIVE.TRANS64.RED.A0TR RZ, [UR4+0x344e0], R2 ;  /* 0x0344e002ffff79a7 */ /* 0x0087e40008300404 */
.L_x_256:
[----:B------:R-:W-:Y:S05]  /*1ed10*/  BSYNC B0 ;  /* 0x0000000000007941 */ /* 0x000fea0003800000 */
.L_x_255:
[----:B------:R-:W-:Y:S05]  /*1ed20*/  @!P2 BRA `(.L_x_258) ;  /* 0x000000000004a947 */ /* 0x000fea0003800000 */
[----:B------:R-:W-:Y:S01]  /*1ed30*/  BPT.TRAP 0x1 ;  /* 0x000000040000795c */ /* 0x000fe20000300000 */
.L_x_258:
[----:B------:R-:W-:-:S04]  /*1ed40*/  UIADD3 UR29, UR4, 0x344e0, URZ ;  /* 0x000344e0041d7890 */ /* 0x000fc8000fffe03f */
[----:B------:R-:W-:-:S09]  /*1ed50*/  UPRMT UR6, UR58, 0x654, UR29 ;  /* 0x000006543a067896 */ /* 0x000fd2000800001d */
[----:B------:R-:W-:Y:S01]  /*1ed60*/  SYNCS.ARRIVE.TRANS64.RED.A1T0 RZ, [UR6], RZ ;  /* 0x000000ffffff79a7 */ /* 0x000fe20008100406 */
[----:B------:R-:W-:Y:S05]  /*1ed70*/  @!P2 BRA `(.L_x_259) ;  /* 0x000000000004a947 */ /* 0x000fea0003800000 */
[----:B------:R-:W-:Y:S01]  /*1ed80*/  BPT.TRAP 0x1 ;  /* 0x000000040000795c */ /* 0x000fe20000300000 */
.L_x_259:
[----:B------:R-:W4:Y:S02]  /*1ed90*/  SYNCS.PHASECHK.TRANS64.TRYWAIT P1, [UR4+0x34508], R8 ;  /* 0x03450808ff0075a7 */ /* 0x000f240008020144 */
[----:B----4-:R-:W-:Y:S05]  /*1eda0*/  @!P1 BRA `(.L_x_260) ;  /* 0x0000007c00549947 */ /* 0x010fea0003800000 */
.L_x_578:
[----:B------:R-:W-:Y:S04]  /*1edb0*/  BSSY B0, `(.L_x_261) ;  /* 0x000000d000007945 */ /* 0x000fe80003800000 */
[----:B------:R-:W-:Y:S05]  /*1edc0*/  @P0 BRA `(.L_x_262) ;  /* 0x00000000002c0947 */ /* 0x000fea0003800000 */
[----:B------:R-:W-:Y:S02]  /*1edd0*/  UIADD3 UR18, UR14, 0x40, URZ ;  /* 0x000000400e127890 */ /* 0x000fe4000fffe03f */
[----:B------:R-:W-:Y:S02]  /*1ede0*/  UIADD3 UR16, UR4, 0x31000, URZ ;  /* 0x0003100004107890 */ /* 0x000fe4000fffe03f */
[----:B------:R-:W-:Y:S01]  /*1edf0*/  UIADD3 UR17, UR4, 0x344e8, URZ ;  /* 0x000344e804117890 */ /* 0x000fe2000fffe03f */
[----:B------:R-:W-:Y:S01]  /*1ee00*/  UMOV UR8, 0x0 ;  /* 0x0000000000087882 */ /* 0x000fe20000000000 */
[----:B------:R-:W-:Y:S01]  /*1ee10*/  UMOV UR9, 0x10000000 ;  /* 0x1000000000097882 */ /* 0x000fe20000000000 */
[----:B------:R-:W-:-:S06]  /*1ee20*/  UMOV UR19, UR15 ;  /* 0x0000000f00137c82 */ /* 0x000fcc0008000000 */
[----:B------:R4:W-:Y:S02]  /*1ee30*/  UTMALDG.2D [UR16], [UR10], desc[UR8] ;  /* 0x000008100a0075b4 */ /* 0x0009e40008009000 */
[----:B----4-:R-:W-:Y:S05]  /*1ee40*/  @!P2 BRA `(.L_x_263) ;  /* 0x000000000004a947 */ /* 0x010fea0003800000 */
[----:B------:R-:W-:Y:S01]  /*1ee50*/  BPT.TRAP 0x1 ;  /* 0x000000040000795c */ /* 0x000fe20000300000 */
.L_x_263:
[----:B---3--:R-:W3:Y:S02]  /*1ee60*/  LDC R2, c[0x0][0x828] ;  /* 0x00020a00ff027b82 */ /* 0x008ee40000000800 */
[----:B---3--:R4:W-:Y:S02]  /*1ee70*/  SYNCS.ARRIVE.TRANS64.RED.A0TR RZ, [UR4+0x344e8], R2 ;  /* 0x0344e802ffff79a7 */ /* 0x0089e40008300404 */
.L_x_262:
[----:B------:R-:W-:Y:S05]  /*1ee80*/  BSYNC B0 ;  /* 0x0000000000007941 */ /* 0x000fea0003800000 */
.L_x_261:
[----:B------:R-:W-:Y:S05]  /*1ee90*/  @!P2 BRA `(.L_x_264) ;  /* 0x000000000004a947 */ /* 0x000fea0003800000 */
[----:B------:R-:W-:Y:S01]  /*1eea0*/  BPT.TRAP 0x1 ;  /* 0x000000040000795c */ /* 0x000fe20000300000 */
.L_x_264:
[----:B------:R-:W-:-:S04]  /*1eeb0*/  UIADD3 UR17, UR4, 0x344e8, URZ ;  /* 0x000344e804117890 */ /* 0x000fc8000fffe03f */
[----:B------:R-:W-:-:S09]  /*1eec0*/  UPRMT UR7, UR58, 0x654, UR17 ;  /* 0x000006543a077896 */ /* 0x000fd20008000011 */
[----:B------:R-:W-:Y:S01]  /*1eed0*/  SYNCS.ARRIVE.TRANS64.RED.A1T0 RZ, [UR7], RZ ;  /* 0x000000ffffff79a7 */ /* 0x000fe20008100407 */
[----:B------:R-:W-:Y:S05]  /*1eee0*/  @!P2 BRA `(.L_x_265) ;  /* 0x000000000004a947 */ /* 0x000fea0003800000 */
[----:B------:R-:W-:Y:S01]  /*1eef0*/  BPT.TRAP 0x1 ;  /* 0x000000040000795c */ /* 0x000fe20000300000 */
.L_x_265:
[----:B------:R-:W5:Y:S02]  /*1ef00*/  SYNCS.PHASECHK.TRANS64.TRYWAIT P1, [UR4+0x34510], R8 ;  /* 0x03451008ff0075a7 */ /* 0x000f640008020144 */
[----:B-----5:R-:W-:Y:S05]  /*1ef10*/  @!P1 BRA `(.L_x_266) ;  /* 0x0000007c00109947 */ /* 0x020fea0003800000 */
.L_x_579:
        /* <DEDUP_REMOVED lines=9> */
[----:B-1----:R-:W-:Y:S05]  /*1efb0*/  @!P2 BRA `(.L_x_269) ;  /* 0x000000000004a947 */ /* 0x002fea0003800000 */
[----:B------:R-:W-:Y:S01]  /*1efc0*/  BPT.TRAP 0x1 ;  /* 0x000000040000795c */ /* 0x000fe20000300000 */
.L_x_269:
[----:B---34-:R-:W1:Y:S02]  /*1efd0*/  LDC R2, c[0x0][0x828] ;  /* 0x00020a00ff027b82 */ /* 0x018e640000000800 */
[----:B-1----:R1:W-:Y:S02]  /*1efe0*/  SYNCS.ARRIVE.TRANS64.RED.A0TR RZ, [UR4+0x344f0], R2 ;  /* 0x0344f002ffff79a7 */ /* 0x0023e40008300404 */
.L_x_268:
[----:B------:R-:W-:Y:S05]  /*1eff0*/  BSYNC B0 ;  /* 0x0000000000007941 */ /* 0x000fea0003800000 */
.L_x_267:
[----:B------:R-:W-:Y:S05]  /*1f000*/  @!P2 BRA `(.L_x_270) ;  /* 0x000000000004a947 */ /* 0x000fea0003800000 */
[----:B------:R-:W-:Y:S01]  /*1f010*/  BPT.TRAP 0x1 ;  /* 0x000000040000795c */ /* 0x000fe20000300000 */
.L_x_270:
[----:B------:R-:W-:-:S04]  /*1f020*/  UIADD3 UR21, UR4, 0x344f0, URZ ;  /* 0x000344f004157890 */ /* 0x000fc8000fffe03f */
[----:B------:R-:W-:-:S09]  /*1f030*/  UPRMT UR8, UR58, 0x654, UR21 ;  /* 0x000006543a087896 */ /* 0x000fd20008000015 */
[----:B------:R-:W-:Y:S01]  /*1f040*/  SYNCS.ARRIVE.TRANS64.RED.A1T0 RZ, [UR8], RZ ;  /* 0x000000ffffff79a7 */ /* 0x000fe20008100408 */
[----:B------:R-:W-:Y:S05]  /*1f050*/  @!P2 BRA `(.L_x_271) ;  /* 0x000000000004a947 */ /* 0x000fea0003800000 */
[----:B------:R-:W-:Y:S01]  /*1f060*/  BPT.TRAP 0x1 ;  /* 0x000000040000795c */ /* 0x000fe20000300000 */
.L_x_271:
[----:B------:R-:W5:Y:S02]  /*1f070*/  SYNCS.PHASECHK.TRANS64.TRYWAIT P1, [UR4+0x34518], R8 ;  /* 0x03451808ff0075a7 */ /* 0x000f640008020144 */
[----:B-----5:R-:W-:Y:S05]  /*1f080*/  @!P1 BRA `(.L_x_272) ;  /* 0x0000007800cc9947 */ /* 0x020fea0003800000 */
.L_x_580:
        /* <DEDUP_REMOVED lines=11> */
.L_x_275:
[----:B---34-:R-:W1:Y:S02]  /*1f140*/  LDC R2, c[0x0][0x828] ;  /* 0x00020a00ff027b82 */ /* 0x018e640000000800 */
[----:B-1----:R1:W-:Y:S02]  /*1f150*/  SYNCS.ARRIVE.TRANS64.RED.A0TR RZ, [UR4+0x344f8], R2 ;  /* 0x0344f802ffff79a7 */ /* 0x0023e40008300404 */
.L_x_274:
[----:B------:R-:W-:Y:S05]  /*1f160*/  BSYNC B0 ;  /* 0x0000000000007941 */ /* 0x000fea0003800000 */
.L_x_273:
[----:B------:R-:W-:Y:S05]  /*1f170*/  @!P2 BRA `(.L_x_276) ;  /* 0x000000000004a947 */ /* 0x000fea0003800000 */
[----:B------:R-:W-:Y:S01]  /*1f180*/  BPT.TRAP 0x1 ;  /* 0x000000040000795c */ /* 0x000fe20000300000 */
.L_x_276:
[----:B------:R-:W-:Y:S02]  /*1f190*/  UIADD3 UR25, UR4, 0x344f8, URZ ;  /* 0x000344f804197890 */ /* 0x000fe4000fffe03f */
[----:B------:R-:W-:Y:S02]  /*1f1a0*/  UIADD3 UR31, UR15, 0x20, URZ ;  /* 0x000000200f1f7890 */ /* 0x000fe4000fffe03f */
[----:B------:R-:W-:-:S09]  /*1f1b0*/  UPRMT UR9, UR58, 0x654, UR25 ;  /* 0x000006543a097896 */ /* 0x000fd20008000019 */
[----:B------:R-:W-:Y:S01]  /*1f1c0*/  SYNCS.ARRIVE.TRANS64.RED.A1T0 RZ, [UR9], RZ ;  /* 0x000000ffffff79a7 */ /* 0x000fe20008100409 */
[----:B------:R-:W-:Y:S05]  /*1f1d0*/  @!P2 BRA `(.L_x_277) ;  /* 0x000000000004a947 */ /* 0x000fea0003800000 */
[----:B------:R-:W-:Y:S01]  /*1f1e0*/  BPT.TRAP 0x1 ;  /* 0x000000040000795c */ /* 0x000fe20000300000 */
.L_x_277:
[----:B-1-34-:R-:W-:-:S04]  /*1f1f0*/  SHF.L.U32 R2, RZ, 0x1f, RZ ;  /* 0x0000001fff027819 */ /* 0x01afc800000006ff */
[----:B------:R-:W1:Y:S02]  /*1f200*/  SYNCS.PHASECHK.TRANS64.TRYWAIT P1, [UR4+0x34500], R2 ;  /* 0x03450002ff0075a7 */ /* 0x000e640008020144 */
[----:B-1----:R-:W-:Y:S05]  /*1f210*/  @!P1 BRA `(.L_x_278) ;  /* 0x0000007800809947 */ /* 0x002fea0003800000 */
.L_x_581:
[----:B------:R-:W-:Y:S04]  /*1f220*/  BSSY B0, `(.L_x_279) ;  /* 0x000000b000007945 */ /* 0x000fe80003800000 */
[----:B------:R-:W-:Y:S05]  /*1f230*/  @P0 BRA `(.L_x_280) ;  /* 0x0000000000240947 */ /* 0x000fea0003800000 */
[----:B------:R-:W-:Y:S01]  /*1f240*/  UIADD3 UR28, UR4, 0x30000, URZ ;  /* 0x00030000041c7890 */ /* 0x000fe2000fffe03f */
[----:B------:R-:W-:Y:S01]  /*1f250*/  UMOV UR12, 0x0 ;  /* 0x00000000000c7882 */ /* 0x000fe20000000000 */
[----:B------:R-:W-:Y:S01]  /*1f260*/  UMOV UR13, 0x10000000 ;  /* 0x10000000000d7882 */ /* 0x000fe20000000000 */
[----:B------:R-:W-:-:S06]  /*1f270*/  UMOV UR30, UR14 ;  /* 0x0000000e001e7c82 */ /* 0x000fcc0008000000 */
[----:B------:R3:W-:Y:S02]  /*1f280*/  UTMALDG.2D [UR28], [UR10], desc[UR12] ;  /* 0x00000c1c0a0075b4 */ /* 0x0007e40008009000 */
[----:B---3--:R-:W-:Y:S05]  /*1f290*/  @!P2 BRA `(.L_x_281) ;  /* 0x000000000004a947 */ /* 0x008fea0003800000 */
[----:B------:R-:W-:Y:S01]  /*1f2a0*/  BPT.TRAP 0x1 ;  /* 0x000000040000795c */ /* 0x000fe20000300000 */
.L_x_281:
[----:B-12---:R-:W1:Y:S02]  /*1f2b0*/  LDC R3, c[0x0][0x828] ;  /* 0x00020a00ff037b82 */ /* 0x006e640000000800 */
[----:B-1----:R3:W-:Y:S02]  /*1f2c0*/  SYNCS.ARRIVE.TRANS64.RED.A0TR RZ, [UR4+0x344e0], R3 ;  /* 0x0344e003ffff79a7 */ /* 0x0027e40008300404 */
.L_x_280:
[----:B------:R-:W-:Y:S05]  /*1f2d0*/  BSYNC B0 ;  /* 0x0000000000007941 */ /* 0x000fea0003800000 */
.L_x_279:
[----:B------:R-:W-:Y:S05]  /*1f2e0*/  @!P2 BRA `(.L_x_282) ;  /* 0x000000000004a947 */ /* 0x000fea0003800000 */
[----:B------:R-:W-:Y:S01]  /*1f2f0*/  BPT.TRAP 0x1 ;  /* 0x000000040000795c */ /* 0x000fe20000300000 */
.L_x_282:
[----:B------:R-:W-:Y:S01]  /*1f300*/  SYNCS.ARRIVE.TRANS64.RED.A1T0 RZ, [UR6], RZ ;  /* 0x000000ffffff79a7 */ /* 0x000fe20008100406 */
[----:B------:R-:W-:Y:S05]  /*1f310*/  @!P2 BRA `(.L_x_283) ;  /* 0x000000000004a947 */ /* 0x000fea0003800000 */
[----:B------:R-:W-:Y:S01]  /*1f320*/  BPT.TRAP 0x1 ;  /* 0x000000040000795c */ /* 0x000fe20000300000 */
.L_x_283:
[----:B------:R-:W4:Y:S02]  /*1f330*/  SYNCS.PHASECHK.TRANS64.TRYWAIT P1, [UR4+0x34508], R2 ;  /* 0x03450802ff0075a7 */ /* 0x000f240008020144 */
[----:B----4-:R-:W-:Y:S05]  /*1f340*/  @!P1 BRA `(.L_x_284) ;  /* 0x00000078004c9947 */ /* 0x010fea0003800000 */
.L_x_582:
[----:B------:R-:W-:Y:S04]  /*1f350*/  BSSY B0, `(.L_x_285) ;  /* 0x000000c000007945 */ /* 0x000fe80003800000 */
[----:B------:R-:W-:Y:S05]  /*1f360*/  @P0 BRA `(.L_x_286) ;  /* 0x0000000000280947 */ /* 0x000fea0003800000 */
        /* <DEDUP_REMOVED lines=8> */
.L_x_287:
[----:B-123--:R-:W1:Y:S02]  /*1f3f0*/  LDC R3, c[0x0][0x828] ;  /* 0x00020a00ff037b82 */ /* 0x00ee640000000800 */
[----:B-1----:R4:W-:Y:S02]  /*1f400*/  SYNCS.ARRIVE.TRANS64.RED.A0TR RZ, [UR4+0x344e8], R3 ;  /* 0x0344e803ffff79a7 */ /* 0x0029e40008300404 */
.L_x_286:
[----:B------:R-:W-:Y:S05]  /*1f410*/  BSYNC B0 ;  /* 0x0000000000007941 */ /* 0x000fea0003800000 */
.L_x_285:
[----:B------:R-:W-:Y:S05]  /*1f420*/  @!P2 BRA `(.L_x_288) ;  /* 0x000000000004a947 */ /* 0x000fea0003800000 */
[----:B------:R-:W-:Y:S01]  /*1f430*/  BPT.TRAP 0x1 ;  /* 0x000000040000795c */ /* 0x000fe20000300000 */
.L_x_288:
[----:B------:R-:W-:Y:S01]  /*1f440*/  SYNCS.ARRIVE.TRANS64.RED.A1T0 RZ, [UR7], RZ ;  /* 0x000000ffffff79a7 */ /* 0x000fe20008100407 */
[----:B------:R-:W-:Y:S05]  /*1f450*/  @!P2 BRA `(.L_x_289) ;  /* 0x000000000004a947 */ /* 0x000fea0003800000 */
[----:B------:R-:W-:Y:S01]  /*1f460*/  BPT.TRAP 0x1 ;  /* 0x000000040000795c */ /* 0x000fe20000300000 */
.L_x_289:
[----:B------:R-:W5:Y:S02]  /*1f470*/  SYNCS.PHASECHK.TRANS64.TRYWAIT P1, [UR4+0x34510], R2 ;  /* 0x03451002ff0075a7 */ /* 0x000f640008020144 */
[----:B-----5:R-:W-:Y:S05]  /*1f480*/  @!P1 BRA `(.L_x_290) ;  /* 0x0000007800149947 */ /* 0x020fea0003800000 */
.L_x_583:
        /* <DEDUP_REMOVED lines=10> */
.L_x_293:
[----:B--234-:R-:W1:Y:S02]  /*1f530*/  LDC R3, c[0x0][0x828] ;  /* 0x00020a00ff037b82 */ /* 0x01ce640000000800 */
[----:B-1----:R1:W-:Y:S02]  /*1f540*/  SYNCS.ARRIVE.TRANS64.RED.A0TR RZ, [UR4+0x344f0], R3 ;  /* 0x0344f003ffff79a7 */ /* 0x0023e40008300404 */
.L_x_292:
[----:B------:R-:W-:Y:S05]  /*1f550*/  BSYNC B0 ;  /* 0x0000000000007941 */ /* 0x000fea0003800000 */
.L_x_291:
[----:B------:R-:W-:Y:S05]  /*1f560*/  @!P2 BRA `(.L_x_294) ;  /* 0x000000000004a947 */ /* 0x000fea0003800000 */
[----:B------:R-:W-:Y:S01]  /*1f570*/  BPT.TRAP 0x1 ;  /* 0x000000040000795c */ /* 0x000fe20000300000 */
.L_x_294:
[----:B------:R-:W-:Y:S01]  /*1f580*/  SYNCS.ARRIVE.TRANS64.RED.A1T0 RZ, [UR8], RZ ;  /* 0x000000ffffff79a7 */ /* 0x000fe20008100408 */
[----:B------:R-:W-:Y:S05]  /*1f590*/  @!P2 BRA `(.L_x_295) ;  /* 0x000000000004a947 */ /* 0x000fea0003800000 */
[----:B------:R-:W-:Y:S01]  /*1f5a0*/  BPT.TRAP 0x1 ;  /* 0x000000040000795c */ /* 0x000fe20000300000 */
.L_x_295:
[----:B------:R-:W5:Y:S02]  /*1f5b0*/  SYNCS.PHASECHK.TRANS64.TRYWAIT P1, [UR4+0x34518], R2 ;  /* 0x03451802ff0075a7 */ /* 0x000f640008020144 */
[----:B-----5:R-:W-:Y:S05]  /*1f5c0*/  @!P1 BRA `(.L_x_296) ;  /* 0x0000007400dc9947 */ /* 0x020fea0003800000 */
.L_x_584:
        /* <DEDUP_REMOVED lines=10> */
.L_x_299:
[----:B--234-:R-:W1:Y:S02]  /*1f670*/  LDC R3, c[0x0][0x828] ;  /* 0x00020a00ff037b82 */ /* 0x01ce640000000800 */
[----:B-1----:R1:W-:Y:S02]  /*1f680*/  SYNCS.ARRIVE.TRANS64.RED.A0TR RZ, [UR4+0x344f8], R3 ;  /* 0x0344f803ffff79a7 */ /* 0x0023e40008300404 */
.L_x_298:
[----:B------:R-:W-:Y:S05]  /*1f690*/  BSYNC B0 ;  /* 0x0000000000007941 */ /* 0x000fea0003800000 */
.L_x_297:
[----:B------:R-:W-:Y:S05]  /*1f6a0*/  @!P2 BRA `(.L_x_300) ;  /* 0x000000000004a947 */ /* 0x000fea0003800000 */
[----:B------:R-:W-:Y:S01]  /*1f6b0*/  BPT.TRAP 0x1 ;  /* 0x000000040000795c */ /* 0x000fe20000300000 */
.L_x_300:
[----:B------:R-:W-:Y:S01]  /*1f6c0*/  SYNCS.ARRIVE.TRANS64.RED.A1T0 RZ, [UR9], RZ ;  /* 0x000000ffffff79a7 */ /* 0x000fe20008100409 */
[----:B------:R-:W-:Y:S01]  /*1f6d0*/  UIADD3 UR31, UR15, 0x40, URZ ;  /* 0x000000400f1f7890 */ /* 0x000fe2000fffe03f */
[----:B------:R-:W-:Y:S11]  /*1f6e0*/  @!P2 BRA `(.L_x_301) ;  /* 0x000000000004a947 */ /* 0x000ff60003800000 */
[----:B------:R-:W-:Y:S01]  /*1f6f0*/  BPT.TRAP 0x1 ;  /* 0x000000040000795c */ /* 0x000fe20000300000 */
.L_x_301:
[----:B------:R-:W5:Y:S02]  /*1f700*/  SYNCS.PHASECHK.TRANS64.TRYWAIT P1, [UR4+0x34500], R8 ;  /* 0x03450008ff0075a7 */ /* 0x000f640008020144 */
[----:B-----5:R-:W-:Y:S05]  /*1f710*/  @!P1 BRA `(.L_x_302) ;  /* 0x0000007400a09947 */ /* 0x020fea0003800000 */
.L_x_585:
[----:B------:R-:W-:Y:S04]  /*1f720*/  BSSY B0, `(.L_x_303) ;  /* 0x000000b000007945 */ /* 0x000fe80003800000 */
[----:B------:R-:W-:Y:S05]  /*1f730*/  @P0 BRA `(.L_x_304) ;  /* 0x0000000000240947 */ /* 0x000fea0003800000 */
[----:B------:R-:W-:Y:S01]  /*1f740*/  UIADD3 UR28, UR4, 0x30000, URZ ;  /* 0x00030000041c7890 */ /* 0x000fe2000fffe03f */
[----:B------:R-:W-:Y:S01]  /*1f750*/  UMOV UR12, 0x0 ;  /* 0x00000000000c7882 */ /* 0x000fe20000000000 */
[----:B------:R-:W-:Y:S01]  /*1f760*/  UMOV UR13, 0x10000000 ;  /* 0x10000000000d7882 */ /* 0x000fe20000000000 */
[----:B------:R-:W-:-:S06]  /*1f770*/  UMOV UR30, UR14 ;  /* 0x0000000e001e7c82 */ /* 0x000fcc0008000000 */
[----:B------:R1:W-:Y:S02]  /*1f780*/  UTMALDG.2D [UR28], [UR10], desc[UR12] ;  /* 0x00000c1c0a0075b4 */ /* 0x0003e40008009000 */
[----:B-1----:R-:W-:Y:S05]  /*1f790*/  @!P2 BRA `(.L_x_305) ;  /* 0x000000000004a947 */ /* 0x002fea0003800000 */
[----:B------:R-:W-:Y:S01]  /*1f7a0*/  BPT.TRAP 0x1 ;  /* 0x000000040000795c */ /* 0x000fe20000300000 */
.L_x_305:
[----:B--234-:R-:W1:Y:S02]  /*1f7b0*/  LDC R3, c[0x0][0x828] ;  /* 0x00020a00ff037b82 */ /* 0x01ce640000000800 */
[----:B-1----:R1:W-:Y:S02]  /*1f7c0*/  SYNCS.ARRIVE.TRANS64.RED.A0TR RZ, [UR4+0x344e0], R3 ;  /* 0x0344e003ffff79a7 */ /* 0x0023e40008300404 */
.L_x_304:
[----:B------:R-:W-:Y:S05]  /*1f7d0*/  BSYNC B0 ;  /* 0x0000000000007941 */ /* 0x000fea0003800000 */
.L_x_303:
[----:B------:R-:W-:Y:S05]  /*1f7e0*/  @!P2 BRA `(.L_x_306) ;  /* 0x000000000004a947 */ /* 0x000fea0003800000 */
[----:B------:R-:W-:Y:S01]  /*1f7f0*/  BPT.TRAP 0x1 ;  /* 0x000000040000795c */ /* 0x000fe20000300000 */
.L_x_306:
[----:B------:R-:W-:Y:S01]  /*1f800*/  SYNCS.ARRIVE.TRANS64.RED.A1T0 RZ, [UR6], RZ ;  /* 0x000000ffffff79a7 */ /* 0x000fe20008100406 */
[----:B------:R-:W-:Y:S05]  /*1f810*/  @!P2 BRA `(.L_x_307) ;  /* 0x000000000004a947 */ /* 0x000fea0003800000 */
[----:B------:R-:W-:Y:S01]  /*1f820*/  BPT.TRAP 0x1 ;  /* 0x000000040000795c */ /* 0x000fe20000300000 */
.L_x_307:
[----:B------:R-:W5:Y:S02]  /*1f830*/  SYNCS.PHASECHK.TRANS64.TRYWAIT P1, [UR4+0x34508], R8 ;  /* 0x03450808ff0075a7 */ /* 0x000f640008020144 */
[----:B-----5:R-:W-:Y:S05]  /*1f840*/  @!P1 BRA `(.L_x_308) ;  /* 0x00000074006c9947 */ /* 0x020fea0003800000 */
.L_x_586:
        /* <DEDUP_REMOVED lines=10> */
.L_x_311:
[----:B--234-:R-:W1:Y:S02]  /*1f8f0*/  LDC R3, c[0x0][0x828] ;  /* 0x00020a00ff037b82 */ /* 0x01ce640000000800 */
[----:B-1----:R1:W-:Y:S02]  /*1f900*/  SYNCS.ARRIVE.TRANS64.RED.A0TR RZ, [UR4+0x344e8], R3 ;  /* 0x0344e803ffff79a7 */ /* 0x0023e40008300404 */
.L_x_310:
[----:B------:R-:W-:Y:S05]  /*1f910*/  BSYNC B0 ;  /* 0x0000000000007941 */ /* 0x000fea0003800000 */
.L_x_309:
[----:B------:R-:W-:Y:S05]  /*1f920*/  @!P2 BRA `(.L_x_312) ;  /* 0x000000000004a947 */ /* 0x000fea0003800000 */
[----:B------:R-:W-:Y:S01]  /*1f930*/  BPT.TRAP 0x1 ;  /* 0x000000040000795c */ /* 0x000fe20000300000 */
.L_x_312:
[----:B------:R-:W-:Y:S01]  /*1f940*/  SYNCS.ARRIVE.TRANS64.RED.A1T0 RZ, [UR7], RZ ;  /* 0x000000ffffff79a7 */ /* 0x000fe20008100407 */
[----:B------:R-:W-:Y:S05]  /*1f950*/  @!P2 BRA `(.L_x_313) ;  /* 0x000000000004a947 */ /* 0x000fea0003800000 */
[----:B------:R-:W-:Y:S01]  /*1f960*/  BPT.TRAP 0x1 ;  /* 0x000000040000795c */ /* 0x000fe20000300000 */
.L_x_313:
[----:B------:R-:W5:Y:S02]  /*1f970*/  SYNCS.PHASECHK.TRANS64.TRYWAIT P1, [UR4+0x34510], R8 ;  /* 0x03451008ff0075a7 */ /* 0x000f640008020144 */
[----:B-----5:R-:W-:Y:S05]  /*1f980*/  @!P1 BRA `(.L_x_314) ;  /* 0x0000007400349947 */ /* 0x020fea0003800000 */
.L_x_587:
        /* <DEDUP_REMOVED lines=10> */
.L_x_317:
[----:B--234-:R-:W1:Y:S02]  /*1fa30*/  LDC R3, c[0x0][0x828] ;  /* 0x00020a00ff037b82 */ /* 0x01ce640000000800 */
[----:B-1----:R1:W-:Y:S02]  /*1fa40*/  SYNCS.ARRIVE.TRANS64.RED.A0TR RZ, [UR4+0x344f0], R3 ;  /* 0x0344f003ffff79a7 */ /* 0x0023e40008300404 */
.L_x_316:
[----:B------:R-:W-:Y:S05]  /*1fa50*/  BSYNC B0 ;  /* 0x0000000000007941 */ /* 0x000fea0003800000 */
.L_x_315:
[----:B------:R-:W-:Y:S05]  /*1fa60*/  @!P2 BRA `(.L_x_318) ;  /* 0x000000000004a947 */ /* 0x000fea0003800000 */
[----:B------:R-:W-:Y:S01]  /*1fa70*/  BPT.TRAP 0x1 ;  /* 0x000000040000795c */ /* 0x000fe20000300000 */
.L_x_318:
[----:B------:R-:W-:Y:S01]  /*1fa80*/  SYNCS.ARRIVE.TRANS64.RED.A1T0 RZ, [UR8], RZ ;  /* 0x000000ffffff79a7 */ /* 0x000fe20008100408 */
[----:B------:R-:W-:Y:S05]  /*1fa90*/  @!P2 BRA `(.L_x_319) ;  /* 0x000000000004a947 */ /* 0x000fea0003800000 */
[----:B------:R-:W-:Y:S01]  /*1faa0*/  BPT.TRAP 0x1 ;  /* 0x000000040000795c */ /* 0x000fe20000300000 */
.L_x_319:
[----:B------:R-:W5:Y:S02]  /*1fab0*/  SYNCS.PHASECHK.TRANS64.TRYWAIT P1, [UR4+0x34518], R8 ;  /* 0x03451808ff0075a7 */ /* 0x000f640008020144 */
[----:B-----5:R-:W-:Y:S05]  /*1fac0*/  @!P1 BRA `(.L_x_320) ;  /* 0x0000007000fc9947 */ /* 0x020fea0003800000 */
.L_x_588:
        /* <DEDUP_REMOVED lines=10> */
.L_x_323:
[----:B--234-:R-:W1:Y:S02]  /*1fb70*/  LDC R3, c[0x0][0x828] ;  /* 0x00020a00ff037b82 */ /* 0x01ce640000000800 */
[----:B-1----:R1:W-:Y:S02]  /*1fb80*/  SYNCS.ARRIVE.TRANS64.RED.A0TR RZ, [UR4+0x344f8], R3 ;  /* 0x0344f803ffff79a7 */ /* 0x0023e40008300404 */
.L_x_322:
[----:B------:R-:W-:Y:S05]  /*1fb90*/  BSYNC B0 ;  /* 0x0000000000007941 */ /* 0x000fea0003800000 */
.L_x_321:
[----:B------:R-:W-:Y:S05]  /*1fba0*/  @!P2 BRA `(.L_x_324) ;  /* 0x000000000004a947 */ /* 0x000fea0003800000 */
[----:B------:R-:W-:Y:S01]  /*1fbb0*/  BPT.TRAP 0x1 ;  /* 0x000000040000795c */ /* 0x000fe20000300000 */
.L_x_324:
[----:B------:R-:W-:Y:S01]  /*1fbc0*/  SYNCS.ARRIVE.TRANS64.RED.A1T0 RZ, [UR9], RZ ;  /* 0x000000ffffff79a7 */ /* 0x000fe20008100409 */
[----:B------:R-:W-:Y:S01]  /*1fbd0*/  UIADD3 UR31, UR15, 0x60, URZ ;  /* 0x000000600f1f7890 */ /* 0x000fe2000fffe03f */
[----:B------:R-:W-:Y:S11]  /*1fbe0*/  @!P2 BRA `(.L_x_325) ;  /* 0x000000000004a947 */ /* 0x000ff60003800000 */
[----:B------:R-:W-:Y:S01]  /*1fbf0*/  BPT.TRAP 0x1 ;  /* 0x000000040000795c */ /* 0x000fe20000300000 */
.L_x_325:
[----:B------:R-:W5:Y:S02]  /*1fc00*/  SYNCS.PHASECHK.TRANS64.TRYWAIT P1, [UR4+0x34500], R2 ;  /* 0x03450002ff0075a7 */ /* 0x000f640008020144 */
[----:B-----5:R-:W-:Y:S05]  /*1fc10*/  @!P1 BRA `(.L_x_326) ;  /* 0x0000007000c09947 */ /* 0x020fea0003800000 */
.L_x_589:
        /* <DEDUP_REMOVED lines=9> */
.L_x_329:
[----:B--234-:R-:W1:Y:S02]  /*1fcb0*/  LDC R3, c[0x0][0x828] ;  /* 0x00020a00ff037b82 */ /* 0x01ce640000000800 */
[----:B-1----:R1:W-:Y:S02]  /*1fcc0*/  SYNCS.ARRIVE.TRANS64.RED.A0TR RZ, [UR4+0x344e0], R3 ;  /* 0x0344e003ffff79a7 */ /* 0x0023e40008300404 */
.L_x_328:
[----:B------:R-:W-:Y:S05]  /*1fcd0*/  BSYNC B0 ;  /* 0x0000000000007941 */ /* 0x000fea0003800000 */
.L_x_327:
[----:B------:R-:W-:Y:S05]  /*1fce0*/  @!P2 BRA `(.L_x_330) ;  /* 0x000000000004a947 */ /* 0x000fea0003800000 */
[----:B------:R-:W-:Y:S01]  /*1fcf0*/  BPT.TRAP 0x1 ;  /* 0x000000040000795c */ /* 0x000fe20000300000 */
.L_x_330:
[----:B------:R-:W-:Y:S01]  /*1fd00*/  SYNCS.ARRIVE.TRANS64.RED.A1T0 RZ, [UR6], RZ ;  /* 0x000000ffffff79a7 */ /* 0x000fe20008100406 */
[----:B------:R-:W-:Y:S05]  /*1fd10*/  @!P2 BRA `(.L_x_331) ;  /* 0x000000000004a947 */ /* 0x000fea0003800000 */
[----:B------:R-:W-:Y:S01]  /*1fd20*/  BPT.TRAP 0x1 ;  /* 0x000000040000795c */ /* 0x000fe20000300000 */
.L_x_331:
[----:B------:R-:W5:Y:S02]  /*1fd30*/  SYNCS.PHASECHK.TRANS64.TRYWAIT P1, [UR4+0x34508], R2 ;  /* 0x03450802ff0075a7 */ /* 0x000f640008020144 */
[----:B-----5:R-:W-:Y:S05]  /*1fd40*/  @!P1 BRA `(.L_x_332) ;  /* 0x00000070008c9947 */ /* 0x020fea0003800000 */
.L_x_590:
        /* <DEDUP_REMOVED lines=10> */
.L_x_335:
[----:B--234-:R-:W1:Y:S02]  /*1fdf0*/  LDC R3, c[0x0][0x828] ;  /* 0x00020a00ff037b82 */ /* 0x01ce640000000800 */
[----:B-1----:R1:W-:Y:S02]  /*1fe00*/  SYNCS.ARRIVE.TRANS64.RED.A0TR RZ, [UR4+0x344e8], R3 ;  /* 0x0344e803ffff79a7 */ /* 0x0023e40008300404 */
.L_x_334:
[----:B------:R-:W-:Y:S05]  /*1fe10*/  BSYNC B0 ;  /* 0x0000000000007941 */ /* 0x000fea0003800000 */
.L_x_333:
[----:B------:R-:W-:Y:S05]  /*1fe20*/  @!P2 BRA `(.L_x_336) ;  /* 0x000000000004a947 */ /* 0x000fea0003800000 */
[----:B------:R-:W-:Y:S01]  /*1fe30*/  BPT.TRAP 0x1 ;  /* 0x000000040000795c */ /* 0x000fe20000300000 */
.L_x_336:
[----:B------:R-:W-:Y:S01]  /*1fe40*/  SYNCS.ARRIVE.TRANS64.RED.A1T0 RZ, [UR7], RZ ;  /* 0x000000ffffff79a7 */ /* 0x000fe20008100407 */
[----:B------:R-:W-:Y:S05]  /*1fe50*/  @!P2 BRA `(.L_x_337) ;  /* 0x000000000004a947 */ /* 0x000fea0003800000 */
[----:B------:R-:W-:Y:S01]  /*1fe60*/  BPT.TRAP 0x1 ;  /* 0x000000040000795c */ /* 0x000fe20000300000 */
.L_x_337:
[----:B------:R-:W5:Y:S02]  /*1fe70*/  SYNCS.PHASECHK.TRANS64.TRYWAIT P1, [UR4+0x34510], R2 ;  /* 0x03451002ff0075a7 */ /* 0x000f640008020144 */
[----:B-----5:R-:W-:Y:S05]  /*1fe80*/  @!P1 BRA `(.L_x_338) ;  /* 0x0000007000549947 */ /* 0x020fea0003800000 */
.L_x_591:
        /* <DEDUP_REMOVED lines=10> */
.L_x_341:
[----:B--234-:R-:W1:Y:S02]  /*1ff30*/  LDC R3, c[0x0][0x828] ;  /* 0x00020a00ff037b82 */ /* 0x01ce640000000800 */
[----:B-1----:R1:W-:Y:S02]  /*1ff40*/  SYNCS.ARRIVE.TRANS64.RED.A0TR RZ, [UR4+0x344f0], R3 ;  /* 0x0344f003ffff79a7 */ /* 0x0023e40008300404 */
.L_x_340:
[----:B------:R-:W-:Y:S05]  /*1ff50*/  BSYNC B0 ;  /* 0x0000000000007941 */ /* 0x000fea0003800000 */
.L_x_339:
[----:B------:R-:W-:Y:S05]  /*1ff60*/  @!P2 BRA `(.L_x_342) ;  /* 0x000000000004a947 */ /* 0x000fea0003800000 */
[----:B------:R-:W-:Y:S01]  /*1ff70*/  BPT.TRAP 0x1 ;  /* 0x000000040000795c */ /* 0x000fe20000300000 */
.L_x_342:
[----:B------:R-:W-:Y:S01]  /*1ff80*/  SYNCS.ARRIVE.TRANS64.RED.A1T0 RZ, [UR8], RZ ;  /* 0x000000ffffff79a7 */ /* 0x000fe20008100408 */
[----:B------:R-:W-:Y:S05]  /*1ff90*/  @!P2 BRA `(.L_x_343) ;  /* 0x000000000004a947 */ /* 0x000fea0003800000 */
[----:B------:R-:W-:Y:S01]  /*1ffa0*/  BPT.TRAP 0x1 ;  /* 0x000000040000795c */ /* 0x000fe20000300000 */
.L_x_343:
[----:B------:R-:W5:Y:S02]  /*1ffb0*/  SYNCS.PHASECHK.TRANS64.TRYWAIT P1, [UR4+0x34518], R2 ;  /* 0x03451802ff0075a7 */ /* 0x000f640008020144 */
[----:B-----5:R-:W-:Y:S05]  /*1ffc0*/  @!P1 BRA `(.L_x_344) ;  /* 0x00000070001c9947 */ /* 0x020fea0003800000 */
.L_x_592:
        /* <DEDUP_REMOVED lines=10> */
.L_x_347:
[----:B--234-:R-:W1:Y:S02]  /*20070*/  LDC R3, c[0x0][0x828] ;  /* 0x00020a00ff037b82 */ /* 0x01ce640000000800 */
[----:B-1----:R1:W-:Y:S02]  /*20080*/  SYNCS.ARRIVE.TRANS64.RED.A0TR RZ, [UR4+0x344f8], R3 ;  /* 0x0344f803ffff79a7 */ /* 0x0023e40008300404 */
.L_x_346:
[----:B------:R-:W-:Y:S05]  /*20090*/  BSYNC B0 ;  /* 0x0000000000007941 */ /* 0x000fea0003800000 */
.L_x_345:
[----:B------:R-:W-:Y:S05]  /*200a0*/  @!P2 BRA `(.L_x_348) ;  /* 0x000000000004a947 */ /* 0x000fea0003800000 */
[----:B------:R-:W-:Y:S01]  /*200b0*/  BPT.TRAP 0x1 ;  /* 0x000000040000795c */ /* 0x000fe20000300000 */
.L_x_348:
[----:B------:R-:W-:Y:S01]  /*200c0*/  SYNCS.ARRIVE.TRANS64.RED.A1T0 RZ, [UR9], RZ ;  /* 0x000000ffffff79a7 */ /* 0x000fe20008100409 */
[----:B------:R-:W-:Y:S01]  /*200d0*/  UIADD3 UR31, UR15, 0x80, URZ ;  /* 0x000000800f1f7890 */ /* 0x000fe2000fffe03f */
[----:B------:R-:W-:Y:S11]  /*200e0*/  @!P2 BRA `(.L_x_349) ;  /* 0x000000000004a947 */ /* 0x000ff60003800000 */
[----:B------:R-:W-:Y:S01]  /*200f0*/  BPT.TRAP 0x1 ;  /* 0x000000040000795c */ /* 0x000fe20000300000 */
.L_x_349:
[----:B------:R-:W5:Y:S02]  /*20100*/  SYNCS.PHASECHK.TRANS64.TRYWAIT P1, [UR4+0x34500], R8 ;  /* 0x03450008ff0075a7 */ /* 0x000f640008020144 */
[----:B-----5:R-:W-:Y:S05]  /*20110*/  @!P1 BRA `(.L_x_350) ;  /* 0x0000006c00e09947 */ /* 0x020fea0003800000 */
.L_x_593:
        /* <DEDUP_REMOVED lines=9> */
.L_x_353:
[----:B--234-:R-:W1:Y:S02]  /*201b0*/  LDC R3, c[0x0][0x828] ;  /* 0x00020a00ff037b82 */ /* 0x01ce640000000800 */
[----:B-1----:R1:W-:Y:S02]  /*201c0*/  SYNCS.ARRIVE.TRANS64.RED.A0TR RZ, [UR4+0x344e0], R3 ;  /* 0x0344e003ffff79a7 */ /* 0x0023e40008300404 */
.L_x_352:
[----:B------:R-:W-:Y:S05]  /*201d0*/  BSYNC B0 ;  /* 0x0000000000007941 */ /* 0x000fea0003800000 */
.L_x_351:
[----:B------:R-:W-:Y:S05]  /*201e0*/  @!P2 BRA `(.L_x_354) ;  /* 0x000000000004a947 */ /* 0x000fea0003800000 */
[----:B------:R-:W-:Y:S01]  /*201f0*/  BPT.TRAP 0x1 ;  /* 0x000000040000795c */ /* 0x000fe20000300000 */
.L_x_354:
[----:B------:R-:W-:Y:S01]  /*20200*/  SYNCS.ARRIVE.TRANS64.RED.A1T0 RZ, [UR6], RZ ;  /* 0x000000ffffff79a7 */ /* 0x000fe20008100406 */
[----:B------:R-:W-:Y:S05]  /*20210*/  @!P2 BRA `(.L_x_355) ;  /* 0x000000000004a947 */ /* 0x000fea0003800000 */
[----:B------:R-:W-:Y:S01]  /*20220*/  BPT.TRAP 0x1 ;  /* 0x000000040000795c */ /* 0x000fe20000300000 */
.L_x_355:
[----:B------:R-:W5:Y:S02]  /*20230*/  SYNCS.PHASECHK.TRANS64.TRYWAIT P1, [UR4+0x34508], R8 ;  /* 0x03450808ff0075a7 */ /* 0x000f640008020144 */
[----:B-----5:R-:W-:Y:S05]  /*20240*/  @!P1 BRA `(.L_x_356) ;  /* 0x0000006c00ac9947 */ /* 0x020fea0003800000 */
.L_x_594:
        /* <DEDUP_REMOVED lines=10> */
.L_x_359:
[----:B--234-:R-:W1:Y:S02]  /*202f0*/  LDC R3, c[0x0][0x828] ;  /* 0x00020a00ff037b82 */ /* 0x01ce640000000800 */
[----:B-1----:R1:W-:Y:S02]  /*20300*/  SYNCS.ARRIVE.TRANS64.RED.A0TR RZ, [UR4+0x344e8], R3 ;  /* 0x0344e803ffff79a7 */ /* 0x0023e40008300404 */
.L_x_358:
[----:B------:R-:W-:Y:S05]  /*20310*/  BSYNC B0 ;  /* 0x0000000000007941 */ /* 0x000fea0003800000 */
.L_x_357:
[----:B------:R-:W-:Y:S05]  /*20320*/  @!P2 BRA `(.L_x_360) ;  /* 0x000000000004a947 */ /* 0x000fea0003800000 */
[----:B------:R-:W-:Y:S01]  /*20330*/  BPT.TRAP 0x1 ;  /* 0x000000040000795c */ /* 0x000fe20000300000 */
.L_x_360:
[----:B------:R-:W-:Y:S01]  /*20340*/  SYNCS.ARRIVE.TRANS64.RED.A1T0 RZ, [UR7], RZ ;  /* 0x000000ffffff79a7 */ /* 0x000fe20008100407 */
[----:B------:R-:W-:Y:S05]  /*20350*/  @!P2 BRA `(.L_x_361) ;  /* 0x000000000004a947 */ /* 0x000fea0003800000 */
[----:B------:R-:W-:Y:S01]  /*20360*/  BPT.TRAP 0x1 ;  /* 0x000000040000795c */ /* 0x000fe20000300000 */
.L_x_361:
[----:B------:R-:W5:Y:S02]  /*20370*/  SYNCS.PHASECHK.TRANS64.TRYWAIT P1, [UR4+0x34510], R8 ;  /* 0x03451008ff0075a7 */ /* 0x000f640008020144 */
[----:B-----5:R-:W-:Y:S05]  /*20380*/  @!P1 BRA `(.L_x_362) ;  /* 0x0000006c00749947 */ /* 0x020fea0003800000 */
.L_x_595:
        /* <DEDUP_REMOVED lines=10> */
.L_x_365:
[----:B--234-:R-:W1:Y:S02]  /*20430*/  LDC R3, c[0x0][0x828] ;  /* 0x00020a00ff037b82 */ /* 0x01ce640000000800 */
[----:B-1----:R1:W-:Y:S02]  /*20440*/  SYNCS.ARRIVE.TRANS64.RED.A0TR RZ, [UR4+0x344f0], R3 ;  /* 0x0344f003ffff79a7 */ /* 0x0023e40008300404 */
.L_x_364:
[----:B------:R-:W-:Y:S05]  /*20450*/  BSYNC B0 ;  /* 0x0000000000007941 */ /* 0x000fea0003800000 */
.L_x_363:
[----:B------:R-:W-:Y:S05]  /*20460*/  @!P2 BRA `(.L_x_366) ;  /* 0x000000000004a947 */ /* 0x000fea0003800000 */
[----:B------:R-:W-:Y:S01]  /*20470*/  BPT.TRAP 0x1 ;  /* 0x000000040000795c */ /* 0x000fe20000300000 */
.L_x_366:
[----:B------:R-:W-:Y:S01]  /*20480*/  SYNCS.ARRIVE.TRANS64.RED.A1T0 RZ, [UR8], RZ ;  /* 0x000000ffffff79a7 */ /* 0x000fe20008100408 */
[----:B------:R-:W-:Y:S05]  /*20490*/  @!P2 BRA `(.L_x_367) ;  /* 0x000000000004a947 */ /* 0x000fea0003800000 */
[----:B------:R-:W-:Y:S01]  /*204a0*/  BPT.TRAP 0x1 ;  /* 0x000000040000795c */ /* 0x000fe20000300000 */
.L_x_367:
[----:B------:R-:W5:Y:S02]  /*204b0*/  SYNCS.PHASECHK.TRANS64.TRYWAIT P1, [UR4+0x34518], R8 ;  /* 0x03451808ff0075a7 */ /* 0x000f640008020144 */
[----:B-----5:R-:W-:Y:S05]  /*204c0*/  @!P1 BRA `(.L_x_368) ;  /* 0x0000006c003c9947 */ /* 0x020fea0003800000 */
.L_x_596:
        /* <DEDUP_REMOVED lines=10> */
.L_x_371:
[----:B--234-:R-:W1:Y:S02]  /*20570*/  LDC R3, c[0x0][0x828] ;  /* 0x00020a00ff037b82 */ /* 0x01ce640000000800 */
[----:B-1----:R1:W-:Y:S02]  /*20580*/  SYNCS.ARRIVE.TRANS64.RED.A0TR RZ, [UR4+0x344f8], R3 ;  /* 0x0344f803ffff79a7 */ /* 0x0023e40008300404 */
.L_x_370:
[----:B------:R-:W-:Y:S05]  /*20590*/  BSYNC B0 ;  /* 0x0000000000007941 */ /* 0x000fea0003800000 */
.L_x_369:
[----:B------:R-:W-:Y:S05]  /*205a0*/  @!P2 BRA `(.L_x_372) ;  /* 0x000000000004a947 */ /* 0x000fea0003800000 */
[----:B------:R-:W-:Y:S01]  /*205b0*/  BPT.TRAP 0x1 ;  /* 0x000000040000795c */ /* 0x000fe20000300000 */
.L_x_372:
[----:B------:R-:W-:Y:S01]  /*205c0*/  SYNCS.ARRIVE.TRANS64.RED.A1T0 RZ, [UR9], RZ ;  /* 0x000000ffffff79a7 */ /* 0x000fe20008100409 */
[----:B------:R-:W-:Y:S01]  /*205d0*/  UIADD3 UR31, UR15, 0xa0, URZ ;  /* 0x000000a00f1f7890 */ /* 0x000fe2000fffe03f */
[----:B------:R-:W-:Y:S11]  /*205e0*/  @!P2 BRA `(.L_x_373) ;  /* 0x000000000004a947 */ /* 0x000ff60003800000 */
[----:B------:R-:W-:Y:S01]  /*205f0*/  BPT.TRAP 0x1 ;  /* 0x000000040000795c */ /* 0x000fe20000300000 */
.L_x_373:
[----:B------:R-:W5:Y:S02]  /*20600*/  SYNCS.PHASECHK.TRANS64.TRYWAIT P1, [UR4+0x34500], R2 ;  /* 0x03450002ff0075a7 */ /* 0x000f640008020144 */
[----:B-----5:R-:W-:Y:S05]  /*20610*/  @!P1 BRA `(.L_x_374) ;  /* 0x0000006c00009947 */ /* 0x020fea0003800000 */
.L_x_597:
        /* <DEDUP_REMOVED lines=9> */
.L_x_377:
[----:B--234-:R-:W1:Y:S02]  /*206b0*/  LDC R3, c[0x0][0x828] ;  /* 0x00020a00ff037b82 */ /* 0x01ce640000000800 */
[----:B-1----:R1:W-:Y:S02]  /*206c0*/  SYNCS.ARRIVE.TRANS64.RED.A0TR RZ, [UR4+0x344e0], R3 ;  /* 0x0344e003ffff79a7 */ /* 0x0023e40008300404 */
.L_x_376:
[----:B------:R-:W-:Y:S05]  /*206d0*/  BSYNC B0 ;  /* 0x0000000000007941 */ /* 0x000fea0003800000 */
.L_x_375:
[----:B------:R-:W-:Y:S05]  /*206e0*/  @!P2 BRA `(.L_x_378) ;  /* 0x000000000004a947 */ /* 0x000fea0003800000 */
[----:B------:R-:W-:Y:S01]  /*206f0*/  BPT.TRAP 0x1 ;  /* 0x000000040000795c */ /* 0x000fe20000300000 */
.L_x_378:
[----:B------:R-:W-:Y:S01]  /*20700*/  SYNCS.ARRIVE.TRANS64.RED.A1T0 RZ, [UR6], RZ ;  /* 0x000000ffffff79a7 */ /* 0x000fe20008100406 */
[----:B------:R-:W-:Y:S05]  /*20710*/  @!P2 BRA `(.L_x_379) ;  /* 0x000000000004a947 */ /* 0x000fea0003800000 */
[----:B------:R-:W-:Y:S01]  /*20720*/  BPT.TRAP 0x1 ;  /* 0x000000040000795c */ /* 0x000fe20000300000 */
.L_x_379:
[----:B------:R-:W5:Y:S02]  /*20730*/  SYNCS.PHASECHK.TRANS64.TRYWAIT P1, [UR4+0x34508], R2 ;  /* 0x03450802ff0075a7 */ /* 0x000f640008020144 */
[----:B-----5:R-:W-:Y:S05]  /*20740*/  @!P1 BRA `(.L_x_380) ;  /* 0x0000006800cc9947 */ /* 0x020fea0003800000 */
.L_x_598:
        /* <DEDUP_REMOVED lines=10> */
.L_x_383:
[----:B--234-:R-:W1:Y:S02]  /*207f0*/  LDC R3, c[0x0][0x828] ;  /* 0x00020a00ff037b82 */ /* 0x01ce640000000800 */
[----:B-1----:R1:W-:Y:S02]  /*20800*/  SYNCS.ARRIVE.TRANS64.RED.A0TR RZ, [UR4+0x344e8], R3 ;  /* 0x0344e803ffff79a7 */ /* 0x0023e40008300404 */
.L_x_382:
[----:B------:R-:W-:Y:S05]  /*20810*/  BSYNC B0 ;  /* 0x0000000000007941 */ /* 0x000fea0003800000 */
.L_x_381:
[----:B------:R-:W-:Y:S05]  /*20820*/  @!P2 BRA `(.L_x_384) ;  /* 0x000000000004a947 */ /* 0x000fea0003800000 */
[----:B------:R-:W-:Y:S01]  /*20830*/  BPT.TRAP 0x1 ;  /* 0x000000040000795c */ /* 0x000fe20000300000 */
.L_x_384:
[----:B------:R-:W-:Y:S01]  /*20840*/  SYNCS.ARRIVE.TRANS64.RED.A1T0 RZ, [UR7], RZ ;  /* 0x000000ffffff79a7 */ /* 0x000fe20008100407 */
[----:B------:R-:W-:Y:S05]  /*20850*/  @!P2 BRA `(.L_x_385) ;  /* 0x000000000004a947 */ /* 0x000fea0003800000 */
[----:B------:R-:W-:Y:S01]  /*20860*/  BPT.TRAP 0x1 ;  /* 0x000000040000795c */ /* 0x000fe20000300000 */
.L_x_385:
[----:B------:R-:W5:Y:S02]  /*20870*/  SYNCS.PHASECHK.TRANS64.TRYWAIT P1, [UR4+0x34510], R2 ;  /* 0x03451002ff0075a7 */ /* 0x000f640008020144 */
[----:B-----5:R-:W-:Y:S05]  /*20880*/  @!P1 BRA `(.L_x_386) ;  /* 0x0000006800949947 */ /* 0x020fea0003800000 */
.L_x_599:
        /* <DEDUP_REMOVED lines=10> */
.L_x_389:
[----:B--234-:R-:W1:Y:S02]  /*20930*/  LDC R3, c[0x0][0x828] ;  /* 0x00020a00ff037b82 */ /* 0x01ce640000000800 */
[----:B-1----:R1:W-:Y:S02]  /*20940*/  SYNCS.ARRIVE.TRANS64.RED.A0TR RZ, [UR4+0x344f0], R3 ;  /* 0x0344f003ffff79a7 */ /* 0x0023e40008300404 */
.L_x_388:
[----:B------:R-:W-:Y:S05]  /*20950*/  BSYNC B0 ;  /* 0x0000000000007941 */ /* 0x000fea0003800000 */
.L_x_387:
[----:B------:R-:W-:Y:S05]  /*20960*/  @!P2 BRA `(.L_x_390) ;  /* 0x000000000004a947 */ /* 0x000fea0003800000 */
[----:B------:R-:W-:Y:S01]  /*20970*/  BPT.TRAP 0x1 ;  /* 0x000000040000795c */ /* 0x000fe20000300000 */
.L_x_390:
[----:B------:R-:W-:Y:S01]  /*20980*/  SYNCS.ARRIVE.TRANS64.RED.A1T0 RZ, [UR8], RZ ;  /* 0x000000ffffff79a7 */ /* 0x000fe20008100408 */
[----:B------:R-:W-:Y:S05]  /*20990*/  @!P2 BRA `(.L_x_391) ;  /* 0x000000000004a947 */ /* 0x000fea0003800000 */
[----:B------:R-:W-:Y:S01]  /*209a0*/  BPT.TRAP 0x1 ;  /* 0x000000040000795c */ /* 0x000fe20000300000 */
.L_x_391:
[----:B------:R-:W5:Y:S02]  /*209b0*/  SYNCS.PHASECHK.TRANS64.TRYWAIT P1, [UR4+0x34518], R2 ;  /* 0x03451802ff0075a7 */ /* 0x000f640008020144 */
[----:B-----5:R-:W-:Y:S05]  /*209c0*/  @!P1 BRA `(.L_x_392) ;  /* 0x00000068005c9947 */ /* 0x020fea0003800000 */
.L_x_600:
        /* <DEDUP_REMOVED lines=10> */
.L_x_395:
[----:B--234-:R-:W1:Y:S02]  /*20a70*/  LDC R3, c[0x0][0x828] ;  /* 0x00020a00ff037b82 */ /* 0x01ce640000000800 */
[----:B-1----:R1:W-:Y:S02]  /*20a80*/  SYNCS.ARRIVE.TRANS64.RED.A0TR RZ, [UR4+0x344f8], R3 ;  /* 0x0344f803ffff79a7 */ /* 0x0023e40008300404 */
.L_x_394:
[----:B------:R-:W-:Y:S05]  /*20a90*/  BSYNC B0 ;  /* 0x0000000000007941 */ /* 0x000fea0003800000 */
.L_x_393:
[----:B------:R-:W-:Y:S05]  /*20aa0*/  @!P2 BRA `(.L_x_396) ;  /* 0x000000000004a947 */ /* 0x000fea0003800000 */
[----:B------:R-:W-:Y:S01]  /*20ab0*/  BPT.TRAP 0x1 ;  /* 0x000000040000795c */ /* 0x000fe20000300000 */
.L_x_396:
[----:B------:R-:W-:Y:S01]  /*20ac0*/  SYNCS.ARRIVE.TRANS64.RED.A1T0 RZ, [UR9], RZ ;  /* 0x000000ffffff79a7 */ /* 0x000fe20008100409 */
[----:B------:R-:W-:Y:S01]  /*20ad0*/  UIADD3 UR31, UR15, 0xc0, URZ ;  /* 0x000000c00f1f7890 */ /* 0x000fe2000fffe03f */
[----:B------:R-:W-:Y:S11]  /*20ae0*/  @!P2 BRA `(.L_x_397) ;  /* 0x000000000004a947 */ /* 0x000ff60003800000 */
[----:B------:R-:W-:Y:S01]  /*20af0*/  BPT.TRAP 0x1 ;  /* 0x000000040000795c */ /* 0x000fe20000300000 */
.L_x_397:
[----:B------:R-:W5:Y:S02]  /*20b00*/  SYNCS.PHASECHK.TRANS64.TRYWAIT P1, [UR4+0x34500], R8 ;  /* 0x03450008ff0075a7 */ /* 0x000f640008020144 */
[----:B-----5:R-:W-:Y:S05]  /*20b10*/  @!P1 BRA `(.L_x_398) ;  /* 0x0000006800209947 */ /* 0x020fea0003800000 */
.L_x_601:
        /* <DEDUP_REMOVED lines=9> */
.L_x_401:
[----:B--234-:R-:W1:Y:S02]  /*20bb0*/  LDC R3, c[0x0][0x828] ;  /* 0x00020a00ff037b82 */ /* 0x01ce640000000800 */
[----:B-1----:R1:W-:Y:S02]  /*20bc0*/  SYNCS.ARRIVE.TRANS64.RED.A0TR RZ, [UR4+0x344e0], R3 ;  /* 0x0344e003ffff79a7 */ /* 0x0023e40008300404 */
.L_x_400:
[----:B------:R-:W-:Y:S05]  /*20bd0*/  BSYNC B0 ;  /* 0x0000000000007941 */ /* 0x000fea0003800000 */
.L_x_399:
[----:B------:R-:W-:Y:S05]  /*20be0*/  @!P2 BRA `(.L_x_402) ;  /* 0x000000000004a947 */ /* 0x000fea0003800000 */
[----:B------:R-:W-:Y:S01]  /*20bf0*/  BPT.TRAP 0x1 ;  /* 0x000000040000795c */ /* 0x000fe20000300000 */
.L_x_402:
[----:B------:R-:W-:Y:S01]  /*20c00*/  SYNCS.ARRIVE.TRANS64.RED.A1T0 RZ, [UR6], RZ ;  /* 0x000000ffffff79a7 */ /* 0x000fe20008100406 */
[----:B------:R-:W-:Y:S05]  /*20c10*/  @!P2 BRA `(.L_x_403) ;  /* 0x000000000004a947 */ /* 0x000fea0003800000 */
[----:B------:R-:W-:Y:S01]  /*20c20*/  BPT.TRAP 0x1 ;  /* 0x000000040000795c */ /* 0x000fe20000300000 */
.L_x_403:
[----:B------:R-:W5:Y:S02]  /*20c30*/  SYNCS.PHASECHK.TRANS64.TRYWAIT P1, [UR4+0x34508], R8 ;  /* 0x03450808ff0075a7 */ /* 0x000f640008020144 */
[----:B-----5:R-:W-:Y:S05]  /*20c40*/  @!P1 BRA `(.L_x_404) ;  /* 0x0000006400ec9947 */ /* 0x020fea0003800000 */
.L_x_602:
        /* <DEDUP_REMOVED lines=10> */
.L_x_407:
[----:B--234-:R-:W1:Y:S02]  /*20cf0*/  LDC R3, c[0x0][0x828] ;  /* 0x00020a00ff037b82 */ /* 0x01ce640000000800 */
[----:B-1----:R1:W-:Y:S02]  /*20d00*/  SYNCS.ARRIVE.TRANS64.RED.A0TR RZ, [UR4+0x344e8], R3 ;  /* 0x0344e803ffff79a7 */ /* 0x0023e40008300404 */
.L_x_406:
[----:B------:R-:W-:Y:S05]  /*20d10*/  BSYNC B0 ;  /* 0x0000000000007941 */ /* 0x000fea0003800000 */
.L_x_405:
[----:B------:R-:W-:Y:S05]  /*20d20*/  @!P2 BRA `(.L_x_408) ;  /* 0x000000000004a947 */ /* 0x000fea0003800000 */
[----:B------:R-:W-:Y:S01]  /*20d30*/  BPT.TRAP 0x1 ;  /* 0x000000040000795c */ /* 0x000fe20000300000 */
.L_x_408:
[----:B------:R-:W-:Y:S01]  /*20d40*/  SYNCS.ARRIVE.TRANS64.RED.A1T0 RZ, [UR7], RZ ;  /* 0x000000ffffff79a7 */ /* 0x000fe20008100407 */
[----:B------:R-:W-:Y:S05]  /*20d50*/  @!P2 BRA `(.L_x_409) ;  /* 0x000000000004a947 */ /* 0x000fea0003800000 */
[----:B------:R-:W-:Y:S01]  /*20d60*/  BPT.TRAP 0x1 ;  /* 0x000000040000795c */ /* 0x000fe20000300000 */
.L_x_409:
[----:B------:R-:W5:Y:S02]  /*20d70*/  SYNCS.PHASECHK.TRANS64.TRYWAIT P1, [UR4+0x34510], R8 ;  /* 0x03451008ff0075a7 */ /* 0x000f640008020144 */
[----:B-----5:R-:W-:Y:S05]  /*20d80*/  @!P1 BRA `(.L_x_410) ;  /* 0x0000006400b49947 */ /* 0x020fea0003800000 */
.L_x_603:
        /* <DEDUP_REMOVED lines=10> */
.L_x_413:
[----:B--234-:R-:W1:Y:S02]  /*20e30*/  LDC R3, c[0x0][0x828] ;  /* 0x00020a00ff037b82 */ /* 0x01ce640000000800 */
[----:B-1----:R1:W-:Y:S02]  /*20e40*/  SYNCS.ARRIVE.TRANS64.RED.A0TR RZ, [UR4+0x344f0], R3 ;  /* 0x0344f003ffff79a7 */ /* 0x0023e40008300404 */
.L_x_412:
[----:B------:R-:W-:Y:S05]  /*20e50*/  BSYNC B0 ;  /* 0x0000000000007941 */ /* 0x000fea0003800000 */
.L_x_411:
[----:B------:R-:W-:Y:S05]  /*20e60*/  @!P2 BRA `(.L_x_414) ;  /* 0x000000000004a947 */ /* 0x000fea0003800000 */
[----:B------:R-:W-:Y:S01]  /*20e70*/  BPT.TRAP 0x1 ;  /* 0x000000040000795c */ /* 0x000fe20000300000 */
.L_x_414:
[----:B------:R-:W-:Y:S01]  /*20e80*/  SYNCS.ARRIVE.TRANS64.RED.A1T0 RZ, [UR8], RZ ;  /* 0x000000ffffff79a7 */ /* 0x000fe20008100408 */
[----:B------:R-:W-:Y:S05]  /*20e90*/  @!P2 BRA `(.L_x_415) ;  /* 0x000000000004a947 */ /* 0x000fea0003800000 */
[----:B------:R-:W-:Y:S01]  /*20ea0*/  BPT.TRAP 0x1 ;  /* 0x000000040000795c */ /* 0x000fe20000300000 */
.L_x_415:
[----:B------:R-:W5:Y:S02]  /*20eb0*/  SYNCS.PHASECHK.TRANS64.TRYWAIT P1, [UR4+0x34518], R8 ;  /* 0x03451808ff0075a7 */ /* 0x000f640008020144 */
[----:B-----5:R-:W-:Y:S05]  /*20ec0*/  @!P1 BRA `(.L_x_416) ;  /* 0x00000064007c9947 */ /* 0x020fea0003800000 */
.L_x_604:
        /* <DEDUP_REMOVED lines=10> */
.L_x_419:
[----:B--234-:R-:W1:Y:S02]  /*20f70*/  LDC R3, c[0x0][0x828] ;  /* 0x00020a00ff037b82 */ /* 0x01ce640000000800 */
[----:B-1----:R1:W-:Y:S02]  /*20f80*/  SYNCS.ARRIVE.TRANS64.RED.A0TR RZ, [UR4+0x344f8], R3 ;  /* 0x0344f803ffff79a7 */ /* 0x0023e40008300404 */
.L_x_418:
[----:B------:R-:W-:Y:S05]  /*20f90*/  BSYNC B0 ;  /* 0x0000000000007941 */ /* 0x000fea0003800000 */
.L_x_417:
[----:B------:R-:W-:Y:S05]  /*20fa0*/  @!P2 BRA `(.L_x_420) ;  /* 0x000000000004a947 */ /* 0x000fea0003800000 */
[----:B------:R-:W-:Y:S01]  /*20fb0*/  BPT.TRAP 0x1 ;  /* 0x000000040000795c */ /* 0x000fe20000300000 */
.L_x_420:
[----:B------:R-:W-:Y:S01]  /*20fc0*/  SYNCS.ARRIVE.TRANS64.RED.A1T0 RZ, [UR9], RZ ;  /* 0x000000ffffff79a7 */ /* 0x000fe20008100409 */
[----:B------:R-:W-:Y:S01]  /*20fd0*/  UIADD3 UR15, UR15, 0xe0, URZ ;  /* 0x000000e00f0f7890 */ /* 0x000fe2000fffe03f */
[----:B------:R-:W-:Y:S11]  /*20fe0*/  @!P2 BRA `(.L_x_421) ;  /* 0x000000000004a947 */ /* 0x000ff60003800000 */
[----:B------:R-:W-:Y:S01]  /*20ff0*/  BPT.TRAP 0x1 ;  /* 0x000000040000795c */ /* 0x000fe20000300000 */
.L_x_421:
[----:B------:R-:W5:Y:S02]  /*21000*/  SYNCS.PHASECHK.TRANS64.TRYWAIT P1, [UR4+0x34500], R2 ;  /* 0x03450002ff0075a7 */ /* 0x000f640008020144 */
[----:B-----5:R-:W-:Y:S05]  /*21010*/  @!P1 BRA `(.L_x_422) ;  /* 0x0000006400409947 */ /* 0x020fea0003800000 */
.L_x_605:
        /* <DEDUP_REMOVED lines=9> */
.L_x_425:
[----:B--234-:R-:W1:Y:S02]  /*210b0*/  LDC R3, c[0x0][0x828] ;  /* 0x00020a00ff037b82 */ /* 0x01ce640000000800 */
[----:B-1----:R1:W-:Y:S02]  /*210c0*/  SYNCS.ARRIVE.TRANS64.RED.A0TR RZ, [UR4+0x344e0], R3 ;  /* 0x0344e003ffff79a7 */ /* 0x0023e40008300404 */
.L_x_424:
[----:B------:R-:W-:Y:S05]  /*210d0*/  BSYNC B0 ;  /* 0x0000000000007941 */ /* 0x000fea0003800000 */
.L_x_423:
[----:B------:R-:W-:Y:S05]  /*210e0*/  @!P2 BRA `(.L_x_426) ;  /* 0x000000000004a947 */ /* 0x000fea0003800000 */
[----:B------:R-:W-:Y:S01]  /*210f0*/  BPT.TRAP 0x1 ;  /* 0x000000040000795c */ /* 0x000fe20000300000 */
.L_x_426:
[----:B------:R-:W-:Y:S01]  /*21100*/  SYNCS.ARRIVE.TRANS64.RED.A1T0 RZ, [UR6], RZ ;  /* 0x000000ffffff79a7 */ /* 0x000fe20008100406 */
[----:B------:R-:W-:Y:S05]  /*21110*/  @!P2 BRA `(.L_x_427) ;  /* 0x000000000004a947 */ /* 0x000fea0003800000 */
[----:B------:R-:W-:Y:S01]  /*21120*/  BPT.TRAP 0x1 ;  /* 0x000000040000795c */ /* 0x000fe20000300000 */
.L_x_427:
[----:B------:R-:W5:Y:S02]  /*21130*/  SYNCS.PHASECHK.TRANS64.TRYWAIT P1, [UR4+0x34508], R2 ;  /* 0x03450802ff0075a7 */ /* 0x000f640008020144 */
[----:B-----5:R-:W-:Y:S05]  /*21140*/  @!P1 BRA `(.L_x_428) ;  /* 0x00000064000c9947 */ /* 0x020fea0003800000 */
.L_x_606:
        /* <DEDUP_REMOVED lines=10> */
.L_x_431:
[----:B--234-:R-:W1:Y:S02]  /*211f0*/  LDC R3, c[0x0][0x828] ;  /* 0x00020a00ff037b82 */ /* 0x01ce640000000800 */
[----:B-1----:R1:W-:Y:S02]  /*21200*/  SYNCS.ARRIVE.TRANS64.RED.A0TR RZ, [UR4+0x344e8], R3 ;  /* 0x0344e803ffff79a7 */ /* 0x0023e40008300404 */
.L_x_430:
[----:B------:R-:W-:Y:S05]  /*21210*/  BSYNC B0 ;  /* 0x0000000000007941 */ /* 0x000fea0003800000 */
.L_x_429:
[----:B------:R-:W-:Y:S05]  /*21220*/  @!P2 BRA `(.L_x_432) ;  /* 0x000000000004a947 */ /* 0x000fea0003800000 */
[----:B------:R-:W-:Y:S01]  /*21230*/  BPT.TRAP 0x1 ;  /* 0x000000040000795c */ /* 0x000fe20000300000 */
.L_x_432:
[----:B------:R-:W-:Y:S01]  /*21240*/  SYNCS.ARRIVE.TRANS64.RED.A1T0 RZ, [UR7], RZ ;  /* 0x000000ffffff79a7 */ /* 0x000fe20008100407 */
[----:B------:R-:W-:Y:S05]  /*21250*/  @!P2 BRA `(.L_x_433) ;  /* 0x000000000004a947 */ /* 0x000fea0003800000 */
[----:B------:R-:W-:Y:S01]  /*21260*/  BPT.TRAP 0x1 ;  /* 0x000000040000795c */ /* 0x000fe20000300000 */
.L_x_433:
[----:B------:R-:W5:Y:S02]  /*21270*/  SYNCS.PHASECHK.TRANS64.TRYWAIT P1, [UR4+0x34510], R2 ;  /* 0x03451002ff0075a7 */ /* 0x000f640008020144 */
[----:B-----5:R-:W-:Y:S05]  /*21280*/  @!P1 BRA `(.L_x_434) ;  /* 0x0000006000d49947 */ /* 0x020fea0003800000 */
.L_x_607:
[----:B------:R-:W-:Y:S04]  /*21290*/  BSSY B0, `(.L_x_435) ;  /* 0x000000d000007945 */ /* 0x000fe80003800000 */
[----:B------:R-:W-:Y:S05]  /*212a0*/  @P0 BRA `(.L_x_436) ;  /* 0x00000000002c0947 */ /* 0x000fea0003800000 */
[----:B------:R-:W-:Y:S02]  /*212b0*/  UIADD3 UR18, UR14, 0x80, URZ ;  /* 0x000000800e127890 */ /* 0x000fe4000fffe03f */
[----:B------:R-:W-:Y:S01]  /*212c0*/  UIADD3 UR16, UR4, 0x32000, URZ ;  /* 0x0003200004107890 */ /* 0x000fe2000fffe03f */
[----:B------:R-:W-:Y:S01]  /*212d0*/  UMOV UR6, 0x0 ;  /* 0x0000000000067882 */ /* 0x000fe20000000000 */
[----:B------:R-:W-:Y:S01]  /*212e0*/  UMOV UR7, 0x10000000 ;  /* 0x1000000000077882 */ /* 0x000fe20000000000 */
[----:B------:R-:W-:Y:S01]  /*212f0*/  UMOV UR17, UR21 ;  /* 0x0000001500117c82 */ /* 0x000fe20008000000 */
[----:B------:R-:W-:-:S05]  /*21300*/  UMOV UR19, UR15 ;  /* 0x0000000f00137c82 */ /* 0x000fca0008000000 */
[----:B------:R1:W-:Y:S02]  /*21310*/  UTMALDG.2D [UR16], [UR10], desc[UR6] ;  /* 0x000006100a0075b4 */ /* 0x0003e40008009000 */
[----:B-1----:R-:W-:Y:S05]  /*21320*/  @!P2 BRA `(.L_x_437) ;  /* 0x000000000004a947 */ /* 0x002fea0003800000 */
[----:B------:R-:W-:Y:S01]  /*21330*/  BPT.TRAP 0x1 ;  /* 0x000000040000795c */ /* 0x000fe20000300000 */
.L_x_437:
[----:B--234-:R-:W1:Y:S02]  /*21340*/  LDC R3, c[0x0][0x828] ;  /* 0x00020a00ff037b82 */ /* 0x01ce640000000800 */
[----:B-1----:R1:W-:Y:S02]  /*21350*/  SYNCS.ARRIVE.TRANS64.RED.A0TR RZ, [UR4+0x344f0], R3 ;  /* 0x0344f003ffff79a7 */ /* 0x0023e40008300404 */
.L_x_436:
[----:B------:R-:W-:Y:S05]  /*21360*/  BSYNC B0 ;  /* 0x0000000000007941 */ /* 0x000fea0003800000 */
.L_x_435:
[----:B------:R-:W-:Y:S05]  /*21370*/  @!P2 BRA `(.L_x_438) ;  /* 0x000000000004a947 */ /* 0x000fea0003800000 */
[----:B------:R-:W-:Y:S01]  /*21380*/  BPT.TRAP 0x1 ;  /* 0x000000040000795c */ /* 0x000fe20000300000 */
.L_x_438:
[----:B------:R-:W-:Y:S01]  /*21390*/  SYNCS.ARRIVE.TRANS64.RED.A1T0 RZ, [UR8], RZ ;  /* 0x000000ffffff79a7 */ /* 0x000fe20008100408 */
[----:B------:R-:W-:Y:S05]  /*213a0*/  @!P2 BRA `(.L_x_439) ;  /* 0x000000000004a947 */ /* 0x000fea0003800000 */
[----:B------:R-:W-:Y:S01]  /*213b0*/  BPT.TRAP 0x1 ;  /* 0x000000040000795c */ /* 0x000fe20000300000 */
.L_x_439:
[----:B------:R-:W5:Y:S02]  /*213c0*/  SYNCS.PHASECHK.TRANS64.TRYWAIT P1, [UR4+0x34518], R2 ;  /* 0x03451802ff0075a7 */ /* 0x000f640008020144 */
[----:B-----5:R-:W-:Y:S05]  /*213d0*/  @!P1 BRA `(.L_x_440) ;  /* 0x0000006000989947 */ /* 0x020fea0003800000 */
.L_x_608:
        /* <DEDUP_REMOVED lines=11> */
.L_x_443:
[----:B------:R-:W1:Y:S02]  /*21490*/  LDC R2, c[0x0][0x828] ;  /* 0x00020a00ff027b82 */ /* 0x000e640000000800 */
[----:B-1----:R1:W-:Y:S02]  /*214a0*/  SYNCS.ARRIVE.TRANS64.RED.A0TR RZ, [UR4+0x344f8], R2 ;  /* 0x0344f802ffff79a7 */ /* 0x0023e40008300404 */
.L_x_442:
[----:B------:R-:W-:Y:S05]  /*214b0*/  BSYNC B0 ;  /* 0x0000000000007941 */ /* 0x000fea0003800000 */
.L_x_441:
[----:B------:R-:W-:Y:S05]  /*214c0*/  @!P2 BRA `(.L_x_444) ;  /* 0x000000000004a947 */ /* 0x000fea0003800000 */
[----:B------:R-:W-:Y:S01]  /*214d0*/  BPT.TRAP 0x1 ;  /* 0x000000040000795c */ /* 0x000fe20000300000 */
.L_x_444:
[----:B------:R-:W-:Y:S01]  /*214e0*/  ISETP.NE.AND P0, PT, R7, RZ, PT ;  /* 0x000000ff0700720c */ /* 0x000fe20003f05270 */
[----:B------:R-:W-:Y:S01]  /*214f0*/  SYNCS.ARRIVE.TRANS64.RED.A1T0 RZ, [UR9], RZ ;  /* 0x000000ffffff79a7 */ /* 0x000fe20008100409 */
[CC--:B------:R-:W-:Y:S02]  /*21500*/  ISETP.NE.AND P3, PT, R18.reuse, R6.reuse, PT ;  /* 0x000000061200720c */ /* 0x0c0fe40003f65270 */
[----:B------:R-:W-:-:S13]  /*21510*/  ISETP.EQ.OR P0, PT, R18, R6, !P0 ;  /* 0x000000061200720c */ /* 0x000fda0004702670 */
[----:B------:R-:W-:Y:S05]  /*21520*/  @P0 BRA `(.L_x_445) ;  /* 0x0000000400040947 */ /* 0x000fea0003800000 */
[----:B------:R-:W-:Y:S01]  /*21530*/  ELECT P0, URZ, PT ;  /* 0x00000000003f782f */ /* 0x000fe20003800000 */
[----:B------:R-:W-:-:S12]  /*21540*/  BSSY B0, `(.L_x_446) ;  /* 0x0000032000007945 */ /* 0x000fd80003800000 */
[----:B------:R-:W-:Y:S05]  /*21550*/  @!P0 BRA `(.L_x_447) ;  /* 0x0000000000c08947 */ /* 0x000fea0003800000 */
[----:B-1234-:R-:W1:Y:S08]  /*21560*/  LDC.64 R2, c[0x0][0x290] ;  /* 0x0000a400ff027b82 */ /* 0x01ee700000000a00 */
[----:B------:R-:W2:Y:S08]  /*21570*/  LDC.64 R10, c[0x0][0x808] ;  /* 0x00020200ff0a7b82 */ /* 0x000eb00000000a00 */
[----:B------:R-:W3:Y:S01]  /*21580*/  LDC.64 R14, c[0x0][0x810] ;  /* 0x00020400ff0e7b82 */ /* 0x000ee20000000a00 */
[----:B-1----:R-:W-:-:S05]  /*21590*/  IMAD.WIDE R2, R6, 0xc, R2 ;  /* 0x0000000c06027825 */ /* 0x002fca00078e0202 */
[----:B------:R1:W5:Y:S04]  /*215a0*/  LDG.E R12, desc[UR38][R2.64] ;  /* 0x00000026020c7981 */ /* 0x000368000c1e1900 */
[----:B------:R1:W5:Y:S01]  /*215b0*/  LDG.E R13, desc[UR38][R2.64+0x4] ;  /* 0x00000426020d7981 */ /* 0x000362000c1e1900 */
[----:B--2---:R-:W-:Y:S02]  /*215c0*/  ISETP.NE.U32.AND P0, PT, R10, RZ, PT ;  /* 0x000000ff0a00720c */ /* 0x004fe40003f05070 */
[----:B------:R-:W-:Y:S02]  /*215d0*/  SHF.R.S32.HI R9, RZ, 0x1f, R6 ;  /* 0x0000001fff097819 */ /* 0x000fe40000011406 */
[----:B------:R-:W-:Y:S02]  /*215e0*/  ISETP.NE.AND.EX P0, PT, R11, RZ, PT, P0 ;  /* 0x000000ff0b00720c */ /* 0x000fe40003f05300 */
[----:B---3--:R-:W-:-:S04]  /*215f0*/  ISETP.NE.U32.AND P1, PT, R14, RZ, PT ;  /* 0x000000ff0e00720c */ /* 0x008fc80003f25070 */
[----:B------:R-:W-:-:S07]  /*21600*/  ISETP.NE.AND.EX P1, PT, R15, RZ, PT, P1 ;  /* 0x000000ff0f00720c */ /* 0x000fce0003f25310 */
[----:B-1----:R-:W-:Y:S06]  /*21610*/  @!P0 BRA `(.L_x_448) ;  /* 0x0000000000108947 */ /* 0x002fec0003800000 */
[----:B------:R-:W-:-:S04]  /*21620*/  LEA R2, P0, R6, R10, 0x3 ;  /* 0x0000000a06027211 */ /* 0x000fc800078018ff */
[----:B------:R-:W-:-:S06]  /*21630*/  LEA.HI.X R3, R6, R11, R9, 0x3, P0 ;  /* 0x0000000b06037211 */ /* 0x000fcc00000f1c09 */
[----:B------:R-:W2:Y:S04]  /*21640*/  LDG.E.64 R2, desc[UR38][R2.64] ;  /* 0x0000002602027981 */ /* 0x000ea8000c1e1b00 */
[----:B--2---:R1:W-:Y:S02]  /*21650*/  STS.64 [UR5], R2 ;  /* 0x00000002ff007988 */ /* 0x0043e40008000a05 */
.L_x_448:
[----:B------:R-:W-:Y:S05]  /*21660*/  @!P1 BRA `(.L_x_447) ;  /* 0x00000000007c9947 */ /* 0x000fea0003800000 */
[----:B-1----:R-:W-:-:S04]  /*21670*/  LEA R2, P0, R6, R14, 0x3 ;  /* 0x0000000e06027211 */ /* 0x002fc800078018ff */
[----:B------:R-:W-:Y:S02]  /*21680*/  LEA.HI.X R3, R6, R15, R9, 0x3, P0 ;  /* 0x0000000f06037211 */ /* 0x000fe400000f1c09 */
[----:B------:R-:W1:Y:S04]  /*21690*/  LDS R9, [UR5+0x1c] ;  /* 0x00001c05ff097984 */ /* 0x000e680008000800 */
[----:B------:R-:W2:Y:S01]  /*216a0*/  LDG.E.64 R2, desc[UR38][R2.64] ;  /* 0x0000002602027981 */ /* 0x000ea2000c1e1b00 */
[----:B------:R-:W-:Y:S01]  /*216b0*/  MOV R18, UR5 ;  /* 0x0000000500127c02 */ /* 0x000fe20008000f00 */
[----:B-----5:R-:W-:Y:S01]  /*216c0*/  VIADD R13, R13, 0xffffffff ;  /* 0xffffffff0d0d7836 */ /* 0x020fe20000000000 */
[----:B------:R-:W-:Y:S02]  /*216d0*/  IADD3 R12, R12, -0x1, RZ ;  /* 0xffffffff0c0c7810 */ /* 0x000fe40007ffe0ff */
[----:B------:R-:W-:-:S02]  /*216e0*/  CS2R R14, SRZ ;  /* 0x00000000000e7805 */ /* 0x000fc4000001ff00 */
[----:B------:R-:W-:Y:S01]  /*216f0*/  SHF.R.U64 R18, R18, 0x4, RZ ;  /* 0x0000000412127819 */ /* 0x000fe200000012ff */
[----:B------:R-:W-:Y:S04]  /*21700*/  STS [UR5+0x30], RZ ;  /* 0x000030ffff007988 */ /* 0x000fe80008000805 */
[----:B------:R-:W-:Y:S04]  /*21710*/  STS.128 [UR5+0x20], R12 ;  /* 0x0000200cff007988 */ /* 0x000fe80008000c05 */
[----:B------:R-:W-:Y:S04]  /*21720*/  STS [UR5+0x10], R18 ;  /* 0x00001012ff007988 */ /* 0x000fe80008000805 */
[----:B------:R-:W-:Y:S01]  /*21730*/  STS [UR5+0x14], R18 ;  /* 0x00001412ff007988 */ /* 0x000fe20008000805 */
[----:B--2---:R-:W-:-:S02]  /*21740*/  SHF.L.U64.HI R16, R2, 0x1, R3 ;  /* 0x0000000102107819 */ /* 0x004fc40000010203 */
[----:B------:R-:W-:Y:S02]  /*21750*/  SHF.L.U32 R3, R2, 0x1, RZ ;  /* 0x0000000102037819 */ /* 0x000fe400000006ff */
[----:B------:R-:W-:Y:S02]  /*21760*/  LOP3.LUT R16, R16, 0x1fffffff, RZ, 0xc0, !PT ;  /* 0x1fffffff10107812 */ /* 0x000fe400078ec0ff */
[----:B------:R-:W-:Y:S02]  /*21770*/  LOP3.LUT R3, R3, 0xfffffffe, RZ, 0xc0, !PT ;  /* 0xfffffffe03037812 */ /* 0x000fe400078ec0ff */
[--C-:B------:R-:W-:Y:S02]  /*21780*/  SHF.R.U32.HI R10, RZ, 0x4, R16.reuse ;  /* 0x00000004ff0a7819 */ /* 0x100fe40000011610 */
[----:B------:R-:W-:Y:S02]  /*21790*/  SHF.R.U64 R3, R3, 0x4, R16 ;  /* 0x0000000403037819 */ /* 0x000fe40000001210 */
[----:B-1----:R-:W-:-:S03]  /*217a0*/  LOP3.LUT R9, R9, 0xf, R10, 0xb8, !PT ;  /* 0x0000000f09097812 */ /* 0x002fc600078eb80a */
[----:B------:R-:W-:Y:S04]  /*217b0*/  STS [UR5+0xc], R3 ;  /* 0x00000c03ff007988 */ /* 0x000fe80008000805 */
[----:B------:R-:W-:Y:S04]  /*217c0*/  STS [UR5+0x1c], R9 ;  /* 0x00001c09ff007988 */ /* 0x000fe80008000805 */
[----:B------:R-:W1:Y:S02]  /*217d0*/  LDS R10, [UR5+0x1c] ;  /* 0x00001c05ff0a7984 */ /* 0x000e640008000800 */
[----:B-1----:R-:W-:-:S05]  /*217e0*/  LOP3.LUT R10, R10, 0xf0, RZ, 0xb8, !PT ;  /* 0x000000f00a0a7812 */ /* 0x002fca00078eb8ff */
[----:B------:R-:W-:Y:S04]  /*217f0*/  STS [UR5+0x1c], R10 ;  /* 0x00001c0aff007988 */ /* 0x000fe80008000805 */
[----:B------:R-:W1:Y:S02]  /*21800*/  LDS R11, [UR5+0x1c] ;  /* 0x00001c05ff0b7984 */ /* 0x000e640008000800 */
[----:B-1----:R-:W-:-:S05]  /*21810*/  LOP3.LUT R19, R11, 0xf00, RZ, 0xb8, !PT ;  /* 0x00000f000b137812 */ /* 0x002fca00078eb8ff */
[----:B------:R-:W-:Y:S04]  /*21820*/  STS.64 [UR5+0x18], R18 ;  /* 0x00001812ff007988 */ /* 0x000fe80008000a05 */
[----:B------:R-:W1:Y:S02]  /*21830*/  LDS R11, [UR5+0x1c] ;  /* 0x00001c05ff0b7984 */ /* 0x000e640008000800 */
[----:B-1----:R-:W-:-:S05]  /*21840*/  LOP3.LUT R2, R11, 0xf000, RZ, 0xb8, !PT ;  /* 0x0000f0000b027812 */ /* 0x002fca00078eb8ff */
[----:B------:R1:W-:Y:S02]  /*21850*/  STS [UR5+0x1c], R2 ;  /* 0x00001c02ff007988 */ /* 0x0003e40008000805 */
.L_x_447:
[----:B------:R-:W-:Y:S05]  /*21860*/  BSYNC B0 ;  /* 0x0000000000007941 */ /* 0x000fea0003800000 */
.L_x_446:
[----:B-1----:R-:W1:Y:S01]  /*21870*/  S2R R2, SR_LANEID ;  /* 0x0000000000027919 */ /* 0x002e620000000000 */
[----:B------:R-:W-:Y:S01]  /*21880*/  NOP ;  /* 0x0000000000007918 */ /* 0x000fe20000000000 */
[----:B------:R-:W-:Y:S01]  /*21890*/  ELECT P0, URZ, PT ;  /* 0x00000000003f782f */ /* 0x000fe20003800000 */
[----:B------:R-:W-:Y:S01]  /*218a0*/  BSSY B0, `(.L_x_449) ;  /* 0x0000008000007945 */ /* 0x000fe20003800000 */
[----:B-1----:R-:W-:-:S04]  /*218b0*/  SHF.L.U32 R10, R2, 0x2, RZ ;  /* 0x00000002020a7819 */ /* 0x002fc800000006ff */
[----:B------:R-:W-:Y:S01]  /*218c0*/  IADD3 R2, P1, R10, UR10, RZ ;  /* 0x0000000a0a027c10 */ /* 0x000fe2000ff3e0ff */
[----:B------:R1:W1:Y:S03]  /*218d0*/  LDS R9, [R10+UR5] ;  /* 0x000000050a097984 */ /* 0x0002660008000800 */
[----:B--234-:R-:W-:-:S03]  /*218e0*/  IADD3.X R3, RZ, UR11, RZ, P1, !PT ;  /* 0x0000000bff037c10 */ /* 0x01cfc60008ffe4ff */
[----:B------:R-:W-:Y:S06]  /*218f0*/  @!P0 BRA `(.L_x_450) ;  /* 0x0000000000088947 */ /* 0x000fec0003800000 */
[----:B------:R0:W-:Y:S01]  /*21900*/  UTMACMDFLUSH ;  /* 0x00000000000079b7 */ /* 0x0001e20000000000 */
[----:B------:R-:W-:-:S04]  /*21910*/  DEPBAR.LE SB0, 0x0 ;  /* 0x000080000000791a */ /* 0x000fc80000000000 */
.L_x_450:
[----:B------:R-:W-:Y:S05]  /*21920*/  BSYNC B0 ;  /* 0x0000000000007941 */ /* 0x000fea0003800000 */
.L_x_449:
[----:B-1----:R1:W5:Y:S02]  /*21930*/  ATOMG.E.EXCH.STRONG.GPU PT, RZ, [R2], R9 ;  /* 0x0000000902ff73a8 */ /* 0x00236400041ee100 */
.L_x_445:
[----:B------:R-:W-:Y:S02]  /*21940*/  ISETP.NE.AND P1, PT, R7, RZ, PT ;  /* 0x000000ff0700720c */ /* 0x000fe40003f25270 */
[----:B------:R-:W-:Y:S02]  /*21950*/  IADD3 R22, R22, 0x1, RZ ;  /* 0x0000000116167810 */ /* 0x000fe40007ffe0ff */
[----:B-1----:R-:W-:Y:S02]  /*21960*/  SEL R2, RZ, 0x1, !P3 ;  /* 0x00000001ff027807 */ /* 0x002fe40005800000 */
[----:B------:R-:W-:Y:S02]  /*21970*/  ISETP.NE.AND P0, PT, R22, 0x8, PT ;  /* 0x000000081600780c */ /* 0x000fe40003f05270 */
[----:B------:R-:W-:Y:S02]  /*21980*/  MOV R16, R4 ;  /* 0x0000000400107202 */ /* 0x000fe40000000f00 */
[----:B--234-:R-:W-:-:S02]  /*21990*/  SEL R3, RZ, 0x1, P0 ;  /* 0x00000001ff037807 */ /* 0x01cfc40000000000 */
[----:B------:R-:W-:Y:S02]  /*219a0*/  MOV R17, R5 ;  /* 0x0000000500117202 */ /* 0x000fe40000000f00 */
[----:B------:R-:W-:Y:S02]  /*219b0*/  LOP3.LUT R0, R0, R3, RZ, 0x3c, !PT ;  /* 0x0000000300007212 */ /* 0x000fe400078e3cff */
[----:B------:R-:W-:Y:S02]  /*219c0*/  MOV R18, R6 ;  /* 0x0000000600127202 */ /* 0x000fe40000000f00 */
[----:B------:R-:W-:Y:S01]  /*219d0*/  SEL R22, R22, RZ, P0 ;  /* 0x000000ff16167207 */ /* 0x000fe20000000000 */
[----:B------:R-:W-:Y:S06]  /*219e0*/  @P1 BRA `(.L_x_451) ;  /* 0xffffffcc00b01947 */ /* 0x000fec000383ffff */
[----:B-----5:R-:W-:Y:S01]  /*219f0*/  ELECT P0, URZ, PT ;  /* 0x00000000003f782f */ /* 0x020fe20003800000 */
[----:B------:R-:W-:-:S12]  /*21a00*/  BSSY B0, `(.L_x_452) ;  /* 0x0000017000007945 */ /* 0x000fd80003800000 */
[----:B------:R-:W-:Y:S05]  /*21a10*/  @!P0 BRA `(.L_x_453) ;  /* 0x0000000000548947 */ /* 0x000fea0003800000 */
[----:B------:R-:W-:Y:S05]  /*21a20*/  @!P2 BRA `(.L_x_454) ;  /* 0x000000000004a947 */ /* 0x000fea0003800000 */
[----:B------:R-:W-:Y:S01]  /*21a30*/  BPT.TRAP 0x1 ;  /* 0x000000040000795c */ /* 0x000fe20000300000 */
.L_x_454:
[----:B------:R-:W1:Y:S02]  /*21a40*/  SYNCS.PHASECHK.TRANS64.TRYWAIT P0, [UR4+0x34500], R8 ;  /* 0x03450008ff0075a7 */ /* 0x000e640008000144 */
[----:B-1----:R-:W-:Y:S05]  /*21a50*/  @!P0 BRA `(.L_x_455) ;  /* 0x0000005c00108947 */ /* 0x002fea0003800000 */
.L_x_609:
[----:B------:R-:W-:Y:S05]  /*21a60*/  @!P2 BRA `(.L_x_456) ;  /* 0x000000000004a947 */ /* 0x000fea0003800000 */
[----:B------:R-:W-:Y:S01]  /*21a70*/  BPT.TRAP 0x1 ;  /* 0x000000040000795c */ /* 0x000fe20000300000 */
.L_x_456:
[----:B------:R-:W2:Y:S02]  /*21a80*/  SYNCS.PHASECHK.TRANS64.TRYWAIT P0, [UR4+0x34508], R8 ;  /* 0x03450808ff0075a7 */ /* 0x000ea40008000144 */
[----:B--2---:R-:W-:Y:S05]  /*21a90*/  @!P0 BRA `(.L_x_457) ;  /* 0x0000005c00188947 */ /* 0x004fea0003800000 */
.L_x_610:
[----:B------:R-:W-:Y:S05]  /*21aa0*/  @!P2 BRA `(.L_x_458) ;  /* 0x000000000004a947 */ /* 0x000fea0003800000 */
[----:B------:R-:W-:Y:S01]  /*21ab0*/  BPT.TRAP 0x1 ;  /* 0x000000040000795c */ /* 0x000fe20000300000 */
.L_x_458:
[----:B------:R-:W2:Y:S02]  /*21ac0*/  SYNCS.PHASECHK.TRANS64.TRYWAIT P0, [UR4+0x34510], R8 ;  /* 0x03451008ff0075a7 */ /* 0x000ea40008000144 */
[----:B--2---:R-:W-:Y:S05]  /*21ad0*/  @!P0 BRA `(.L_x_459) ;  /* 0x0000005c00208947 */ /* 0x004fea0003800000 */
.L_x_611:
[----:B------:R-:W-:Y:S05]  /*21ae0*/  @!P2 BRA `(.L_x_460) ;  /* 0x000000000004a947 */ /* 0x000fea0003800000 */
[----:B------:R-:W-:Y:S01]  /*21af0*/  BPT.TRAP 0x1 ;  /* 0x000000040000795c */ /* 0x000fe20000300000 */
.L_x_460:
[----:B------:R-:W-:-:S04]  /*21b00*/  MOV R0, 0x1 ;  /* 0x0000000100007802 */ /* 0x000fc80000000f00 */
[----:B------:R-:W-:-:S07]  /*21b10*/  SHF.L.U32 R0, R0, 0x1f, RZ ;  /* 0x0000001f00007819 */ /* 0x000fce00000006ff */
.L_x_461:
[----:B-1----:R-:W-:-:S04]  /*21b20*/  MOV R3, UR4 ;  /* 0x0000000400037c02 */ /* 0x002fc80008000f00 */
[----:B------:R1:W2:Y:S03]  /*21b30*/  SYNCS.PHASECHK.TRANS64.TRYWAIT P0, [R3+URZ+0x34518], R0 ;  /* 0x03451800030075a7 */ /* 0x0002a6000800017f */
[----:B--2---:R-:W-:Y:S05]  /*21b40*/  @!P0 NANOSLEEP.SYNCS 0x989680 ;  /* 0x009896800000895d */ /* 0x004fea0003900000 */
[----:B------:R-:W2:Y:S02]  /*21b50*/  @!P0 SYNCS.PHASECHK.TRANS64 P0, [R3+URZ+0x34518], R0 ;  /* 0x03451800030085a7 */ /* 0x000ea4000800007f */
[----:B--2---:R-:W-:Y:S05]  /*21b60*/  @!P0 BRA `(.L_x_461) ;  /* 0xfffffffc00ec8947 */ /* 0x004fea000383ffff */
.L_x_453:
[----:B------:R-:W-:Y:S05]  /*21b70*/  BSYNC B0 ;  /* 0x0000000000007941 */ /* 0x000fea0003800000 */
.L_x_452:
[----:B------:R-:W-:Y:S05]  /*21b80*/  EXIT ;  /* 0x000000000000794d */ /* 0x000fea0003800000 */
.L_x_238:
[----:B------:R-:W1:Y:S01]  /*21b90*/  S2UR UR4, SR_CTAID.Y ;  /* 0x00000000000479c3 */ /* 0x000e620000002600 */
[----:B------:R-:W3:Y:S01]  /*21ba0*/  S2R R0, SR_LANEID ;  /* 0x0000000000007919 */ /* 0x000ee20000000000 */
[----:B------:R-:W-:Y:S01]  /*21bb0*/  ELECT P0, URZ, PT ;  /* 0x00000000003f782f */ /* 0x000fe20003800000 */
[----:B------:R-:W-:Y:S01]  /*21bc0*/  BSSY B0, `(.L_x_462) ;  /* 0x000003b000007945 */ /* 0x000fe20003800000 */
[----:B------:R-:W-:Y:S01]  /*21bd0*/  ULDC.64 UR8, c[0x0][0x508] ;  /* 0x0001420000087ab9 */ /* 0x000fe20000000a00 */
[----:B-1----:R-:W-:-:S04]  /*21be0*/  UIMAD UR4, UR4, UR60, UR57 ;  /* 0x0000003c040472a4 */ /* 0x002fc8000f8e0239 */
[----:B------:R-:W-:-:S06]  /*21bf0*/  UIMAD.WIDE UR8, UR4, 0x80, UR8 ;  /* 0x00000080040878a5 */ /* 0x000fcc000f8e0208 */
[----:B------:R-:W-:Y:S06]  /*21c00*/  @!P0 BRA `(.L_x_463) ;  /* 0x0000000000d88947 */ /* 0x000fec0003800000 */
[----:B------:R1:W-:Y:S01]  /*21c10*/  STL [R1+0x604], R13 ;  /* 0x0006040d01007387 */ /* 0x0003e20000100800 */
[----:B------:R-:W4:Y:S01]  /*21c20*/  LDC.64 R14, c[0x0][0x358] ;  /* 0x0000d600ff0e7b82 */ /* 0x000f220000000a00 */
[----:B------:R-:W-:Y:S02]  /*21c30*/  UMOV UR4, 0x400 ;  /* 0x0000040000047882 */ /* 0x000fe40000000000 */
[----:B------:R3:W-:Y:S01]  /*21c40*/  STL [R1+0x600], R11 ;  /* 0x0006000b01007387 */ /* 0x0007e20000100800 */
[----:B--2---:R-:W-:-:S04]  /*21c50*/  ULEA UR4, UR58, UR4, 0x18 ;  /* 0x000000043a047291 */ /* 0x004fc8000f8ec03f */
[----:B------:R-:W2:Y:S08]  /*21c60*/  LDC.64 R8, c[0x0][0x340] ;  /* 0x0000d000ff087b82 */ /* 0x000eb00000000a00 */
[----:B-1----:R-:W4:Y:S08]  /*21c70*/  LDC.64 R12, c[0x0][0x350] ;  /* 0x0000d400ff0c7b82 */ /* 0x002f300000000a00 */
[----:B---3--:R-:W2:Y:S08]  /*21c80*/  LDC.64 R10, c[0x0][0x348] ;  /* 0x0000d200ff0a7b82 */ /* 0x008eb00000000a00 */
[----:B------:R-:W1:Y:S01]  /*21c90*/  LDC.64 R32, c[0x0][0x300] ;  /* 0x0000c000ff207b82 */ /* 0x000e620000000a00 */
[----:B----4-:R3:W-:Y:S07]  /*21ca0*/  STS.128 [UR4+0x34650], R12 ;  /* 0x0346500cff007988 */ /* 0x0107ee0008000c04 */
[----:B------:R-:W1:Y:S01]  /*21cb0*/  LDC.64 R34, c[0x0][0x308] ;  /* 0x0000c200ff227b82 */ /* 0x000e620000000a00 */
[----:B--2---:R2:W-:Y:S07]  /*21cc0*/  STS.128 [UR4+0x34640], R8 ;  /* 0x03464008ff007988 */ /* 0x0045ee0008000c04 */
[----:B------:R-:W4:Y:S08]  /*21cd0*/  LDC.64 R28, c[0x0][0x310] ;  /* 0x0000c400ff1c7b82 */ /* 0x000f300000000a00 */
[----:B---3--:R-:W3:Y:S08]  /*21ce0*/  LDC.64 R12, c[0x0][0x420] ;  /* 0x00010800ff0c7b82 */ /* 0x008ef00000000a00 */
[----:B------:R-:W3:Y:S01]  /*21cf0*/  LDC.64 R14, c[0x0][0x428] ;  /* 0x00010a00ff0e7b82 */ /* 0x000ee20000000a00 */
[----:B-1----:R-:W-:Y:S07]  /*21d00*/  STS.128 [UR4+0x34600], R32 ;  /* 0x03460020ff007988 */ /* 0x002fee0008000c04 */
[----:B--2---:R-:W1:Y:S08]  /*21d10*/  LDC.64 R8, c[0x0][0x430] ;  /* 0x00010c00ff087b82 */ /* 0x004e700000000a00 */
[----:B------:R-:W1:Y:S01]  /*21d20*/  LDC.64 R10, c[0x0][0x438] ;  /* 0x00010e00ff0a7b82 */ /* 0x000e620000000a00 */
[----:B---3--:R2:W-:Y:S07]  /*21d30*/  STS.128 [UR4+0x346a0], R12 ;  /* 0x0346a00cff007988 */ /* 0x0085ee0008000c04 */
[----:B------:R-:W4:Y:S08]  /*21d40*/  LDC.64 R30, c[0x0][0x318] ;  /* 0x0000c600ff1e7b82 */ /* 0x000f300000000a00 */
[----:B------:R-:W3:Y:S01]  /*21d50*/  LDC.64 R24, c[0x0][0x320] ;  /* 0x0000c800ff187b82 */ /* 0x000ee20000000a00 */
[----:B--2---:R2:W5:Y:S07]  /*21d60*/  LDL.LU R13, [R1+0x604] ;  /* 0x00060400010d7983 */ /* 0x00456e0000300800 */
[----:B------:R-:W3:Y:S01]  /*21d70*/  LDC.64 R26, c[0x0][0x328] ;  /* 0x0000ca00ff1a7b82 */ /* 0x000ee20000000a00 */
[----:B-1----:R1:W-:Y:S07]  /*21d80*/  STS.128 [UR4+0x346b0], R8 ;  /* 0x0346b008ff007988 */ /* 0x0023ee0008000c04 */
[----:B------:R-:W2:Y:S01]  /*21d90*/  LDC.64 R4, c[0x0][0x330] ;  /* 0x0000cc00ff047b82 */ /* 0x000ea20000000a00 */
[----:B----4-:R4:W-:Y:S04]  /*21da0*/  STS.128 [UR4+0x34610], R28 ;  /* 0x0346101cff007988 */ /* 0x0109e80008000c04 */
[----:B-1----:R1:W5:Y:S03]  /*21db0*/  LDL.LU R11, [R1+0x600] ;  /* 0x00060000010b7983 */ /* 0x0023660000300800 */
[----:B------:R-:W2:Y:S01]  /*21dc0*/  LDC.64 R6, c[0x0][0x338] ;  /* 0x0000ce00ff067b82 */ /* 0x000ea20000000a00 */
[----:B---3--:R3:W-:Y:S07]  /*21dd0*/  STS.128 [UR4+0x34620], R24 ;  /* 0x03462018ff007988 */ /* 0x0087ee0008000c04 */
[----:B------:R-:W1:Y:S08]  /*21de0*/  LDC.64 R32, c[0x0][0x360] ;  /* 0x0000d800ff207b82 */ /* 0x000e700000000a00 */
[----:B------:R-:W1:Y:S01]  /*21df0*/  LDC.64 R34, c[0x0][0x368] ;  /* 0x0000da00ff227b82 */ /* 0x000e620000000a00 */
[----:B--2---:R2:W-:Y:S07]  /*21e00*/  STS.128 [UR4+0x34630], R4 ;  /* 0x03463004ff007988 */ /* 0x0045ee0008000c04 */
[----:B----4-:R-:W4:Y:S08]  /*21e10*/  LDC.64 R28, c[0x0][0x370] ;  /* 0x0000dc00ff1c7b82 */ /* 0x010f300000000a00 */
[----:B------:R-:W4:Y:S08]  /*21e20*/  LDC.64 R30, c[0x0][0x378] ;  /* 0x0000de00ff1e7b82 */ /* 0x000f300000000a00 */
[----:B---3--:R-:W3:Y:S01]  /*21e30*/  LDC.64 R24, c[0x0][0x400] ;  /* 0x00010000ff187b82 */ /* 0x008ee20000000a00 */
[----:B-1----:R1:W-:Y:S07]  /*21e40*/  STS.128 [UR4+0x34660], R32 ;  /* 0x03466020ff007988 */ /* 0x0023ee0008000c04 */
[----:B------:R-:W3:Y:S08]  /*21e50*/  LDC.64 R26, c[0x0][0x408] ;  /* 0x00010200ff1a7b82 */ /* 0x000ef00000000a00 */
[----:B--2---:R-:W2:Y:S01]  /*21e60*/  LDC.64 R4, c[0x0][0x410] ;  /* 0x00010400ff047b82 */ /* 0x004ea20000000a00 */
[----:B----4-:R4:W-:Y:S07]  /*21e70*/  STS.128 [UR4+0x34670], R28 ;  /* 0x0346701cff007988 */ /* 0x0109ee0008000c04 */
[----:B------:R-:W2:Y:S01]  /*21e80*/  LDC.64 R6, c[0x0][0x418] ;  /* 0x00010600ff067b82 */ /* 0x000ea20000000a00 */
[----:B---3--:R3:W-:Y:S07]  /*21e90*/  STS.128 [UR4+0x34680], R24 ;  /* 0x03468018ff007988 */ /* 0x0087ee0008000c04 */
[----:B-1----:R-:W1:Y:S08]  /*21ea0*/  LDC.64 R32, c[0x0][0x440] ;  /* 0x00011000ff207b82 */ /* 0x002e700000000a00 */
[----:B------:R-:W1:Y:S01]  /*21eb0*/  LDC.64 R34, c[0x0][0x448] ;  /* 0x00011200ff227b82 */ /* 0x000e620000000a00 */
[----:B--2---:R2:W-:Y:S07]  /*21ec0*/  STS.128 [UR4+0x34690], R4 ;  /* 0x03469004ff007988 */ /* 0x0045ee0008000c04 */
[----:B----4-:R-:W4:Y:S08]  /*21ed0*/  LDC.64 R28, c[0x0][0x450] ;  /* 0x00011400ff1c7b82 */ /* 0x010f300000000a00 */
[----:B------:R-:W4:Y:S08]  /*21ee0*/  LDC.64 R30, c[0x0][0x458] ;  /* 0x00011600ff1e7b82 */ /* 0x000f300000000a00 */
[----:B---3--:R-:W3:Y:S08]  /*21ef0*/  LDC.64 R24, c[0x0][0x460] ;  /* 0x00011800ff187b82 */ /* 0x008ef00000000a00 */
[----:B------:R-:W3:Y:S08]  /*21f00*/  LDC.64 R26, c[0x0][0x468] ;  /* 0x00011a00ff1a7b82 */ /* 0x000ef00000000a00 */
[----:B--2---:R-:W2:Y:S08]  /*21f10*/  LDC.64 R4, c[0x0][0x470] ;  /* 0x00011c00ff047b82 */ /* 0x004eb00000000a00 */
[----:B------:R-:W2:Y:S01]  /*21f20*/  LDC.64 R6, c[0x0][0x478] ;  /* 0x00011e00ff067b82 */ /* 0x000ea20000000a00 */
[----:B-1----:R1:W-:Y:S04]  /*21f30*/  STS.128 [UR4+0x346c0], R32 ;  /* 0x0346c020ff007988 */ /* 0x0023e80008000c04 */
[----:B----4-:R1:W-:Y:S04]  /*21f40*/  STS.128 [UR4+0x346d0], R28 ;  /* 0x0346d01cff007988 */ /* 0x0103e80008000c04 */
[----:B---3--:R1:W-:Y:S04]  /*21f50*/  STS.128 [UR4+0x346e0], R24 ;  /* 0x0346e018ff007988 */ /* 0x0083e80008000c04 */
[----:B--2---:R1:W-:Y:S02]  /*21f60*/  STS.128 [UR4+0x346f0], R4 ;  /* 0x0346f004ff007988 */ /* 0x0043e40008000c04 */
.L_x_463:
[----:B--2---:R-:W-:Y:S05]  /*21f70*/  BSYNC B0 ;  /* 0x0000000000007941 */ /* 0x004fea0003800000 */
.L_x_462:
[----:B------:R-:W-:Y:S01]  /*21f80*/  ELECT P0, URZ, PT ;  /* 0x00000000003f782f */ /* 0x000fe20003800000 */
[----:B------:R-:W-:Y:S01]  /*21f90*/  NOP ;  /* 0x0000000000007918 */ /* 0x000fe20000000000 */
[----:B------:R-:W-:Y:S11]  /*21fa0*/  BSSY B0, `(.L_x_464) ;  /* 0x0000044000007945 */ /* 0x000ff60003800000 */
[----:B------:R-:W-:Y:S05]  /*21fb0*/  @!P0 BRA `(.L_x_465) ;  /* 0x0000000400088947 */ /* 0x000fea0003800000 */
[----:B-1----:R-:W1:Y:S08]  /*21fc0*/  LDC.64 R4, c[0x0][0x518] ;  /* 0x00014600ff047b82 */ /* 0x002e700000000a00 */
[----:B------:R-:W2:Y:S08]  /*21fd0*/  LDC.64 R2, c[0x0][0x528] ;  /* 0x00014a00ff027b82 */ /* 0x000eb00000000a00 */
[----:B------:R-:W4:Y:S01]  /*21fe0*/  LDC.64 R8, c[0x0][0x510] ;  /* 0x00014400ff087b82 */ /* 0x000f220000000a00 */
[----:B-1----:R-:W-:-:S07]  /*21ff0*/  IMAD.WIDE R4, R18, 0x8, R4 ;  /* 0x0000000812047825 */ /* 0x002fce00078e0204 */
[----:B------:R-:W1:Y:S01]  /*22000*/  LDC.64 R6, c[0x0][0x520] ;  /* 0x00014800ff067b82 */ /* 0x000e620000000a00 */
[----:B------:R-:W3:Y:S01]  /*22010*/  LDG.E.64 R4, desc[UR38][R4.64] ;  /* 0x0000002604047981 */ /* 0x000ee2000c1e1b00 */
[----:B--2---:R-:W-:-:S06]  /*22020*/  IMAD.WIDE R2, R18, 0x8, R2 ;  /* 0x0000000812027825 */ /* 0x004fcc00078e0202 */
[----:B------:R-:W2:Y:S01]  /*22030*/  LDG.E.64 R2, desc[UR38][R2.64] ;  /* 0x0000002602027981 */ /* 0x000ea2000c1e1b00 */
[----:B----4-:R-:W-:-:S06]  /*22040*/  IMAD.WIDE R8, R18, 0x8, R8 ;  /* 0x0000000812087825 */ /* 0x010fcc00078e0208 */
[----:B------:R-:W4:Y:S01]  /*22050*/  LDG.E.64 R8, desc[UR38][R8.64] ;  /* 0x0000002608087981 */ /* 0x000f22000c1e1b00 */
[----:B-1----:R-:W-:-:S06]  /*22060*/  IMAD.WIDE R6, R18, 0x8, R6 ;  /* 0x0000000812067825 */ /* 0x002fcc00078e0206 */
[----:B------:R-:W4:Y:S01]  /*22070*/  LDG.E.64 R6, desc[UR38][R6.64] ;  /* 0x0000002606067981 */ /* 0x000f22000c1e1b00 */
[----:B------:R-:W-:Y:S02]  /*22080*/  UMOV UR4, 0x400 ;  /* 0x0000040000047882 */ /* 0x000fe40000000000 */
[----:B------:R-:W-:-:S09]  /*22090*/  ULEA UR4, UR58, UR4, 0x18 ;  /* 0x000000043a047291 */ /* 0x000fd2000f8ec03f */
[----:B------:R-:W1:Y:S04]  /*220a0*/  LDS R10, [UR4+0x3461c] ;  /* 0x03461c04ff0a7984 */ /* 0x000e680008000800 */
[----:B------:R-:W1:Y:S01]  /*220b0*/  LDS R12, [UR4+0x3469c] ;  /* 0x03469c04ff0c7984 */ /* 0x000e620008000800 */
[----:B------:R-:W-:Y:S02]  /*220c0*/  UIADD3 UR6, UR4, 0x34680, URZ ;  /* 0x0003468004067890 */ /* 0x000fe4000fffe03f */
[----:B------:R-:W-:-:S04]  /*220d0*/  UIADD3 UR5, UR4, 0x34600, URZ ;  /* 0x0003460004057890 */ /* 0x000fc8000fffe03f */
[----:B------:R-:W-:Y:S02]  /*220e0*/  IMAD.U32 R26, RZ, RZ, UR6 ;  /* 0x00000006ff1a7e24 */ /* 0x000fe4000f8e00ff */
[----:B------:R-:W-:-:S03]  /*220f0*/  MOV R24, UR5 ;  /* 0x0000000500187c02 */ /* 0x000fc60008000f00 */
[----:B------:R-:W-:Y:S02]  /*22100*/  SHF.R.U64 R26, R26, 0x4, RZ ;  /* 0x000000041a1a7819 */ /* 0x000fe400000012ff */
[----:B------:R-:W-:Y:S02]  /*22110*/  SHF.R.U64 R24, R24, 0x4, RZ ;  /* 0x0000000418187819 */ /* 0x000fe400000012ff */
[----:B-----5:R-:W-:Y:S01]  /*22120*/  IADD3 R13, R13, -0x1, RZ ;  /* 0xffffffff0d0d7810 */ /* 0x020fe20007ffe0ff */
[----:B------:R-:W-:Y:S04]  /*22130*/  STS [UR4+0x34690], R26 ;  /* 0x0346901aff007988 */ /* 0x000fe80008000804 */
[----:B------:R-:W-:Y:S04]  /*22140*/  STS [UR4+0x34610], R24 ;  /* 0x03461018ff007988 */ /* 0x000fe80008000804 */
[----:B------:R-:W-:Y:S04]  /*22150*/  STS [UR4+0x34614], R24 ;  /* 0x03461418ff007988 */ /* 0x000fe80008000804 */
[----:B------:R-:W-:Y:S04]  /*22160*/  STS [UR4+0x34694], R26 ;  /* 0x0346941aff007988 */ /* 0x000fe80008000804 */
[----:B------:R-:W-:Y:S04]  /*22170*/  STS [UR4+0x34630], RZ ;  /* 0x034630ffff007988 */ /* 0x000fe80008000804 */
[----:B------:R-:W-:Y:S01]  /*22180*/  STS [UR4+0x346b0], RZ ;  /* 0x0346b0ffff007988 */ /* 0x000fe20008000804 */
[----:B---3--:R-:W-:-:S04]  /*22190*/  LOP3.LUT R5, R5, 0x1fffffff, RZ, 0xc0, !PT ;  /* 0x1fffffff05057812 */ /* 0x008fc800078ec0ff */
[----:B------:R-:W-:Y:S02]  /*221a0*/  SHF.R.U32.HI R15, RZ, 0x4, R5 ;  /* 0x00000004ff0f7819 */ /* 0x000fe40000011605 */
[----:B--2---:R-:W-:Y:S02]  /*221b0*/  LOP3.LUT R3, R3, 0x1fffffff, RZ, 0xc0, !PT ;  /* 0x1fffffff03037812 */ /* 0x004fe400078ec0ff */
[----:B-1----:R-:W-:Y:S02]  /*221c0*/  LOP3.LUT R10, R10, 0xf, R15, 0xb8, !PT ;  /* 0x0000000f0a0a7812 */ /* 0x002fe400078eb80f */
[----:B------:R-:W-:-:S04]  /*221d0*/  SHF.R.U32.HI R15, RZ, 0x4, R3 ;  /* 0x00000004ff0f7819 */ /* 0x000fc80000011603 */
[----:B------:R-:W-:Y:S01]  /*221e0*/  LOP3.LUT R14, R12, 0xf, R15, 0xb8, !PT ;  /* 0x0000000f0c0e7812 */ /* 0x000fe200078eb80f */
[----:B------:R-:W-:Y:S04]  /*221f0*/  STS [UR4+0x3461c], R10 ;  /* 0x03461c0aff007988 */ /* 0x000fe80008000804 */
[----:B------:R-:W-:Y:S04]  /*22200*/  STS [UR4+0x3469c], R14 ;  /* 0x03469c0eff007988 */ /* 0x000fe80008000804 */
[----:B------:R-:W1:Y:S04]  /*22210*/  LDS R12, [UR4+0x3461c] ;  /* 0x03461c04ff0c7984 */ /* 0x000e680008000800 */
[----:B------:R-:W2:Y:S01]  /*22220*/  LDS R15, [UR4+0x3469c] ;  /* 0x03469c04ff0f7984 */ /* 0x000ea20008000800 */
[----:B-1----:R-:W-:-:S02]  /*22230*/  LOP3.LUT R12, R12, 0xf0, RZ, 0xb8, !PT ;  /* 0x000000f00c0c7812 */ /* 0x002fc400078eb8ff */
[----:B--2---:R-:W-:-:S03]  /*22240*/  LOP3.LUT R15, R15, 0xf0, RZ, 0xb8, !PT ;  /* 0x000000f00f0f7812 */ /* 0x004fc600078eb8ff */
[----:B------:R-:W-:Y:S04]  /*22250*/  STS [UR4+0x3461c], R12 ;  /* 0x03461c0cff007988 */ /* 0x000fe80008000804 */
[----:B------:R-:W-:Y:S04]  /*22260*/  STS [UR4+0x3469c], R15 ;  /* 0x03469c0fff007988 */ /* 0x000fe80008000804 */
[----:B------:R-:W1:Y:S04]  /*22270*/  LDS R25, [UR4+0x3461c] ;  /* 0x03461c04ff197984 */ /* 0x000e680008000800 */
[----:B------:R-:W2:Y:S01]  /*22280*/  LDS R27, [UR4+0x3469c] ;  /* 0x03469c04ff1b7984 */ /* 0x000ea20008000800 */
[----:B-1----:R-:W-:-:S02]  /*22290*/  LOP3.LUT R25, R25, 0xf00, RZ, 0xb8, !PT ;  /* 0x00000f0019197812 */ /* 0x002fc400078eb8ff */
[----:B--2---:R-:W-:-:S03]  /*222a0*/  LOP3.LUT R27, R27, 0xf00, RZ, 0xb8, !PT ;  /* 0x00000f001b1b7812 */ /* 0x004fc600078eb8ff */
[----:B------:R-:W-:Y:S04]  /*222b0*/  STS.64 [UR4+0x34618], R24 ;  /* 0x03461818ff007988 */ /* 0x000fe80008000a04 */
[----:B------:R-:W-:Y:S04]  /*222c0*/  STS.64 [UR4+0x34698], R26 ;  /* 0x0346981aff007988 */ /* 0x000fe80008000a04 */
[----:B------:R-:W1:Y:S04]  /*222d0*/  LDS R10, [UR4+0x3461c] ;  /* 0x03461c04ff0a7984 */ /* 0x000e680008000800 */
[----:B------:R-:W2:Y:S01]  /*222e0*/  LDS R23, [UR4+0x3469c] ;  /* 0x03469c04ff177984 */ /* 0x000ea20008000800 */
[----:B------:R-:W-:-:S02]  /*222f0*/  IADD3 R12, R11, -0x1, RZ ;  /* 0xffffffff0b0c7810 */ /* 0x000fc40007ffe0ff */
[----:B------:R-:W-:Y:S02]  /*22300*/  CS2R R14, SRZ ;  /* 0x00000000000e7805 */ /* 0x000fe4000001ff00 */
[----:B------:R-:W-:Y:S02]  /*22310*/  SHF.R.U64 R5, R4, 0x4, R5 ;  /* 0x0000000404057819 */ /* 0x000fe40000001205 */
[----:B------:R-:W-:Y:S01]  /*22320*/  SHF.R.U64 R4, R2, 0x4, R3 ;  /* 0x0000000402047819 */ /* 0x000fe20000001203 */
[----:B------:R3:W-:Y:S04]  /*22330*/  STS.128 [UR4+0x34620], R12 ;  /* 0x0346200cff007988 */ /* 0x0007e80008000c04 */
[----:B------:R1:W-:Y:S04]  /*22340*/  STS [UR4+0x3460c], R5 ;  /* 0x03460c05ff007988 */ /* 0x0003e80008000804 */
[----:B------:R1:W-:Y:S01]  /*22350*/  STS [UR4+0x3468c], R4 ;  /* 0x03468c04ff007988 */ /* 0x0003e20008000804 */
[----:B---3--:R-:W-:-:S03]  /*22360*/  IADD3 R13, R19, -0x1, RZ ;  /* 0xffffffff130d7810 */ /* 0x008fc60007ffe0ff */
[----:B----4-:R4:W-:Y:S04]  /*22370*/  STS.64 [UR4+0x34600], R8 ;  /* 0x03460008ff007988 */ /* 0x0109e80008000a04 */
[----:B------:R4:W-:Y:S04]  /*22380*/  STS.128 [UR4+0x346a0], R12 ;  /* 0x0346a00cff007988 */ /* 0x0009e80008000c04 */
[----:B------:R4:W-:Y:S01]  /*22390*/  STS.64 [UR4+0x34680], R6 ;  /* 0x03468006ff007988 */ /* 0x0009e20008000a04 */
[----:B-1----:R-:W-:Y:S02]  /*223a0*/  LOP3.LUT R2, R10, 0xf000, RZ, 0xb8, !PT ;  /* 0x0000f0000a027812 */ /* 0x002fe400078eb8ff */
[----:B--2---:R-:W-:-:S03]  /*223b0*/  LOP3.LUT R3, R23, 0xf000, RZ, 0xb8, !PT ;  /* 0x0000f00017037812 */ /* 0x004fc600078eb8ff */
[----:B------:R4:W-:Y:S04]  /*223c0*/  STS [UR4+0x3461c], R2 ;  /* 0x03461c02ff007988 */ /* 0x0009e80008000804 */
[----:B------:R4:W-:Y:S02]  /*223d0*/  STS [UR4+0x3469c], R3 ;  /* 0x03469c03ff007988 */ /* 0x0009e40008000804 */
.L_x_465:
[----:B------:R-:W-:Y:S05]  /*223e0*/  BSYNC B0 ;  /* 0x0000000000007941 */ /* 0x000fea0003800000 */
.L_x_464:
[----:B------:R-:W-:Y:S01]  /*223f0*/  ELECT P0, URZ, PT ;  /* 0x00000000003f782f */ /* 0x000fe20003800000 */
[----:B------:R-:W-:Y:S01]  /*22400*/  NOP ;  /* 0x0000000000007918 */ /* 0x000fe20000000000 */
[----:B------:R-:W-:Y:S11]  /*22410*/  BSSY B0, `(.L_x_466) ;  /* 0x0000004000007945 */ /* 0x000ff60003800000 */
[----:B------:R-:W-:Y:S05]  /*22420*/  @!P0 BRA `(.L_x_467) ;  /* 0x0000000000088947 */ /* 0x000fea0003800000 */
[----:B------:R0:W-:Y:S01]  /*22430*/  UTMACMDFLUSH ;  /* 0x00000000000079b7 */ /* 0x0001e20000000000 */
[----:B------:R-:W-:-:S04]  /*22440*/  DEPBAR.LE SB0, 0x0 ;  /* 0x000080000000791a */ /* 0x000fc80000000000 */
.L_x_467:
[----:B------:R-:W-:Y:S05]  /*22450*/  BSYNC B0 ;  /* 0x0000000000007941 */ /* 0x000fea0003800000 */
.L_x_466:
[----:B------:R-:W-:Y:S01]  /*22460*/  UMOV UR4, 0x400 ;  /* 0x0000040000047882 */ /* 0x000fe20000000000 */
[----:B---3--:R-:W-:Y:S01]  /*22470*/  SHF.L.U32 R0, R0, 0x2, RZ ;  /* 0x0000000200007819 */ /* 0x008fe200000006ff */
[----:B------:R-:W-:Y:S01]  /*22480*/  ULEA UR12, UR58, UR4, 0x18 ;  /* 0x000000043a0c7291 */ /* 0x000fe2000f8ec03f */
[----:B------:R-:W-:Y:S02]  /*22490*/  ULDC UR10, c[0x0][0x884] ;  /* 0x00022100000a7ab9 */ /* 0x000fe40000000800 */
[----:B-1----:R-:W-:Y:S01]  /*224a0*/  IADD3 R4, P0, R0, UR8, RZ ;  /* 0x0000000800047c10 */ /* 0x002fe2000ff1e0ff */
[----:B------:R-:W-:Y:S02]  /*224b0*/  UIADD3 UR14, UR12, 0x34600, URZ ;  /* 0x000346000c0e7890 */ /* 0x000fe4000fffe03f */
[----:B------:R-:W-:Y:S02]  /*224c0*/  UIMAD.WIDE UR10, UR10, 0x80, UR8 ;  /* 0x000000800a0a78a5 */ /* 0x000fe4000f8e0208 */
[----:B------:R-:W-:-:S04]  /*224d0*/  IADD3.X R5, RZ, UR9, RZ, P0, !PT ;  /* 0x00000009ff057c10 */ /* 0x000fc800087fe4ff */
[----:B----4-:R-:W-:Y:S01]  /*224e0*/  IADD3 R2, P1, R0, UR10, RZ ;  /* 0x0000000a00027c10 */ /* 0x010fe2000ff3e0ff */
[----:B------:R-:W1:Y:S01]  /*224f0*/  LDS R7, [R0+UR14] ;  /* 0x0000000e00077984 */ /* 0x000e620008000800 */
[----:B------:R-:W-:Y:S02]  /*22500*/  MOV R6, 0x1 ;  /* 0x0000000100067802 */ /* 0x000fe40000000f00 */
[----:B------:R-:W-:Y:S01]  /*22510*/  IADD3.X R3, RZ, UR11, RZ, P1, !PT ;  /* 0x0000000bff037c10 */ /* 0x000fe20008ffe4ff */
[----:B------:R2:W3:Y:S01]  /*22520*/  LDS R9, [R0+UR14+0x80] ;  /* 0x0000800e00097984 */ /* 0x0004e20008000800 */
[----:B------:R-:W-:Y:S02]  /*22530*/  LOP3.LUT P1, RZ, R21, 0x7f, RZ, 0xc0, !PT ;  /* 0x0000007f15ff7812 */ /* 0x000fe4000782c0ff */
[----:B------:R-:W-:Y:S01]  /*22540*/  MOV R8, 0x1 ;  /* 0x0000000100087802 */ /* 0x000fe20000000f00 */
[----:B------:R-:W-:Y:S01]  /*22550*/  BSSY B0, `(.L_x_468) ;  /* 0x00000e2000007945 */ /* 0x000fe20003800000 */
[----:B------:R-:W-:-:S02]  /*22560*/  ISETP.EQ.OR P2, PT, R20, RZ, P1 ;  /* 0x000000ff1400720c */ /* 0x000fc40000f42670 */
[----:B------:R-:W-:Y:S01]  /*22570*/  MOV R10, RZ ;  /* 0x000000ff000a7202 */ /* 0x000fe20000000f00 */
[----:B--2---:R-:W-:Y:S01]  /*22580*/  IMAD.MOV.U32 R0, RZ, RZ, 0x1 ;  /* 0x00000001ff007424 */ /* 0x004fe200078e00ff */
[----:B------:R-:W-:Y:S01]  /*22590*/  MOV R19, RZ ;  /* 0x000000ff00137202 */ /* 0x000fe20000000f00 */
[----:B------:R-:W-:Y:S02]  /*225a0*/  ULOP3.LUT UR20, UR59, 0x1, URZ, 0xfc, !UPT ;  /* 0x000000013b147892 */ /* 0x000fe4000f8efc3f */
[----:B------:R-:W-:Y:S02]  /*225b0*/  ULOP3.LUT UR13, UR40, 0x2, URZ, 0xfc, !UPT ;  /* 0x00000002280d7892 */ /* 0x000fe4000f8efc3f */
[----:B------:R-:W-:Y:S01]  /*225c0*/  UIADD3 UR15, UR12, 0x34680, URZ ;  /* 0x000346800c0f7890 */ /* 0x000fe2000fffe03f */
[----:B-1----:R-:W5:Y:S04]  /*225d0*/  ATOMG.E.EXCH.STRONG.GPU PT, RZ, [R4], R7 ;  /* 0x0000000704ff73a8 */ /* 0x002f6800041ee100 */
[----:B---3--:R1:W5:Y:S02]  /*225e0*/  ATOMG.E.EXCH.STRONG.GPU PT, RZ, [R2], R9 ;  /* 0x0000000902ff73a8 */ /* 0x00836400041ee100 */
[----:B-1----:R-:W-:-:S02]  /*225f0*/  PRMT R2, R6, 0x7610, R2 ;  /* 0x0000761006027816 */ /* 0x002fc40000000002 */
[----:B------:R-:W-:-:S07]  /*22600*/  PRMT R3, R8, 0x7610, R3 ;  /* 0x0000761008037816 */ /* 0x000fce0000000003 */
.L_x_488:
[----:B------:R-:W-:Y:S01]  /*22610*/  LOP3.LUT P0, RZ, R3, 0xff, RZ, 0xc0, !PT ;  /* 0x000000ff03ff7812 */ /* 0x000fe2000780c0ff */
[----:B------:R-:W-:Y:S05]  /*22620*/  YIELD ;  /* 0x0000000000007946 */ /* 0x000fea0003800000 */
[----:B-----5:R-:W-:Y:S01]  /*22630*/  IADD3 R4, R11, 0x3f, RZ ;  /* 0x0000003f0b047810 */ /* 0x020fe20007ffe0ff */
[----:B------:R-:W-:Y:S03]  /*22640*/  BSSY B1, `(.L_x_469) ;  /* 0x0000009000017945 */ /* 0x000fe60003800000 */
[----:B------:R-:W-:-:S04]  /*22650*/  SHF.R.S32.HI R5, RZ, 0x1f, R4 ;  /* 0x0000001fff057819 */ /* 0x000fc80000011404 */
[----:B------:R-:W-:Y:S01]  /*22660*/  LEA.HI R5, R5, R4, RZ, 0x6 ;  /* 0x0000000405057211 */ /* 0x000fe200078f30ff */
[----:B------:R-:W-:Y:S06]  /*22670*/  @!P0 BRA `(.L_x_470) ;  /* 0x0000000000148947 */ /* 0x000fec0003800000 */
[----:B------:R-:W-:-:S04]  /*22680*/  DEPBAR {5,4,3,2,1,0} ;  /* 0x0000003f0000791a */ /* 0x000fc80000000000 */
[----:B------:R1:W-:Y:S01]  /*22690*/  UTMACCTL.IV [UR8] ;  /* 0x00000000080079b9 */ /* 0x0003e20008000000 */
[----:B------:R-:W-:-:S04]  /*226a0*/  DEPBAR {5,4,3,2,1,0} ;  /* 0x0000003f0000791a */ /* 0x000fc80000000000 */
[----:B------:R1:W-:Y:S02]  /*226b0*/  UTMACCTL.IV [UR10] ;  /* 0x000000000a0079b9 */ /* 0x0003e40008000000 */
[----:B-1----:R-:W-:Y:S01]  /*226c0*/  NOP ;  /* 0x0000000000007918 */ /* 0x002fe20000000000 */
.L_x_470:
[----:B------:R-:W-:Y:S05]  /*226d0*/  BSYNC B1 ;  /* 0x0000000000017941 */ /* 0x000fea0003800000 */
.L_x_469:
[----:B------:R-:W-:Y:S01]  /*226e0*/  UMOV UR4, 0xffffffff ;  /* 0xffffffff00047882 */ /* 0x000fe20000000000 */
[----:B------:R-:W-:Y:S02]  /*226f0*/  SHF.R.S32.HI R7, RZ, 0x6, R5 ;  /* 0x00000006ff077819 */ /* 0x000fe40000011405 */
[----:B------:R-:W-:Y:S05]  /*22700*/  BRA.DIV UR4, `(.L_x_471) ;  /* 0x00000052042c7947 */ /* 0x000fea000b800000 */
[----:B------:R-:W-:-:S13]  /*22710*/  ELECT P6, URZ, PT ;  /* 0x00000000003f782f */ /* 0x000fda00038c0000 */
.L_x_614:
[----:B------:R-:W-:Y:S01]  /*22720*/  ISETP.LT.OR P6, PT, R11, 0x1, !P6 ;  /* 0x000000010b00780c */ /* 0x000fe200077c1670 */
[----:B------:R-:W-:-:S12]  /*22730*/  BSSY B1, `(.L_x_472) ;  /* 0x000002d000017945 */ /* 0x000fd80003800000 */
[----:B------:R-:W-:Y:S05]  /*22740*/  @P6 BRA `(.L_x_473) ;  /* 0x0000000000ac6947 */ /* 0x000fea0003800000 */
[----:B------:R-:W-:Y:S02]  /*22750*/  SHF.L.U32 R17, R17, 0x8, RZ ;  /* 0x0000000811117819 */ /* 0x000fe400000006ff */
[----:B------:R-:W-:Y:S02]  /*22760*/  SHF.L.U32 R16, R16, 0x8, RZ ;  /* 0x0000000810107819 */ /* 0x000fe400000006ff */
[----:B------:R-:W-:Y:S02]  /*22770*/  IADD3 R9, R7, 0x1, RZ ;  /* 0x0000000107097810 */ /* 0x000fe40007ffe0ff */
[----:B------:R-:W-:Y:S02]  /*22780*/  MOV R12, RZ ;  /* 0x000000ff000c7202 */ /* 0x000fe40000000f00 */
[----:B------:R-:W-:Y:S02]  /*22790*/  MOV R3, R0 ;  /* 0x0000000000037202 */ /* 0x000fe40000000f00 */
[----:B------:R-:W-:-:S07]  /*227a0*/  MOV R4, R10 ;  /* 0x0000000a00047202 */ /* 0x000fce0000000f00 */
.L_x_477:
[----:B--2---:R-:W-:Y:S01]  /*227b0*/  LEA R8, R4, UR12, 0x3 ;  /* 0x0000000c04087c11 */ /* 0x004fe2000f8e18ff */
[----:B------:R-:W-:Y:S05]  /*227c0*/  YIELD ;  /* 0x0000000000007946 */ /* 0x000fea0003800000 */
[----:B------:R-:W-:Y:S01]  /*227d0*/  SHF.L.U32 R5, R3, 0x1f, RZ ;  /* 0x0000001f03057819 */ /* 0x000fe200000006ff */
[----:B------:R-:W1:Y:S03]  /*227e0*/  @!P1 LDC R6, c[0x0][0x500] ;  /* 0x00014000ff069b82 */ /* 0x000e660000000800 */
[----:B------:R-:W2:Y:S02]  /*227f0*/  SYNCS.PHASECHK.TRANS64.TRYWAIT P0, [R8+URZ+0x344b0], R5 ;  /* 0x0344b005080075a7 */ /* 0x000ea4000800017f */
[----:B--2---:R-:W-:Y:S05]  /*22800*/  @!P0 BRA `(.L_x_474) ;  /* 0x00000050000c8947 */ /* 0x004fea0003800000 */
.L_x_615:
[----:B------:R-:W-:Y:S01]  /*22810*/  UPRMT UR4, UR13, 0x9910, URZ ;  /* 0x000099100d047896 */ /* 0x000fe2000800003f */
[----:B-1----:R1:W-:Y:S03]  /*22820*/  @!P1 SYNCS.ARRIVE.TRANS64 RZ, [R8+URZ+0x34480], R6 ;  /* 0x0344800608ff99a7 */ /* 0x0023e6000800003f */
[----:B------:R-:W-:-:S06]  /*22830*/  UISETP.NE.AND UP0, UPT, UR4, 0x2, UPT ;  /* 0x000000020400788c */ /* 0x000fcc000bf05270 */
[----:B------:R-:W-:-:S13]  /*22840*/  PLOP3.LUT P0, PT, PT, PT, UP0, 0x80, 0x0 ;  /* 0x000000000000781c */ /* 0x000fda0003f0f008 */
[----:B-1----:R-:W-:Y:S05]  /*22850*/  @P0 BRA `(.L_x_475) ;  /* 0x0000000000040947 */ /* 0x002fea0003800000 */
[----:B------:R-:W-:Y:S01]  /*22860*/  BPT.TRAP 0x1 ;  /* 0x000000040000795c */ /* 0x000fe20000300000 */
.L_x_475:
[----:B------:R-:W-:Y:S05]  /*22870*/  @P2 BRA `(.L_x_476) ;  /* 0x0000000000042947 */ /* 0x000fea0003800000 */
[----:B------:R-:W-:Y:S01]  /*22880*/  BPT.TRAP 0x1 ;  /* 0x000000040000795c */ /* 0x000fe20000300000 */
.L_x_476:
[----:B------:R-:W-:Y:S01]  /*22890*/  R2UR UR4, R4 ;  /* 0x00000000040472ca */ /* 0x000fe200000e0000 */
[----:B------:R-:W-:Y:S01]  /*228a0*/  VIADD R9, R9, 0xffffffff ;  /* 0xffffffff09097836 */ /* 0x000fe20000000000 */
[----:B------:R-:W-:Y:S01]  /*228b0*/  R2UR UR5, R8 ;  /* 0x00000000080572ca */ /* 0x000fe200000e0000 */
[----:B------:R-:W-:Y:S01]  /*228c0*/  UMOV UR22, 0x0 ;  /* 0x0000000000167882 */ /* 0x000fe20000000000 */
[----:B------:R-:W-:Y:S01]  /*228d0*/  R2UR UR6, R12 ;  /* 0x000000000c0672ca */ /* 0x000fe200000e0000 */
[----:B------:R-:W-:Y:S01]  /*228e0*/  UMOV UR23, 0x10000000 ;  /* 0x1000000000177882 */ /* 0x000fe20000000000 */
[----:B------:R-:W-:Y:S02]  /*228f0*/  R2UR UR7, R16 ;  /* 0x00000000100772ca */ /* 0x000fe400000e0000 */
[----:B------:R-:W-:Y:S02]  /*22900*/  R2UR UR19, R17 ;  /* 0x00000000111372ca */ /* 0x000fe400000e0000 */
[----:B------:R-:W-:-:S02]  /*22910*/  ISETP.GT.AND P3, PT, R9, 0x1, PT ;  /* 0x000000010900780c */ /* 0x000fc40003f64270 */
[----:B------:R-:W-:Y:S01]  /*22920*/  IADD3 R4, R4, 0x1, RZ ;  /* 0x0000000104047810 */ /* 0x000fe20007ffe0ff */
[----:B------:R-:W-:Y:S01]  /*22930*/  ULEA UR4, UR4, UR12, 0xe ;  /* 0x0000000c04047291 */ /* 0x000fe2000f8e703f */
[----:B------:R-:W-:Y:S01]  /*22940*/  IADD3 R12, R12, 0x40, RZ ;  /* 0x000000400c0c7810 */ /* 0x000fe20007ffe0ff */
[----:B------:R-:W-:Y:S01]  /*22950*/  UIADD3 UR5, UR5, 0x34480, URZ ;  /* 0x0003448005057890 */ /* 0x000fe2000fffe03f */
[C---:B------:R-:W-:Y:S01]  /*22960*/  ISETP.NE.AND P0, PT, R4.reuse, 0x6, PT ;  /* 0x000000060400780c */ /* 0x040fe20003f05270 */
[----:B------:R-:W-:Y:S01]  /*22970*/  UIADD3 UR16, UR4, 0x18000, URZ ;  /* 0x0001800004107890 */ /* 0x000fe2000fffe03f */
[----:B------:R-:W-:Y:S02]  /*22980*/  UMOV UR18, UR6 ;  /* 0x0000000600127c82 */ /* 0x000fe40008000000 */
[----:B------:R-:W-:Y:S02]  /*22990*/  SEL R6, RZ, 0x1, P0 ;  /* 0x00000001ff067807 */ /* 0x000fe40000000000 */
[----:B------:R-:W-:Y:S01]  /*229a0*/  UMOV UR17, UR5 ;  /* 0x0000000500117c82 */ /* 0x000fe20008000000 */
[----:B------:R-:W-:Y:S01]  /*229b0*/  SEL R4, R4, RZ, P0 ;  /* 0x000000ff04047207 */ /* 0x000fe20000000000 */
[----:B------:R1:W-:Y:S01]  /*229c0*/  UTMALDG.2D [UR4], [UR8], desc[UR22] ;  /* 0x00001604080075b4 */ /* 0x0003e20008009000 */
[----:B------:R-:W-:Y:S01]  /*229d0*/  LOP3.LUT R3, R3, R6, RZ, 0x3c, !PT ;  /* 0x0000000603037212 */ /* 0x000fe200078e3cff */
[----:B------:R1:W-:Y:S02]  /*229e0*/  UTMALDG.2D [UR16], [UR10], desc[UR22] ;  /* 0x000016100a0075b4 */ /* 0x0003e40008009000 */
[----:B-1----:R-:W-:Y:S05]  /*229f0*/  @P3 BRA `(.L_x_477) ;  /* 0xfffffffc006c3947 */ /* 0x002fea000383ffff */
.L_x_473:
[----:B------:R-:W-:Y:S05]  /*22a00*/  BSYNC B1 ;  /* 0x0000000000017941 */ /* 0x000fea0003800000 */
.L_x_472:
[----:B------:R-:W-:Y:S02]  /*22a10*/  LOP3.LUT P3, RZ, R2, 0xff, RZ, 0xc0, !PT ;  /* 0x000000ff02ff7812 */ /* 0x000fe4000786c0ff */
[C---:B------:R-:W-:Y:S02]  /*22a20*/  IADD3 R10, R7.reuse, R10, RZ ;  /* 0x0000000a070a7210 */ /* 0x040fe40007ffe0ff */
[----:B------:R-:W-:Y:S02]  /*22a30*/  MOV R4, UR20 ;  /* 0x0000001400047c02 */ /* 0x000fe40008000f00 */
[C---:B------:R-:W-:Y:S01]  /*22a40*/  ISETP.GT.U32.AND P0, PT, R10.reuse, 0x5, PT ;  /* 0x000000050a00780c */ /* 0x040fe20003f04070 */
[----:B------:R-:W-:Y:S01]  /*22a50*/  IMAD.WIDE.U32 R2, R10, -0x55555555, RZ ;  /* 0xaaaaaaab0a027825 */ /* 0x000fe200078e00ff */
[----:B------:R-:W-:Y:S02]  /*22a60*/  ISETP.NE.AND P4, PT, R4, 0x3, PT ;  /* 0x000000030400780c */ /* 0x000fe40003f85270 */
[----:B------:R-:W-:-:S02]  /*22a70*/  ISETP.LT.U32.AND P0, PT, R7, 0x6, P0 ;  /* 0x000000060700780c */ /* 0x000fc40000701070 */
[----:B------:R-:W-:Y:S01]  /*22a80*/  SHF.R.U32.HI R3, RZ, 0x2, R3 ;  /* 0x00000002ff037819 */ /* 0x000fe20000011603 */
[----:B------:R-:W-:Y:S01]  /*22a90*/  @P3 SYNCS.ARRIVE.TRANS64.A1T0 RZ, [UR12+0x34528], RZ ;  /* 0x034528ffffff39a7 */ /* 0x000fe2000810000c */
[----:B------:R-:W-:Y:S02]  /*22aa0*/  ISETP.GE.U32.AND P3, PT, R7, 0x6, PT ;  /* 0x000000060700780c */ /* 0x000fe40003f66070 */
[----:B--2---:R-:W-:Y:S01]  /*22ab0*/  SEL R5, RZ, 0x1, !P0 ;  /* 0x00000001ff057807 */ /* 0x004fe20004000000 */
[----:B------:R-:W-:-:S03]  /*22ac0*/  IMAD R10, R3, -0x6, R10 ;  /* 0xfffffffa030a7824 */ /* 0x000fc600078e020a */
[----:B------:R-:W-:-:S07]  /*22ad0*/  LOP3.LUT R0, R0, R5, RZ, 0x3c, !PT ;  /* 0x0000000500007212 */ /* 0x000fce00078e3cff */
[----:B------:R-:W-:Y:S01]  /*22ae0*/  @P3 LOP3.LUT R0, R0, 0x1, R3, 0x78, !PT ;  /* 0x0000000100003812 */ /* 0x000fe200078e7803 */
[----:B------:R-:W-:Y:S06]  /*22af0*/  @!P4 BRA `(.L_x_478) ;  /* 0x000000000004c947 */ /* 0x000fec0003800000 */
[----:B------:R-:W-:Y:S01]  /*22b00*/  BPT.TRAP 0x1 ;  /* 0x000000040000795c */ /* 0x000fe20000300000 */
.L_x_478:
[C---:B------:R-:W-:Y:S01]  /*22b10*/  LEA R3, R22.reuse, UR12, 0x3 ;  /* 0x0000000c16037c11 */ /* 0x040fe2000f8e18ff */
[----:B------:R-:W-:Y:S01]  /*22b20*/  BSSY B1, `(.L_x_479) ;  /* 0x0000005000017945 */ /* 0x000fe20003800000 */
[----:B------:R-:W-:Y:S02]  /*22b30*/  SHF.L.U32 R2, R19, 0x1f, RZ ;  /* 0x0000001f13027819 */ /* 0x000fe400000006ff */
[----:B------:R-:W-:Y:S02]  /*22b40*/  LEA R4, R22, UR12, 0x4 ;  /* 0x0000000c16047c11 */ /* 0x000fe4000f8e20ff */
[----:B------:R-:W1:Y:S02]  /*22b50*/  SYNCS.PHASECHK.TRANS64.TRYWAIT P0, [R3+URZ+0x34400], R2 ;  /* 0x03440002030075a7 */ /* 0x000e64000800017f */
[----:B-1----:R-:W-:Y:S05]  /*22b60*/  @!P0 BRA `(.L_x_480) ;  /* 0x0000004c00488947 */ /* 0x002fea0003800000 */
.L_x_616:
[----:B------:R-:W-:Y:S05]  /*22b70*/  BSYNC B1 ;  /* 0x0000000000017941 */ /* 0x000fea0003800000 */
.L_x_479:
[----:B------:R-:W2:Y:S01]  /*22b80*/  LDS.128 R4, [R4+0x34550] ;  /* 0x0345500004047984 */ /* 0x000ea20000000c00 */
[----:B------:R-:W-:Y:S01]  /*22b90*/  @!PT LDS RZ, [RZ] ;  /* 0x00000000fffff984 */ /* 0x000fe20000000800 */
[----:B------:R-:W-:Y:S01]  /*22ba0*/  @!PT LDS RZ, [RZ] ;  /* 0x00000000fffff984 */ /* 0x000fe20000000800 */
[----:B------:R-:W-:Y:S01]  /*22bb0*/  @!PT LDS RZ, [RZ] ;  /* 0x00000000fffff984 */ /* 0x000fe20000000800 */
[----:B------:R-:W-:Y:S01]  /*22bc0*/  @!PT LDS RZ, [RZ] ;  /* 0x00000000fffff984 */ /* 0x000fe20000000800 */
[----:B------:R3:W-:Y:S06]  /*22bd0*/  MEMBAR.ALL.CTA ;  /* 0x0000000000007992 */ /* 0x0007ec0000008000 */
[----:B---3--:R-:W3:Y:S01]  /*22be0*/  FENCE.VIEW.ASYNC.S ;  /* 0x00000000000073c6 */ /* 0x008ee20000000000 */
[----:B--2---:R-:W-:Y:S02]  /*22bf0*/  MOV R17, R5 ;  /* 0x0000000500117202 */ /* 0x004fe40000000f00 */
[----:B------:R-:W-:Y:S01]  /*22c00*/  MOV R16, R4 ;  /* 0x0000000400107202 */ /* 0x000fe20000000f00 */
[----:B---3--:R-:W-:Y:S06]  /*22c10*/  @!P4 BRA `(.L_x_481) ;  /* 0x000000000004c947 */ /* 0x008fec0003800000 */
[----:B------:R-:W-:Y:S01]  /*22c20*/  BPT.TRAP 0x1 ;  /* 0x000000040000795c */ /* 0x000fe20000300000 */
.L_x_481:
[----:B------:R-:W2:Y:S01]  /*22c30*/  S2R R5, SR_CgaCtaId ;  /* 0x0000000000057919 */ /* 0x000ea20000008800 */
[----:B------:R-:W-:Y:S02]  /*22c40*/  ISETP.NE.AND P0, PT, R7, RZ, PT ;  /* 0x000000ff0700720c */ /* 0x000fe40003f05270 */
[----:B-1----:R-:W-:Y:S02]  /*22c50*/  IADD3 R2, R3, 0x34440, RZ ;  /* 0x0003444003027810 */ /* 0x002fe40007ffe0ff */
[CC--:B------:R-:W-:Y:S02]  /*22c60*/  ISETP.EQ.OR P0, PT, R6.reuse, R18.reuse, !P0 ;  /* 0x000000120600720c */ /* 0x0c0fe40004702670 */
[----:B------:R-:W-:Y:S02]  /*22c70*/  ISETP.NE.AND P3, PT, R6, R18, PT ;  /* 0x000000120600720c */ /* 0x000fe40003f65270 */
[----:B--2---:R-:W-:-:S04]  /*22c80*/  PRMT R2, R5, 0x654, R2 ;  /* 0x0000065405027816 */ /* 0x004fc80000000002 */
[----:B------:R1:W-:Y:S05]  /*22c90*/  SYNCS.ARRIVE.TRANS64.RED.A1T0 RZ, [R2+URZ], RZ ;  /* 0x000000ff02ff79a7 */ /* 0x0003ea000810043f */
[----:B------:R-:W-:Y:S05]  /*22ca0*/  @P0 BRA `(.L_x_482) ;  /* 0x00000004008c0947 */ /* 0x000fea0003800000 */
[----:B-1----:R-:W1:Y:S02]  /*22cb0*/  LDC.64 R2, c[0x0][0x290] ;  /* 0x0000a400ff027b82 */ /* 0x002e640000000a00 */
[----:B-1----:R-:W-:-:S05]  /*22cc0*/  IMAD.WIDE R2, R6, 0xc, R2 ;  /* 0x0000000c06027825 */ /* 0x002fca00078e0202 */
[----:B------:R1:W5:Y:S01]  /*22cd0*/  LDG.E R11, desc[UR38][R2.64+0x8] ;  /* 0x00000826020b7981 */ /* 0x000362000c1e1900 */
[----:B------:R-:W-:-:S03]  /*22ce0*/  UMOV UR4, 0xffffffff ;  /* 0xffffffff00047882 */ /* 0x000fc60000000000 */
[----:B------:R-:W-:Y:S05]  /*22cf0*/  BRA.DIV UR4, `(.L_x_483) ;  /* 0x0000004a04f87947 */ /* 0x000fea000b800000 */
[----:B------:R-:W-:-:S13]  /*22d00*/  ELECT P6, URZ, PT ;  /* 0x00000000003f782f */ /* 0x000fda00038c0000 */
.L_x_619:
[----:B------:R-:W-:Y:S04]  /*22d10*/  BSSY B1, `(.L_x_484) ;  /* 0x0000049000017945 */ /* 0x000fe80003800000 */
[----:B------:R-:W-:Y:S05]  /*22d20*/  @!P6 BRA `(.L_x_485) ;  /* 0x00000004001ce947 */ /* 0x000fea0003800000 */
[----:B------:R-:W-:Y:S01]  /*22d30*/  SHF.R.S32.HI R21, RZ, 0x1f, R6 ;  /* 0x0000001fff157819 */ /* 0x000fe20000011406 */
[----:B------:R-:W-:Y:S01]  /*22d40*/  ULDC.64 UR4, c[0x0][0x510] ;  /* 0x0001440000047ab9 */ /* 0x000fe20000000a00 */
[C---:B------:R-:W-:Y:S01]  /*22d50*/  SHF.L.U32 R20, R6.reuse, 0x3, RZ ;  /* 0x0000000306147819 */ /* 0x040fe200000006ff */
[----:B------:R-:W-:Y:S01]  /*22d60*/  ULDC.64 UR6, c[0x0][0x520] ;  /* 0x0001480000067ab9 */ /* 0x000fe20000000a00 */
[----:B------:R-:W-:Y:S01]  /*22d70*/  SHF.L.U64.HI R21, R6, 0x3, R21 ;  /* 0x0000000306157819 */ /* 0x000fe20000010215 */
[----:B------:R-:W2:Y:S01]  /*22d80*/  LDG.E R18, desc[UR38][R2.64] ;  /* 0x0000002602127981 */ /* 0x000ea2000c1e1900 */
[C---:B------:R-:W-:Y:S02]  /*22d90*/  IADD3 R8, P0, R20.reuse, UR4, RZ ;  /* 0x0000000414087c10 */ /* 0x040fe4000ff1e0ff */
[----:B------:R-:W-:Y:S02]  /*22da0*/  IADD3 R4, P4, R20, UR6, RZ ;  /* 0x0000000614047c10 */ /* 0x000fe4000ff9e0ff */
[C---:B------:R-:W-:Y:S01]  /*22db0*/  IADD3.X R9, R21.reuse, UR5, RZ, P0, !PT ;  /* 0x0000000515097c10 */ /* 0x040fe200087fe4ff */
[----:B------:R-:W-:Y:S01]  /*22dc0*/  ULDC.64 UR4, c[0x0][0x518] ;  /* 0x0001460000047ab9 */ /* 0x000fe20000000a00 */
[----:B------:R-:W-:-:S03]  /*22dd0*/  IADD3.X R5, R21, UR7, RZ, P4, !PT ;  /* 0x0000000715057c10 */ /* 0x000fc6000a7fe4ff */
[----:B------:R-:W3:Y:S04]  /*22de0*/  LDG.E.64 R14, desc[UR38][R8.64] ;  /* 0x00000026080e7981 */ /* 0x000ee8000c1e1b00 */
[----:B------:R4:W2:Y:S04]  /*22df0*/  LDG.E.64 R12, desc[UR38][R4.64] ;  /* 0x00000026040c7981 */ /* 0x0008a8000c1e1b00 */
[----:B-1----:R-:W2:Y:S01]  /*22e00*/  LDG.E R2, desc[UR38][R2.64+0x4] ;  /* 0x0000042602027981 */ /* 0x002ea2000c1e1900 */
[----:B----4-:R-:W-:-:S04]  /*22e10*/  IADD3 R4, P0, R20, UR4, RZ ;  /* 0x0000000414047c10 */ /* 0x010fc8000ff1e0ff */
[----:B------:R-:W-:Y:S01]  /*22e20*/  IADD3.X R5, R21, UR5, RZ, P0, !PT ;  /* 0x0000000515057c10 */ /* 0x000fe200087fe4ff */
[----:B------:R-:W-:-:S04]  /*22e30*/  ULDC.64 UR4, c[0x0][0x528] ;  /* 0x00014a0000047ab9 */ /* 0x000fc80000000a00 */
[----:B------:R1:W4:Y:S02]  /*22e40*/  LDG.E.64 R8, desc[UR38][R4.64] ;  /* 0x0000002604087981 */ /* 0x000324000c1e1b00 */
[----:B-1----:R-:W-:-:S04]  /*22e50*/  IADD3 R4, P0, R20, UR4, RZ ;  /* 0x0000000414047c10 */ /* 0x002fc8000ff1e0ff */
[----:B------:R-:W-:-:S06]  /*22e60*/  IADD3.X R5, R21, UR5, RZ, P0, !PT ;  /* 0x0000000515057c10 */ /* 0x000fcc00087fe4ff */
[----:B------:R-:W4:Y:S04]  /*22e70*/  LDG.E.64 R4, desc[UR38][R4.64] ;  /* 0x0000002604047981 */ /* 0x000f28000c1e1b00 */
[----:B---3--:R-:W-:Y:S04]  /*22e80*/  STS.64 [UR14], R14 ;  /* 0x0000000eff007988 */ /* 0x008fe80008000a0e */
[----:B--2---:R-:W-:Y:S04]  /*22e90*/  STS.64 [UR15], R12 ;  /* 0x0000000cff007988 */ /* 0x004fe80008000a0f */
[----:B------:R-:W1:Y:S01]  /*22ea0*/  LDS R20, [UR14+0x1c] ;  /* 0x00001c0eff147984 */ /* 0x000e620008000800 */
[----:B----4-:R-:W-:-:S04]  /*22eb0*/  LOP3.LUT R25, R9, 0x1fffffff, RZ, 0xc0, !PT ;  /* 0x1fffffff09197812 */ /* 0x010fc800078ec0ff */
[----:B------:R-:W-:-:S04]  /*22ec0*/  SHF.R.U32.HI R9, RZ, 0x4, R25 ;  /* 0x00000004ff097819 */ /* 0x000fc80000011619 */
[----:B-1----:R-:W-:-:S05]  /*22ed0*/  LOP3.LUT R9, R20, 0xf, R9, 0xb8, !PT ;  /* 0x0000000f14097812 */ /* 0x002fca00078eb809 */
[----:B------:R-:W-:Y:S04]  /*22ee0*/  STS [UR14+0x1c], R9 ;  /* 0x00001c09ff007988 */ /* 0x000fe8000800080e */
[----:B------:R-:W1:Y:S02]  /*22ef0*/  LDS R23, [UR14+0x1c] ;  /* 0x00001c0eff177984 */ /* 0x000e640008000800 */
[----:B-1----:R-:W-:-:S05]  /*22f00*/  LOP3.LUT R23, R23, 0xf0, RZ, 0xb8, !PT ;  /* 0x000000f017177812 */ /* 0x002fca00078eb8ff */
[----:B------:R-:W-:Y:S04]  /*22f10*/  STS [UR14+0x1c], R23 ;  /* 0x00001c17ff007988 */ /* 0x000fe8000800080e */
[----:B------:R-:W1:Y:S01]  /*22f20*/  LDS R21, [UR14+0x1c] ;  /* 0x00001c0eff157984 */ /* 0x000e620008000800 */
[----:B------:R-:W-:-:S04]  /*22f30*/  MOV R20, UR14 ;  /* 0x0000000e00147c02 */ /* 0x000fc80008000f00 */
[----:B------:R-:W-:Y:S02]  /*22f40*/  SHF.R.U64 R20, R20, 0x4, RZ ;  /* 0x0000000414147819 */ /* 0x000fe400000012ff */
[----:B-1----:R-:W-:-:S05]  /*22f50*/  LOP3.LUT R21, R21, 0xf00, RZ, 0xb8, !PT ;  /* 0x00000f0015157812 */ /* 0x002fca00078eb8ff */
[----:B------:R-:W-:Y:S04]  /*22f60*/  STS.64 [UR14+0x18], R20 ;  /* 0x00001814ff007988 */ /* 0x000fe80008000a0e */
[----:B------:R-:W1:Y:S01]  /*22f70*/  LDS R24, [UR14+0x1c] ;  /* 0x00001c0eff187984 */ /* 0x000e620008000800 */
[----:B------:R-:W-:Y:S02]  /*22f80*/  SHF.R.U64 R9, R8, 0x4, R25 ;  /* 0x0000000408097819 */ /* 0x000fe40000001219 */
[----:B------:R-:W-:Y:S02]  /*22f90*/  CS2R R14, SRZ ;  /* 0x00000000000e7805 */ /* 0x000fe4000001ff00 */
[----:B-----5:R-:W-:Y:S01]  /*22fa0*/  IADD3 R12, R11, -0x1, RZ ;  /* 0xffffffff0b0c7810 */ /* 0x020fe20007ffe0ff */
[----:B------:R-:W-:Y:S01]  /*22fb0*/  VIADD R13, R18, 0xffffffff ;  /* 0xffffffff120d7836 */ /* 0x000fe20000000000 */
[----:B------:R-:W-:Y:S04]  /*22fc0*/  STS [UR14+0x10], R20 ;  /* 0x00001014ff007988 */ /* 0x000fe8000800080e */
[----:B------:R-:W-:Y:S04]  /*22fd0*/  STS [UR14+0x14], R20 ;  /* 0x00001414ff007988 */ /* 0x000fe8000800080e */
[----:B------:R-:W-:Y:S04]  /*22fe0*/  STS.128 [UR14+0x20], R12 ;  /* 0x0000200cff007988 */ /* 0x000fe80008000c0e */
[----:B------:R-:W-:Y:S04]  /*22ff0*/  STS [UR14+0xc], R9 ;  /* 0x00000c09ff007988 */ /* 0x000fe8000800080e */
[----:B------:R-:W-:Y:S01]  /*23000*/  STS [UR14+0x30], RZ ;  /* 0x000030ffff007988 */ /* 0x000fe2000800080e */
[----:B-1----:R-:W-:-:S05]  /*23010*/  LOP3.LUT R3, R24, 0xf000, RZ, 0xb8, !PT ;  /* 0x0000f00018037812 */ /* 0x002fca00078eb8ff */
[----:B------:R-:W-:Y:S04]  /*23020*/  STS [UR14+0x1c], R3 ;  /* 0x00001c03ff007988 */ /* 0x000fe8000800080e */
[----:B------:R-:W1:Y:S01]  /*23030*/  LDS R8, [UR15+0x1c] ;  /* 0x00001c0fff087984 */ /* 0x000e620008000800 */
[----:B------:R-:W-:-:S04]  /*23040*/  LOP3.LUT R21, R5, 0x1fffffff, RZ, 0xc0, !PT ;  /* 0x1fffffff05157812 */ /* 0x000fc800078ec0ff */
        /* <DEDUP_REMOVED lines=12> */
[----:B------:R-:W-:Y:S02]  /*23110*/  IADD3 R13, R2, -0x1, RZ ;  /* 0xffffffff020d7810 */ /* 0x000fe40007ffe0ff */
[----:B------:R-:W-:Y:S01]  /*23120*/  SHF.R.U64 R4, R4, 0x4, R21 ;  /* 0x0000000404047819 */ /* 0x000fe20000001215 */
[----:B------:R2:W-:Y:S04]  /*23130*/  STS [UR15+0x10], R24 ;  /* 0x00001018ff007988 */ /* 0x0005e8000800080f */
[----:B------:R2:W-:Y:S04]  /*23140*/  STS.128 [UR15+0x20], R12 ;  /* 0x0000200cff007988 */ /* 0x0005e80008000c0f */
[----:B------:R2:W-:Y:S04]  /*23150*/  STS [UR15+0xc], R4 ;  /* 0x00000c04ff007988 */ /* 0x0005e8000800080f */
[----:B------:R2:W-:Y:S04]  /*23160*/  STS [UR15+0x14], R24 ;  /* 0x00001418ff007988 */ /* 0x0005e8000800080f */
[----:B------:R-:W-:Y:S01]  /*23170*/  STS [UR15+0x30], RZ ;  /* 0x000030ffff007988 */ /* 0x000fe2000800080f */
[----:B-1----:R-:W-:-:S05]  /*23180*/  LOP3.LUT R2, R3, 0xf000, RZ, 0xb8, !PT ;  /* 0x0000f00003027812 */ /* 0x002fca00078eb8ff */
[----:B------:R2:W-:Y:S02]  /*23190*/  STS [UR15+0x1c], R2 ;  /* 0x00001c02ff007988 */ /* 0x0005e4000800080f */
.L_x_485:
[----:B------:R-:W-:Y:S05]  /*231a0*/  BSYNC B1 ;  /* 0x0000000000017941 */ /* 0x000fea0003800000 */
.L_x_484:
[----:B------:R-:W-:-:S03]  /*231b0*/  UMOV UR4, 0xffffffff ;  /* 0xffffffff00047882 */ /* 0x000fc60000000000 */
[----:B------:R-:W-:Y:S05]  /*231c0*/  BRA.DIV UR4, `(.L_x_486) ;  /* 0x0000004604e47947 */ /* 0x000fea000b800000 */
[----:B------:R-:W-:Y:S01]  /*231d0*/  ELECT P6, URZ, PT ;  /* 0x00000000003f782f */ /* 0x000fe200038c0000 */
[----:B------:R-:W-:-:S12]  /*231e0*/  NOP ;  /* 0x0000000000007918 */ /* 0x000fd80000000000 */
.L_x_623:
[----:B-12---:R-:W1:Y:S02]  /*231f0*/  S2R R2, SR_LANEID ;  /* 0x0000000000027919 */ /* 0x006e640000000000 */
[----:B-1----:R-:W-:-:S04]  /*23200*/  SHF.L.U32 R8, R2, 0x2, RZ ;  /* 0x0000000202087819 */ /* 0x002fc800000006ff */
[C---:B------:R-:W-:Y:S01]  /*23210*/  IADD3 R4, P0, R8.reuse, UR8, RZ ;  /* 0x0000000808047c10 */ /* 0x040fe2000ff1e0ff */
[----:B------:R1:W2:Y:S01]  /*23220*/  LDS R9, [R8+UR14] ;  /* 0x0000000e08097984 */ /* 0x0002a20008000800 */
[----:B------:R-:W-:-:S03]  /*23230*/  IADD3 R2, P4, R8, UR10, RZ ;  /* 0x0000000a08027c10 */ /* 0x000fc6000ff9e0ff */
[----:B------:R1:W3:Y:S01]  /*23240*/  LDS R13, [R8+UR14+0x80] ;  /* 0x0000800e080d7984 */ /* 0x0002e20008000800 */
[----:B------:R-:W-:Y:S09]  /*23250*/  @!P6 BRA `(.L_x_487) ;  /* 0x000000000008e947 */ /* 0x000ff20003800000 */
[----:B------:R0:W-:Y:S01]  /*23260*/  UTMACMDFLUSH ;  /* 0x00000000000079b7 */ /* 0x0001e20000000000 */
[----:B------:R-:W-:-:S04]  /*23270*/  DEPBAR.LE SB0, 0x0 ;  /* 0x000080000000791a */ /* 0x000fc80000000000 */
.L_x_487:
[----:B------:R-:W-:Y:S01]  /*23280*/  IADD3.X R5, RZ, UR9, RZ, P0, !PT ;  /* 0x00000009ff057c10 */ /* 0x000fe200087fe4ff */
[----:B------:R-:W-:Y:S05]  /*23290*/  WARPSYNC.ALL ;  /* 0x0000000000007948 */ /* 0x000fea0003800000 */
[----:B------:R-:W-:Y:S01]  /*232a0*/  IADD3.X R3, RZ, UR11, RZ, P4, !PT ;  /* 0x0000000bff037c10 */ /* 0x000fe2000a7fe4ff */
[----:B--2---:R2:W5:Y:S04]  /*232b0*/  ATOMG.E.EXCH.STRONG.GPU PT, RZ, [R4], R9 ;  /* 0x0000000904ff73a8 */ /* 0x00456800041ee100 */
[----:B---3--:R2:W5:Y:S01]  /*232c0*/  ATOMG.E.EXCH.STRONG.GPU PT, RZ, [R2], R13 ;  /* 0x0000000d02ff73a8 */ /* 0x00856200041ee100 */
[----:B------:R-:W-:-:S07]  /*232d0*/  MOV R18, R6 ;  /* 0x0000000600127202 */ /* 0x000fce0000000f00 */
.L_x_482:
[----:B------:R-:W-:Y:S02]  /*232e0*/  ISETP.NE.AND P4, PT, R7, RZ, PT ;  /* 0x000000ff0700720c */ /* 0x000fe40003f85270 */
[----:B------:R-:W-:Y:S02]  /*232f0*/  IADD3 R22, R22, 0x1, RZ ;  /* 0x0000000116167810 */ /* 0x000fe40007ffe0ff */
[----:B--2---:R-:W-:Y:S02]  /*23300*/  SEL R3, RZ, 0x1, !P3 ;  /* 0x00000001ff037807 */ /* 0x004fe40005800000 */
[----:B------:R-:W-:-:S04]  /*23310*/  ISETP.NE.AND P0, PT, R22, 0x8, PT ;  /* 0x000000081600780c */ /* 0x000fc80003f05270 */
[----:B-1----:R-:W-:Y:S02]  /*23320*/  SEL R2, RZ, 0x1, P0 ;  /* 0x00000001ff027807 */ /* 0x002fe40000000000 */
[----:B------:R-:W-:Y:S02]  /*23330*/  SEL R22, R22, RZ, P0 ;  /* 0x000000ff16167207 */ /* 0x000fe40000000000 */
[----:B------:R-:W-:Y:S02]  /*23340*/  LOP3.LUT R19, R19, R2, RZ, 0x3c, !PT ;  /* 0x0000000213137212 */ /* 0x000fe400078e3cff */
[----:B------:R-:W-:Y:S01]  /*23350*/  PRMT R2, RZ, 0x7610, R2 ;  /* 0x00007610ff027816 */ /* 0x000fe20000000002 */
[----:B------:R-:W-:Y:S06]  /*23360*/  @P4 BRA `(.L_x_488) ;  /* 0xfffffff000a84947 */ /* 0x000fec000383ffff */
[----:B------:R-:W-:Y:S05]  /*23370*/  BSYNC B0 ;  /* 0x0000000000007941 */ /* 0x000fea0003800000 */
.L_x_468:
[----:B------:R-:W-:-:S03]  /*23380*/  UMOV UR4, 0xffffffff ;  /* 0xffffffff00047882 */ /* 0x000fc60000000000 */
[----:B------:R-:W-:Y:S05]  /*23390*/  BRA.DIV UR4, `(.L_x_489) ;  /* 0x0000004604a07947 */ /* 0x000fea000b800000 */
[----:B-----5:R-:W-:-:S13]  /*233a0*/  ELECT P6, URZ, PT ;  /* 0x00000000003f782f */ /* 0x020fda00038c0000 */
.L_x_626:
[----:B------:R-:W-:Y:S04]  /*233b0*/  BSSY B0, `(.L_x_490) ;  /* 0x000003c000007945 */ /* 0x000fe80003800000 */
[----:B------:R-:W-:Y:S05]  /*233c0*/  @!P6 BRA `(.L_x_491) ;  /* 0x0000000000e8e947 */ /* 0x000fea0003800000 */
[----:B------:R-:W-:-:S04]  /*233d0*/  ULOP3.LUT UR4, UR40, 0x2, URZ, 0xfc, !UPT ;  /* 0x0000000228047892 */ /* 0x000fc8000f8efc3f */
[----:B------:R-:W-:-:S06]  /*233e0*/  UISETP.NE.AND UP0, UPT, UR4, 0x3, UPT ;  /* 0x000000030400788c */ /* 0x000fcc000bf05270 */
[----:B------:R-:W-:-:S13]  /*233f0*/  PLOP3.LUT P0, PT, PT, PT, UP0, 0x80, 0x0 ;  /* 0x000000000000781c */ /* 0x000fda0003f0f008 */
[----:B------:R-:W-:Y:S05]  /*23400*/  @!P0 BRA `(.L_x_492) ;  /* 0x0000000000048947 */ /* 0x000fea0003800000 */
[----:B------:R-:W-:Y:S01]  /*23410*/  BPT.TRAP 0x1 ;  /* 0x000000040000795c */ /* 0x000fe20000300000 */
.L_x_492:
[----:B------:R-:W-:Y:S02]  /*23420*/  MOV R3, UR12 ;  /* 0x0000000c00037c02 */ /* 0x000fe40008000f00 */
[----:B------:R-:W-:Y:S02]  /*23430*/  SHF.L.U32 R2, R0, 0x1f, RZ ;  /* 0x0000001f00027819 */ /* 0x000fe400000006ff */
[----:B------:R-:W-:-:S05]  /*23440*/  IADD3 R3, R3, 0x344b0, RZ ;  /* 0x000344b003037810 */ /* 0x000fca0007ffe0ff */
[C---:B------:R-:W-:Y:S01]  /*23450*/  IMAD R7, R10.reuse, 0x8, R3 ;  /* 0x000000080a077824 */ /* 0x040fe200078e0203 */
[----:B------:R-:W-:-:S03]  /*23460*/  IADD3 R10, R10, 0x1, RZ ;  /* 0x000000010a0a7810 */ /* 0x000fc60007ffe0ff */
[----:B------:R-:W1:Y:S01]  /*23470*/  SYNCS.PHASECHK.TRANS64.TRYWAIT P0, [R7+URZ], R2 ;  /* 0x00000002070075a7 */ /* 0x000e62000800017f */
[----:B------:R-:W-:-:S04]  /*23480*/  ISETP.NE.AND P1, PT, R10, 0x6, PT ;  /* 0x000000060a00780c */ /* 0x000fc80003f25270 */
[----:B------:R-:W-:Y:S02]  /*23490*/  SEL R5, RZ, 0x1, P1 ;  /* 0x00000001ff057807 */ /* 0x000fe40000800000 */
[----:B------:R-:W-:Y:S02]  /*234a0*/  SEL R10, R10, RZ, P1 ;  /* 0x000000ff0a0a7207 */ /* 0x000fe40000800000 */
[----:B------:R-:W-:Y:S02]  /*234b0*/  LOP3.LUT R5, R0, R5, RZ, 0x3c, !PT ;  /* 0x0000000500057212 */ /* 0x000fe400078e3cff */
[----:B------:R-:W-:Y:S02]  /*234c0*/  LEA R9, R10, R3, 0x3 ;  /* 0x000000030a097211 */ /* 0x000fe400078e18ff */
[----:B------:R-:W-:Y:S01]  /*234d0*/  SHF.L.U32 R4, R5, 0x1f, RZ ;  /* 0x0000001f05047819 */ /* 0x000fe200000006ff */
[----:B-1----:R-:W-:Y:S06]  /*234e0*/  @!P0 BRA `(.L_x_493) ;  /* 0x00000044006c8947 */ /* 0x002fec0003800000 */
.L_x_627:
[----:B------:R-:W2:Y:S01]  /*234f0*/  SYNCS.PHASECHK.TRANS64.TRYWAIT P0, [R9+URZ], R4 ;  /* 0x00000004090075a7 */ /* 0x000ea2000800017f */
[----:B------:R-:W-:-:S04]  /*23500*/  IADD3 R0, R10, 0x1, RZ ;  /* 0x000000010a007810 */ /* 0x000fc80007ffe0ff */
[----:B------:R-:W-:-:S04]  /*23510*/  ISETP.NE.AND P1, PT, R0, 0x6, PT ;  /* 0x000000060000780c */ /* 0x000fc80003f25270 */
[----:B-1----:R-:W-:Y:S02]  /*23520*/  SEL R2, RZ, 0x1, P1 ;  /* 0x00000001ff027807 */ /* 0x002fe40000800000 */
[----:B------:R-:W-:Y:S02]  /*23530*/  SEL R0, R0, RZ, P1 ;  /* 0x000000ff00007207 */ /* 0x000fe40000800000 */
[----:B------:R-:W-:Y:S02]  /*23540*/  LOP3.LUT R7, R5, R2, RZ, 0x3c, !PT ;  /* 0x0000000205077212 */ /* 0x000fe400078e3cff */
[----:B------:R-:W-:Y:S02]  /*23550*/  LEA R6, R0, R3, 0x3 ;  /* 0x0000000300067211 */ /* 0x000fe400078e18ff */
[----:B------:R-:W-:Y:S01]  /*23560*/  SHF.L.U32 R5, R7, 0x1f, RZ ;  /* 0x0000001f07057819 */ /* 0x000fe200000006ff */
[----:B--2---:R-:W-:Y:S06]  /*23570*/  @!P0 BRA `(.L_x_494) ;  /* 0x00000044005c8947 */ /* 0x004fec0003800000 */
.L_x_628:
[----:B------:R-:W2:Y:S01]  /*23580*/  SYNCS.PHASECHK.TRANS64.TRYWAIT P0, [R6+URZ], R5 ;  /* 0x00000005060075a7 */ /* 0x000ea2000800017f */
[----:B------:R-:W-:-:S04]  /*23590*/  IADD3 R0, R0, 0x1, RZ ;  /* 0x0000000100007810 */ /* 0x000fc80007ffe0ff */
[----:B------:R-:W-:-:S04]  /*235a0*/  ISETP.NE.AND P1, PT, R0, 0x6, PT ;  /* 0x000000060000780c */ /* 0x000fc80003f25270 */
[----:B------:R-:W-:Y:S02]  /*235b0*/  SEL R2, RZ, 0x1, P1 ;  /* 0x00000001ff027807 */ /* 0x000fe40000800000 */
[----:B------:R-:W-:Y:S02]  /*235c0*/  SEL R0, R0, RZ, P1 ;  /* 0x000000ff00007207 */ /* 0x000fe40000800000 */
[----:B------:R-:W-:Y:S02]  /*235d0*/  LOP3.LUT R7, R7, R2, RZ, 0x3c, !PT ;  /* 0x0000000207077212 */ /* 0x000fe400078e3cff */
[----:B-1----:R-:W-:Y:S02]  /*235e0*/  LEA R9, R0, R3, 0x3 ;  /* 0x0000000300097211 */ /* 0x002fe400078e18ff */
[----:B------:R-:W-:Y:S01]  /*235f0*/  SHF.L.U32 R4, R7, 0x1f, RZ ;  /* 0x0000001f07047819 */ /* 0x000fe200000006ff */
[----:B--2---:R-:W-:Y:S06]  /*23600*/  @!P0 BRA `(.L_x_495) ;  /* 0x00000044004c8947 */ /* 0x004fec0003800000 */
.L_x_629:
        /* <DEDUP_REMOVED lines=9> */
.L_x_630:
[----:B------:R-:W2:Y:S01]  /*236a0*/  SYNCS.PHASECHK.TRANS64.TRYWAIT P0, [R6+URZ], R5 ;  /* 0x00000005060075a7 */ /* 0x000ea2000800017f */
[----:B------:R-:W-:-:S04]  /*236b0*/  IADD3 R0, R0, 0x1, RZ ;  /* 0x0000000100007810 */ /* 0x000fc80007ffe0ff */
[----:B------:R-:W-:-:S04]  /*236c0*/  ISETP.NE.AND P1, PT, R0, 0x6, PT ;  /* 0x000000060000780c */ /* 0x000fc80003f25270 */
[----:B------:R-:W-:Y:S02]  /*236d0*/  SEL R2, RZ, 0x1, P1 ;  /* 0x00000001ff027807 */ /* 0x000fe40000800000 */
[----:B------:R-:W-:Y:S02]  /*236e0*/  SEL R0, R0, RZ, P1 ;  /* 0x000000ff00007207 */ /* 0x000fe40000800000 */
[----:B------:R-:W-:Y:S01]  /*236f0*/  LOP3.LUT R2, R7, R2, RZ, 0x3c, !PT ;  /* 0x0000000207027212 */ /* 0x000fe200078e3cff */
[----:B--2---:R-:W-:Y:S06]  /*23700*/  @!P0 BRA `(.L_x_497) ;  /* 0x0000004400348947 */ /* 0x004fec0003800000 */
.L_x_631:
[----:B------:R-:W-:Y:S01]  /*23710*/  IMAD R3, R0, 0x8, R3 ;  /* 0x0000000800037824 */ /* 0x000fe200078e0203 */
[----:B------:R-:W-:-:S07]  /*23720*/  SHF.L.U32 R0, R2, 0x1f, RZ ;  /* 0x0000001f02007819 */ /* 0x000fce00000006ff */
.L_x_498:
[----:B---3--:R3:W4:Y:S02]  /*23730*/  SYNCS.PHASECHK.TRANS64.TRYWAIT P0, [R3+URZ], R0 ;  /* 0x00000000030075a7 */ /* 0x008724000800017f */
[----:B----4-:R-:W-:Y:S05]  /*23740*/  @!P0 NANOSLEEP.SYNCS 0x989680 ;  /* 0x009896800000895d */ /* 0x010fea0003900000 */
[----:B------:R-:W4:Y:S02]  /*23750*/  @!P0 SYNCS.PHASECHK.TRANS64 P0, [R3+URZ], R0 ;  /* 0x00000000030085a7 */ /* 0x000f24000800007f */
[----:B----4-:R-:W-:Y:S05]  /*23760*/  @!P0 BRA `(.L_x_498) ;  /* 0xfffffffc00f08947 */ /* 0x010fea000383ffff */
.L_x_491:
[----:B------:R-:W-:Y:S05]  /*23770*/  BSYNC B0 ;  /* 0x0000000000007941 */ /* 0x000fea0003800000 */
.L_x_490:
[----:B------:R-:W-:Y:S05]  /*23780*/  EXIT ;  /* 0x000000000000794d */ /* 0x000fea0003800000 */
.L_x_237:
[----:B------:R-:W-:Y:S01]  /*23790*/  PLOP3.LUT P1, PT, PT, PT, UP3, 0x80, 0x0 ;  /* 0x000000000000781c */ /* 0x000fe20003f2f038 */
[----:B------:R-:W-:Y:S01]  /*237a0*/  ULDC UR20, c[0x0][0x10] ;  /* 0x0000040000147ab9 */ /* 0x000fe20000000800 */
[----:B------:R-:W-:Y:S01]  /*237b0*/  ULDC UR22, c[0x0][0x904] ;  /* 0x0002410000167ab9 */ /* 0x000fe20000000800 */
[----:B------:R-:W-:Y:S01]  /*237c0*/  UMOV UR19, 0xffffffff ;  /* 0xffffffff00137882 */ /* 0x000fe20000000000 */
[----:B------:R-:W-:Y:S01]  /*237d0*/  ULDC.64 UR12, c[0x0][0x8c8] ;  /* 0x00023200000c7ab9 */ /* 0x000fe20000000a00 */
[----:B------:R-:W-:Y:S01]  /*237e0*/  UIMAD.WIDE.U32 UR20, UR60, UR20, URZ ;  /* 0x000000143c1472a5 */ /* 0x000fe2000f8e003f */
[----:B------:R-:W-:Y:S01]  /*237f0*/  MOV R14, 0x1 ;  /* 0x00000001000e7802 */ /* 0x000fe20000000f00 */
[----:B------:R-:W-:Y:S01]  /*23800*/  ULDC.64 UR14, c[0x0][0x8e0] ;  /* 0x00023800000e7ab9 */ /* 0x000fe20000000a00 */
[----:B------:R-:W-:Y:S01]  /*23810*/  USHF.L.U32 UR23, UR19, UR22, URZ ;  /* 0x0000001613177299 */ /* 0x000fe2000800063f */
[----:B------:R-:W-:Y:S01]  /*23820*/  MOV R13, RZ ;  /* 0x000000ff000d7202 */ /* 0x000fe20000000f00 */
[----:B------:R-:W-:Y:S01]  /*23830*/  UIADD3 UR11, UP1, UR12, -0x1, URZ ;  /* 0xffffffff0c0b7890 */ /* 0x000fe2000ff3e03f */
[----:B------:R-:W-:-:S02]  /*23840*/  ULDC UR19, c[0x0][0x14] ;  /* 0x0000050000137ab9 */ /* 0x000fc40000000800 */
[----:B------:R-:W1:Y:S01]  /*23850*/  @P1 S2R R2, SR_CTAID.Y ;  /* 0x0000000000021919 */ /* 0x000e620000002600 */
[----:B------:R-:W-:Y:S02]  /*23860*/  UIADD3 UR12, UP2, UR14, -0x1, URZ ;  /* 0xffffffff0e0c7890 */ /* 0x000fe4000ff5e03f */
[----:B------:R-:W-:Y:S02]  /*23870*/  UIMAD.WIDE.U32 UR28, UR20, UR19, URZ ;  /* 0x00000013141c72a5 */ /* 0x000fe4000f8e003f */
[----:B------:R-:W-:Y:S01]  /*23880*/  UIMAD UR21, UR21, UR19, URZ ;  /* 0x00000013151572a4 */ /* 0x000fe2000f8e023f */
[----:B------:R-:W-:Y:S01]  /*23890*/  ULDC UR18, c[0x0][0x8a8] ;  /* 0x00022a0000127ab9 */ /* 0x000fe20000000800 */
[----:B------:R-:W-:Y:S01]  /*238a0*/  UMOV UR24, 0x1 ;  /* 0x0000000100187882 */ /* 0x000fe20000000000 */
[----:B------:R-:W-:Y:S02]  /*238b0*/  UIADD3.X UR14, UR15, -0x1, URZ, UP2, !UPT ;  /* 0xffffffff0f0e7890 */ /* 0x000fe400097fe43f */
[----:B------:R-:W-:-:S02]  /*238c0*/  UIADD3.X UR13, UR13, -0x1, URZ, UP1, !UPT ;  /* 0xffffffff0d0d7890 */ /* 0x000fc40008ffe43f */
[----:B------:R-:W-:Y:S02]  /*238d0*/  ULOP3.LUT UR15, UR59, 0x2, URZ, 0xfc, !UPT ;  /* 0x000000023b0f7892 */ /* 0x000fe4000f8efc3f */
[----:B------:R-:W-:Y:S02]  /*238e0*/  UIADD3 UR16, UR9, -0x1, URZ ;  /* 0xffffffff09107890 */ /* 0x000fe4000fffe03f */
[----:B------:R-:W-:Y:S02]  /*238f0*/  UIADD3 UR17, UR10, -0x1, URZ ;  /* 0xffffffff0a117890 */ /* 0x000fe4000fffe03f */
[----:B------:R-:W-:Y:S02]  /*23900*/  UIADD3 UR18, UR18, -0x1, URZ ;  /* 0xffffffff12127890 */ /* 0x000fe4000fffe03f */
[----:B------:R-:W-:Y:S02]  /*23910*/  USHF.L.U32 UR19, UR24, UR22, URZ ;  /* 0x0000001618137299 */ /* 0x000fe4000800063f */
[----:B------:R-:W-:-:S02]  /*23920*/  ULOP3.LUT UR20, URZ, UR23, URZ, 0x33, !UPT ;  /* 0x000000173f147292 */ /* 0x000fc4000f8e333f */
[----:B------:R-:W-:Y:S01]  /*23930*/  UIADD3 UR21, UR29, UR21, URZ ;  /* 0x000000151d157290 */ /* 0x000fe2000fffe03f */
[----:B-1----:R-:W-:-:S15]  /*23940*/  @P1 R2UR UR57, R2 ;  /* 0x00000000023912ca */ /* 0x002fde00000e0000 */
.L_x_519:
[----:B------:R-:W1:Y:S01]  /*23950*/  LDC.64 R2, c[0x0][0x8f8] ;  /* 0x00023e00ff027b82 */ /* 0x000e620000000a00 */
[----:B------:R-:W-:Y:S01]  /*23960*/  UIADD3 UR8, UP1, UR8, UR28, URZ ;  /* 0x0000001c08087290 */ /* 0x000fe2000ff3e03f */
[----:B------:R-:W-:Y:S01]  /*23970*/  ISETP.NE.AND P2, PT, R15, RZ, PT ;  /* 0x000000ff0f00720c */ /* 0x000fe20003f45270 */
[----:B------:R-:W-:Y:S01]  /*23980*/  UMOV UR22, 0xffffffff ;  /* 0xffffffff00167882 */ /* 0x000fe20000000000 */
[----:B------:R-:W-:Y:S01]  /*23990*/  UMOV UR23, 0xffffffff ;  /* 0xffffffff00177882 */ /* 0x000fe20000000000 */
[----:B------:R-:W-:Y:S01]  /*239a0*/  UIADD3.X UR7, UR7, UR21, URZ, UP1, !UPT ;  /* 0x0000001507077290 */ /* 0x000fe20008ffe43f */
[----:B------:R-:W-:Y:S01]  /*239b0*/  MOV R19, RZ ;  /* 0x000000ff00137202 */ /* 0x000fe20000000f00 */
[----:B------:R-:W-:Y:S01]  /*239c0*/  UMOV UR24, 0xffffffff ;  /* 0xffffffff00187882 */ /* 0x000fe20000000000 */
[----:B-1----:R-:W-:-:S03]  /*239d0*/  ISETP.LE.U32.AND P1, PT, R2, UR8, PT ;  /* 0x0000000802007c0c */ /* 0x002fc6000bf23070 */
[----:B------:R-:W-:-:S04]  /*239e0*/  MOV R2, UR7 ;  /* 0x0000000700027c02 */ /* 0x000fc80008000f00 */
[----:B------:R-:W-:-:S13]  /*239f0*/  ISETP.GE.U32.AND.EX P1, PT, R2, R3, PT, P1 ;  /* 0x000000030200720c */ /* 0x000fda0003f26110 */
[----:B---345:R-:W-:Y:S05]  /*23a00*/  @P2 BRA P1, `(.L_x_499) ;  /* 0x0000001800442947 */ /* 0x038fea0000800000 */
[----:B------:R-:W-:-:S04]  /*23a10*/  IADD3 R2, P2, R6, UR5, RZ ;  /* 0x0000000506027c10 */ /* 0x000fc8000ff5e0ff */
[----:B------:R-:W-:Y:S02]  /*23a20*/  ISETP.GT.U32.AND P1, PT, R2, UR8, PT ;  /* 0x0000000802007c0c */ /* 0x000fe4000bf24070 */
[----:B------:R-:W-:-:S04]  /*23a30*/  IADD3.X R2, R7, UR6, RZ, P2, !PT ;  /* 0x0000000607027c10 */ /* 0x000fc800097fe4ff */
[----:B------:R-:W-:-:S13]  /*23a40*/  ISETP.GT.U32.AND.EX P1, PT, R2, UR7, PT, P1 ;  /* 0x0000000702007c0c */ /* 0x000fda000bf24110 */
[----:B------:R-:W-:Y:S05]  /*23a50*/  @P1 BRA `(.L_x_500) ;  /* 0x0000001400241947 */ /* 0x000fea0003800000 */
[----:B------:R-:W-:Y:S01]  /*23a60*/  IADD3 R11, R20, UR4, RZ ;  /* 0x00000004140b7c10 */ /* 0x000fe2000fffe0ff */
[----:B------:R-:W-:Y:S01]  /*23a70*/  ULDC UR22, c[0x0][0x910] ;  /* 0x0002440000167ab9 */ /* 0x000fe20000000800 */
[----:B------:R-:W-:Y:S02]  /*23a80*/  MOV R23, R8 ;  /* 0x0000000800177202 */ /* 0x000fe40000000f00 */
[----:B------:R-:W-:Y:S02]  /*23a90*/  IADD3 R12, R11, 0x20, RZ ;  /* 0x000000200b0c7810 */ /* 0x000fe40007ffe0ff */
[----:B------:R-:W-:Y:S02]  /*23aa0*/  MOV R16, R0 ;  /* 0x0000000000107202 */ /* 0x000fe40000000f00 */
[----:B------:R-:W-:-:S13]  /*23ab0*/  ISETP.GE.AND P1, PT, R12, UR22, PT ;  /* 0x000000160c007c0c */ /* 0x000fda000bf26270 */
[----:B------:R-:W1:Y:S01]  /*23ac0*/  @!P1 LDC.64 R2, c[0x0][0x918] ;  /* 0x00024600ff029b82 */ /* 0x000e620000000a00 */
[----:B------:R-:W-:Y:S01]  /*23ad0*/  @!P1 IADD3 R7, R11, 0x20, RZ ;  /* 0x000000200b079810 */ /* 0x000fe20007ffe0ff */
[----:B------:R-:W-:Y:S01]  /*23ae0*/  BSSY B0, `(.L_x_501) ;  /* 0x0000064000007945 */ /* 0x000fe20003800000 */
[----:B------:R-:W-:-:S03]  /*23af0*/  IMAD.MOV.U32 R6, RZ, RZ, 0x7fffffff ;  /* 0x7fffffffff067424 */ /* 0x000fc600078e00ff */
[----:B-1----:R-:W-:-:S05]  /*23b00*/  @!P1 IMAD.WIDE R2, R7, 0xc, R2 ;  /* 0x0000000c07029825 */ /* 0x002fca00078e0202 */
[----:B------:R1:W5:Y:S04]  /*23b10*/  @!P1 LDG.E R8, desc[UR38][R2.64] ;  /* 0x0000002602089981 */ /* 0x000368000c1e1900 */
[----:B------:R1:W5:Y:S01]  /*23b20*/  @!P1 LDG.E R0, desc[UR38][R2.64+0x4] ;  /* 0x0000042602009981 */ /* 0x000362000c1e1900 */
[----:B------:R-:W-:Y:S02]  /*23b30*/  ISETP.GE.AND P1, PT, R11, UR22, PT ;  /* 0x000000160b007c0c */ /* 0x000fe4000bf26270 */
[----:B------:R-:W-:-:S11]  /*23b40*/  MOV R7, RZ ;  /* 0x000000ff00077202 */ /* 0x000fd60000000f00 */
[----:B-1----:R-:W-:Y:S05]  /*23b50*/  @P1 BRA `(.L_x_502) ;  /* 0x0000000400701947 */ /* 0x002fea0003800000 */
[----:B------:R-:W-:Y:S01]  /*23b60*/  IABS R7, R9 ;  /* 0x0000000900077213 */ /* 0x000fe20000000000 */
[----:B------:R-:W-:Y:S01]  /*23b70*/  ULDC UR23, c[0x0][0x8f0] ;  /* 0x00023c0000177ab9 */ /* 0x000fe20000000800 */
[----:B------:R-:W-:Y:S02]  /*23b80*/  IABS R6, R10 ;  /* 0x0000000a00067213 */ /* 0x000fe40000000000 */
[----:B------:R-:W1:Y:S01]  /*23b90*/  I2F.RP R3, R7 ;  /* 0x0000000700037306 */ /* 0x000e620000209400 */
[----:B------:R-:W-:Y:S02]  /*23ba0*/  PLOP3.LUT P3, PT, PT, PT, UP0, 0x80, 0x0 ;  /* 0x000000000000781c */ /* 0x000fe40003f6f008 */
[C---:B------:R-:W-:Y:S02]  /*23bb0*/  IADD3 R22, P2, R16.reuse, UR12, RZ ;  /* 0x0000000c10167c10 */ /* 0x040fe4000ff5e0ff */
[C---:B------:R-:W-:Y:S02]  /*23bc0*/  IADD3 R21, P1, R23.reuse, UR11, RZ ;  /* 0x0000000b17157c10 */ /* 0x040fe4000ff3e0ff */
[----:B------:R-:W-:Y:S01]  /*23bd0*/  LEA.HI.X.SX32 R25, R16, UR14, 0x1, P2 ;  /* 0x0000000e10197c11 */ /* 0x000fe200090f0eff */
[----:B------:R-:W3:Y:S01]  /*23be0*/  I2F.RP R2, R6 ;  /* 0x0000000600027306 */ /* 0x000ee20000209400 */
[----:B------:R-:W-:-:S07]  /*23bf0*/  LEA.HI.X.SX32 R24, R23, UR13, 0x1, P1 ;  /* 0x0000000d17187c11 */ /* 0x000fce00088f0eff */
[----:B-1----:R-:W1:Y:S08]  /*23c00*/  MUFU.RCP R3, R3 ;  /* 0x0000000300037308 */ /* 0x002e700000001000 */
[----:B---3--:R-:W3:Y:S01]  /*23c10*/  MUFU.RCP R2, R2 ;  /* 0x0000000200027308 */ /* 0x008ee20000001000 */
[----:B-1----:R-:W-:-:S07]  /*23c20*/  IADD3 R19, R3, 0xffffffe, RZ ;  /* 0x0ffffffe03137810 */ /* 0x002fce0007ffe0ff */
[----:B------:R-:W1:Y:S01]  /*23c30*/  F2I.FTZ.U32.TRUNC.NTZ R19, R19 ;  /* 0x0000001300137305 */ /* 0x000e62000021f000 */
[----:B---3--:R-:W-:-:S07]  /*23c40*/  IADD3 R17, R2, 0xffffffe, RZ ;  /* 0x0ffffffe02117810 */ /* 0x008fce0007ffe0ff */
[----:B------:R-:W3:Y:S01]  /*23c50*/  F2I.FTZ.U32.TRUNC.NTZ R17, R17 ;  /* 0x0000001100117305 */ /* 0x000ee2000021f000 */
[----:B-1----:R-:W-:Y:S02]  /*23c60*/  IADD3 R18, RZ, -R19, RZ ;  /* 0x80000013ff127210 */ /* 0x002fe40007ffe0ff */
[----:B---3--:R-:W-:Y:S01]  /*23c70*/  IADD3 R16, RZ, -R17, RZ ;  /* 0x80000011ff107210 */ /* 0x008fe20007ffe0ff */
[----:B------:R-:W-:Y:S06]  /*23c80*/  @!P3 BRA `(.L_x_503) ;  /* 0x000000000034b947 */ /* 0x000fec0003800000 */
[----:B------:R-:W-:Y:S01]  /*23c90*/  ULDC UR4, c[0x0][0x8dc] ;  /* 0x0002370000047ab9 */ /* 0x000fe20000000800 */
[----:B------:R-:W-:Y:S01]  /*23ca0*/  ULDC.64 UR24, c[0x0][0x8d0] ;  /* 0x0002340000187ab9 */ /* 0x000fe20000000a00 */
[----:B------:R-:W-:-:S04]  /*23cb0*/  IADD3 R3, P1, R21, UR4, RZ ;  /* 0x0000000415037c10 */ /* 0x000fc8000ff3e0ff */
[----:B------:R-:W-:-:S05]  /*23cc0*/  IADD3.X R21, RZ, R24, RZ, P1, !PT ;  /* 0x00000018ff157210 */ /* 0x000fca0000ffe4ff */
[----:B------:R-:W-:-:S04]  /*23cd0*/  IMAD.WIDE.U32 R4, R21, UR24, RZ ;  /* 0x0000001815047c25 */ /* 0x000fc8000f8e00ff */
[----:B------:R-:W-:-:S04]  /*23ce0*/  IMAD.WIDE.U32 R4, P1, R3, UR25, R4 ;  /* 0x0000001903047c25 */ /* 0x000fc8000f820004 */
[----:B------:R-:W-:Y:S01]  /*23cf0*/  IMAD.WIDE.U32 R2, R3, UR24, RZ ;  /* 0x0000001803027c25 */ /* 0x000fe2000f8e00ff */
[----:B------:R-:W-:-:S04]  /*23d00*/  MOV R2, R5 ;  /* 0x0000000500027202 */ /* 0x000fc80000000f00 */
[----:B------:R-:W-:Y:S02]  /*23d10*/  IADD3 RZ, P2, R3, R4, RZ ;  /* 0x0000000403ff7210 */ /* 0x000fe40007f5e0ff */
[----:B------:R-:W-:-:S03]  /*23d20*/  IADD3.X R3, RZ, RZ, RZ, P1, !PT ;  /* 0x000000ffff037210 */ /* 0x000fc60000ffe4ff */
[----:B------:R-:W-:-:S04]  /*23d30*/  IMAD.WIDE.U32.X R2, R21, UR25, R2, P2 ;  /* 0x0000001915027c25 */ /* 0x000fc800090e0402 */
[----:B------:R-:W-:Y:S01]  /*23d40*/  IMAD.MOV.U32 R24, RZ, RZ, R3 ;  /* 0x000000ffff187224 */ /* 0x000fe200078e0003 */
[----:B------:R-:W-:-:S07]  /*23d50*/  MOV R21, R2 ;  /* 0x0000000200157202 */ /* 0x000fce0000000f00 */
.L_x_503:
[----:B------:R-:W-:Y:S05]  /*23d60*/  @!P0 BRA `(.L_x_504) ;  /* 0x0000000000348947 */ /* 0x000fea0003800000 */
        /* <DEDUP_REMOVED lines=10> */
[----:B------:R-:W-:-:S03]  /*23e10*/  IMAD.WIDE.U32.X R2, R23, UR25, R2, P2 ;  /* 0x0000001917027c25 */ /* 0x000fc600090e0402 */
[----:B------:R-:W-:Y:S02]  /*23e20*/  MOV R22, R2 ;  /* 0x0000000200167202 */ /* 0x000fe40000000f00 */
[----:B------:R-:W-:-:S07]  /*23e30*/  MOV R25, R3 ;  /* 0x0000000300197202 */ /* 0x000fce0000000f00 */
.L_x_504:
[----:B------:R-:W-:Y:S01]  /*23e40*/  MOV R2, RZ ;  /* 0x000000ff00027202 */ /* 0x000fe20000000f00 */
[----:B------:R-:W-:Y:S01]  /*23e50*/  IMAD R18, R18, R7, RZ ;  /* 0x0000000712127224 */ /* 0x000fe200078e02ff */
[----:B------:R-:W-:Y:S01]  /*23e60*/  MOV R3, R19 ;  /* 0x0000001300037202 */ /* 0x000fe20000000f00 */
[----:B------:R-:W-:Y:S01]  /*23e70*/  ULDC UR4, c[0x0][0x8d8] ;  /* 0x0002360000047ab9 */ /* 0x000fe20000000800 */
[----:B------:R-:W-:Y:S01]  /*23e80*/  IMAD R4, R16, R6, RZ ;  /* 0x0000000610047224 */ /* 0x000fe200078e02ff */
[----:B------:R-:W-:Y:S01]  /*23e90*/  SHF.R.U64 R21, R21, UR4, R24 ;  /* 0x0000000415157c19 */ /* 0x000fe20008001218 */
[----:B------:R-:W-:Y:S01]  /*23ea0*/  IMAD.HI.U32 R19, R19, R18, R2 ;  /* 0x0000001213137227 */ /* 0x000fe200078e0002 */
[----:B------:R-:W-:Y:S02]  /*23eb0*/  MOV R3, R17 ;  /* 0x0000001100037202 */ /* 0x000fe40000000f00 */
[----:B------:R-:W-:Y:S01]  /*23ec0*/  SHF.R.U64 R22, R22, UR23, R25 ;  /* 0x0000001716167c19 */ /* 0x000fe20008001219 */
[----:B------:R-:W-:Y:S01]  /*23ed0*/  VIADD R16, R21, UR16 ;  /* 0x0000001015107c36 */ /* 0x000fe20008000000 */
[----:B------:R-:W-:Y:S01]  /*23ee0*/  IABS R18, R9 ;  /* 0x0000000900127213 */ /* 0x000fe20000000000 */
[----:B------:R-:W-:Y:S01]  /*23ef0*/  IMAD.HI.U32 R2, R17, R4, R2 ;  /* 0x0000000411027227 */ /* 0x000fe200078e0002 */
[----:B------:R-:W-:-:S02]  /*23f00*/  IADD3 R17, R22, UR17, RZ ;  /* 0x0000001116117c10 */ /* 0x000fc4000fffe0ff */
[----:B------:R-:W-:Y:S02]  /*23f10*/  IABS R3, R10 ;  /* 0x0000000a00037213 */ /* 0x000fe40000000000 */
[----:B------:R-:W-:Y:S02]  /*23f20*/  IABS R4, R17 ;  /* 0x0000001100047213 */ /* 0x000fe40000000000 */
[----:B------:R-:W-:Y:S02]  /*23f30*/  IABS R5, R16 ;  /* 0x0000001000057213 */ /* 0x000fe40000000000 */
[----:B------:R-:W-:Y:S02]  /*23f40*/  IADD3 R21, RZ, -R18, RZ ;  /* 0x80000012ff157210 */ /* 0x000fe40007ffe0ff */
[----:B------:R-:W-:Y:S01]  /*23f50*/  IADD3 R18, RZ, -R3, RZ ;  /* 0x80000003ff127210 */ /* 0x000fe20007ffe0ff */
[----:B------:R-:W-:Y:S01]  /*23f60*/  IMAD.HI.U32 R3, R19, R4, RZ ;  /* 0x0000000413037227 */ /* 0x000fe200078e00ff */
[----:B------:R-:W-:-:S03]  /*23f70*/  PLOP3.LUT P5, PT, PT, PT, UP3, 0x80, 0x0 ;  /* 0x000000000000781c */ /* 0x000fc60003faf038 */
[----:B------:R-:W-:-:S04]  /*23f80*/  IMAD.HI.U32 R2, R2, R5, RZ ;  /* 0x0000000502027227 */ /* 0x000fc800078e00ff */
[----:B------:R-:W-:Y:S02]  /*23f90*/  IMAD R4, R3, R21, R4 ;  /* 0x0000001503047224 */ /* 0x000fe400078e0204 */
[----:B------:R-:W-:-:S03]  /*23fa0*/  IMAD R3, R2, R18, R5 ;  /* 0x0000001202037224 */ /* 0x000fc600078e0205 */
[----:B------:R-:W-:Y:S02]  /*23fb0*/  ISETP.GT.U32.AND P2, PT, R7, R4, PT ;  /* 0x000000040700720c */ /* 0x000fe40003f44070 */
[----:B------:R-:W-:-:S11]  /*23fc0*/  ISETP.GT.U32.AND P1, PT, R6, R3, PT ;  /* 0x000000030600720c */ /* 0x000fd60003f24070 */
[----:B------:R-:W-:Y:S02]  /*23fd0*/  @!P2 IADD3 R4, R4, -R7, RZ ;  /* 0x800000070404a210 */ /* 0x000fe40007ffe0ff */
[----:B------:R-:W-:Y:S02]  /*23fe0*/  @!P1 IADD3 R3, R3, -R6, RZ ;  /* 0x8000000603039210 */ /* 0x000fe40007ffe0ff */
[----:B------:R-:W-:Y:S02]  /*23ff0*/  ISETP.GT.U32.AND P4, PT, R7, R4, PT ;  /* 0x000000040700720c */ /* 0x000fe40003f84070 */
[----:B------:R-:W-:Y:S02]  /*24000*/  ISETP.GT.U32.AND P3, PT, R6, R3, PT ;  /* 0x000000030600720c */ /* 0x000fe40003f64070 */
[----:B------:R-:W-:Y:S02]  /*24010*/  ISETP.GE.AND P2, PT, R17, RZ, PT ;  /* 0x000000ff1100720c */ /* 0x000fe40003f46270 */
[----:B------:R-:W-:-:S07]  /*24020*/  ISETP.GE.AND P1, PT, R16, RZ, PT ;  /* 0x000000ff1000720c */ /* 0x000fce0003f26270 */
[----:B------:R-:W-:Y:S02]  /*24030*/  @!P4 IADD3 R4, R4, -R7, RZ ;  /* 0x800000070404c210 */ /* 0x000fe40007ffe0ff */
[----:B------:R-:W-:Y:S02]  /*24040*/  @!P3 IADD3 R3, R3, -R6, RZ ;  /* 0x800000060303b210 */ /* 0x000fe40007ffe0ff */
[----:B------:R-:W-:Y:S02]  /*24050*/  ISETP.NE.AND P4, PT, RZ, UR10, PT ;  /* 0x0000000aff007c0c */ /* 0x000fe4000bf85270 */
[----:B------:R-:W-:Y:S02]  /*24060*/  ISETP.NE.AND P3, PT, RZ, UR9, PT ;  /* 0x00000009ff007c0c */ /* 0x000fe4000bf65270 */
[----:B------:R-:W-:Y:S02]  /*24070*/  @!P2 IADD3 R4, -R4, RZ, RZ ;  /* 0x000000ff0404a210 */ /* 0x000fe40007ffe1ff */
[----:B------:R-:W-:-:S07]  /*24080*/  @!P1 IADD3 R3, -R3, RZ, RZ ;  /* 0x000000ff03039210 */ /* 0x000fce0007ffe1ff */
[----:B------:R-:W-:Y:S02]  /*24090*/  @!P4 LOP3.LUT R4, RZ, UR10, RZ, 0x33, !PT ;  /* 0x0000000aff04cc12 */ /* 0x000fe4000f8e33ff */
[----:B------:R-:W-:Y:S02]  /*240a0*/  @!P3 LOP3.LUT R3, RZ, UR9, RZ, 0x33, !PT ;  /* 0x00000009ff03bc12 */ /* 0x000fe4000f8e33ff */
[----:B------:R-:W-:-:S03]  /*240b0*/  IADD3 R4, R17, -R4, RZ ;  /* 0x8000000411047210 */ /* 0x000fc60007ffe0ff */
[----:B------:R-:W-:-:S04]  /*240c0*/  IMAD.IADD R3, R16, 0x1, -R3 ;  /* 0x0000000110037824 */ /* 0x000fc800078e0a03 */
[----:B------:R-:W-:Y:S01]  /*240d0*/  IMAD R6, R3, R4, RZ ;  /* 0x0000000403067224 */ /* 0x000fe200078e02ff */
[----:B------:R-:W-:-:S04]  /*240e0*/  SEL R2, R4, R3, !P5 ;  /* 0x0000000304027207 */ /* 0x000fc80006800000 */
[----:B------:R-:W-:Y:S02]  /*240f0*/  SHF.R.S32.HI R5, RZ, 0x1f, R2 ;  /* 0x0000001fff057819 */ /* 0x000fe40000011402 */
[----:B------:R-:W-:Y:S02]  /*24100*/  SHF.R.S32.HI R7, RZ, 0x1f, R6 ;  /* 0x0000001fff077819 */ /* 0x000fe40000011406 */
[----:B------:R-:W-:-:S07]  /*24110*/  MOV R4, R2 ;  /* 0x0000000200047202 */ /* 0x000fce0000000f00 */
.L_x_502:
[----:B--2---:R-:W-:Y:S05]  /*24120*/  BSYNC B0 ;  /* 0x0000000000007941 */ /* 0x004fea0003800000 */
.L_x_501:
[----:B------:R-:W1:Y:S01]  /*24130*/  SHFL.UP PT, R3, R6, 0x1, RZ ;  /* 0x0420000006037989 */ /* 0x000e6200000e00ff */
[----:B------:R-:W-:-:S03]  /*24140*/  ISETP.NE.AND P1, PT, R20, RZ, PT ;  /* 0x000000ff1400720c */ /* 0x000fc60003f25270 */
[----:B------:R-:W2:Y:S01]  /*24150*/  SHFL.UP PT, R2, R7, 0x1, RZ ;  /* 0x0420000007027989 */ /* 0x000ea200000e00ff */
[----:B-1----:R-:W-:Y:S02]  /*24160*/  SEL R3, R3, RZ, P1 ;  /* 0x000000ff03037207 */ /* 0x002fe40000800000 */
[----:B--2---:R-:W-:Y:S02]  /*24170*/  SEL R2, R2, RZ, P1 ;  /* 0x000000ff02027207 */ /* 0x004fe40000800000 */
[----:B------:R-:W-:-:S04]  /*24180*/  IADD3 R18, P2, R3, R6, RZ ;  /* 0x0000000603127210 */ /* 0x000fc80007f5e0ff */
[----:B------:R-:W-:Y:S01]  /*24190*/  IADD3.X R19, R2, R7, RZ, P2, !PT ;  /* 0x0000000702137210 */ /* 0x000fe200017fe4ff */
[----:B------:R-:W1:Y:S01]  /*241a0*/  SHFL.UP PT, R3, R18, 0x2, RZ ;  /* 0x0440000012037989 */ /* 0x000e6200000e00ff */
[----:B------:R-:W-:-:S03]  /*241b0*/  ISETP.GE.U32.AND P2, PT, R20, 0x2, PT ;  /* 0x000000021400780c */ /* 0x000fc60003f46070 */
[----:B------:R-:W2:Y:S01]  /*241c0*/  SHFL.UP PT, R2, R19, 0x2, RZ ;  /* 0x0440000013027989 */ /* 0x000ea200000e00ff */
[----:B-1----:R-:W-:-:S04]  /*241d0*/  SEL R3, R3, RZ, P2 ;  /* 0x000000ff03037207 */ /* 0x002fc80001000000 */
[----:B------:R-:W-:Y:S02]  /*241e0*/  IADD3 R16, P3, R3, R18, RZ ;  /* 0x0000001203107210 */ /* 0x000fe40007f7e0ff */
[----:B--2---:R-:W-:-:S03]  /*241f0*/  SEL R2, R2, RZ, P2 ;  /* 0x000000ff02027207 */ /* 0x004fc60001000000 */
[----:B------:R-:W1:Y:S01]  /*24200*/  SHFL.UP PT, R3, R16, 0x4, RZ ;  /* 0x0480000010037989 */ /* 0x000e6200000e00ff */
[----:B------:R-:W-:Y:S02]  /*24210*/  IADD3.X R17, R2, R19, RZ, P3, !PT ;  /* 0x0000001302117210 */ /* 0x000fe40001ffe4ff */
        /* <DEDUP_REMOVED lines=18> */
[----:B--2---:R-:W-:-:S04]  /*24340*/  SEL R2, R2, RZ, P5 ;  /* 0x000000ff02027207 */ /* 0x004fc80002800000 */
[----:B------:R-:W-:Y:S02]  /*24350*/  IADD3.X R18, R2, R17, RZ, P6, !PT ;  /* 0x0000001102127210 */ /* 0x000fe400037fe4ff */
[----:B------:R-:W-:-:S04]  /*24360*/  IADD3 R2, P6, R19, UR5, RZ ;  /* 0x0000000513027c10 */ /* 0x000fc8000ffde0ff */
[----:B------:R-:W-:Y:S02]  /*24370*/  IADD3.X R3, R18, UR6, RZ, P6, !PT ;  /* 0x0000000612037c10 */ /* 0x000fe4000b7fe4ff */
[----:B------:R-:W-:-:S04]  /*24380*/  ISETP.GT.U32.AND P6, PT, R2, UR8, PT ;  /* 0x0000000802007c0c */ /* 0x000fc8000bfc4070 */
[----:B------:R-:W-:-:S13]  /*24390*/  ISETP.GT.U32.AND.EX P6, PT, R3, UR7, PT, P6 ;  /* 0x0000000703007c0c */ /* 0x000fda000bfc4160 */
[----:B------:R-:W-:-:S04]  /*243a0*/  VOTE.ANY R16, PT, P6 ;  /* 0x0000000000107806 */ /* 0x000fc800030e0100 */
[----:B------:R-:W-:-:S13]  /*243b0*/  ISETP.NE.AND P6, PT, R16, RZ, PT ;  /* 0x000000ff1000720c */ /* 0x000fda0003fc5270 */
[----:B------:R-:W-:Y:S05]  /*243c0*/  @P6 BRA `(.L_x_505) ;  /* 0x0000000800786947 */ /* 0x000fea0003800000 */
[----:B------:R-:W-:Y:S01]  /*243d0*/  MOV R19, R2 ;  /* 0x0000000200137202 */ /* 0x000fe20000000f00 */
[----:B------:R-:W-:Y:S01]  /*243e0*/  ULDC UR22, c[0x0][0x910] ;  /* 0x0002440000167ab9 */ /* 0x000fe20000000800 */
[----:B------:R-:W-:Y:S01]  /*243f0*/  MOV R21, R3 ;  /* 0x0000000300157202 */ /* 0x000fe20000000f00 */
[----:B------:R-:W-:Y:S01]  /*24400*/  ULDC UR23, c[0x0][0x8f4] ;  /* 0x00023d0000177ab9 */ /* 0x000fe20000000800 */
[----:B------:R-:W-:Y:S01]  /*24410*/  ULDC UR4, c[0x0][0x8dc] ;  /* 0x0002370000047ab9 */ /* 0x000fe20000000800 */
[----:B------:R-:W-:Y:S01]  /*24420*/  ULDC UR30, c[0x0][0x8d8] ;  /* 0x00023600001e7ab9 */ /* 0x000fe20000000800 */
[----:B------:R-:W-:Y:S01]  /*24430*/  ULDC UR31, c[0x0][0x8f0] ;  /* 0x00023c00001f7ab9 */ /* 0x000fe20000000800 */
[----:B------:R-:W-:Y:S01]  /*24440*/  ULDC.64 UR24, c[0x0][0x8d0] ;  /* 0x0002340000187ab9 */ /* 0x000fe20000000a00 */
[----:B------:R-:W-:-:S05]  /*24450*/  ULDC.64 UR26, c[0x0][0x8e8] ;  /* 0x00023a00001a7ab9 */ /* 0x000fca0000000a00 */
.L_x_510:
[----:B------:R-:W-:Y:S01]  /*24460*/  MOV R11, R12 ;  /* 0x0000000c000b7202 */ /* 0x000fe20000000f00 */
[----:B------:R-:W-:Y:S01]  /*24470*/  VIADD R12, R12, 0x20 ;  /* 0x000000200c0c7836 */ /* 0x000fe20000000000 */
[----:B-----5:R-:W-:Y:S02]  /*24480*/  MOV R16, R8 ;  /* 0x0000000800107202 */ /* 0x020fe40000000f00 */
[----:B------:R-:W-:Y:S02]  /*24490*/  MOV R17, R0 ;  /* 0x0000000000117202 */ /* 0x000fe40000000f00 */
[----:B------:R-:W-:-:S13]  /*244a0*/  ISETP.GE.AND P6, PT, R12, UR22, PT ;  /* 0x000000160c007c0c */ /* 0x000fda000bfc6270 */
[----:B------:R-:W1:Y:S01]  /*244b0*/  @!P6 LDC.64 R2, c[0x0][0x918] ;  /* 0x00024600ff02eb82 */ /* 0x000e620000000a00 */
[----:B------:R-:W2:Y:S01]  /*244c0*/  SHFL.IDX PT, R21, R21, 0x1f, 0x1f ;  /* 0x03e01f0015157f89 */ /* 0x000ea200000e0000 */
[----:B------:R-:W-:-:S03]  /*244d0*/  @!P6 IADD3 R7, R11, 0x20, RZ ;  /* 0x000000200b07e810 */ /* 0x000fc60007ffe0ff */
[----:B------:R-:W3:Y:S01]  /*244e0*/  SHFL.IDX PT, R19, R19, 0x1f, 0x1f ;  /* 0x03e01f0013137f89 */ /* 0x000ee200000e0000 */
[----:B------:R-:W-:Y:S01]  /*244f0*/  BSSY B0, `(.L_x_506) ;  /* 0x0000064000007945 */ /* 0x000fe20003800000 */
[----:B-1----:R-:W-:-:S05]  /*24500*/  @!P6 IMAD.WIDE R2, R7, 0xc, R2 ;  /* 0x0000000c0702e825 */ /* 0x002fca00078e0202 */
[----:B------:R1:W5:Y:S04]  /*24510*/  @!P6 LDG.E R8, desc[UR38][R2.64] ;  /* 0x000000260208e981 */ /* 0x000368000c1e1900 */
[----:B------:R1:W5:Y:S01]  /*24520*/  @!P6 LDG.E R0, desc[UR38][R2.64+0x4] ;  /* 0x000004260200e981 */ /* 0x000362000c1e1900 */
[----:B------:R-:W-:Y:S02]  /*24530*/  ISETP.GE.AND P6, PT, R11, UR22, PT ;  /* 0x000000160b007c0c */ /* 0x000fe4000bfc6270 */
[----:B--2---:R-:W-:Y:S02]  /*24540*/  R2UR UR6, R21 ;  /* 0x00000000150672ca */ /* 0x004fe400000e0000 */
[----:B---3--:R-:W-:Y:S02]  /*24550*/  R2UR UR5, R19 ;  /* 0x00000000130572ca */ /* 0x008fe400000e0000 */
[----:B------:R-:W-:-:S02]  /*24560*/  MOV R6, 0x7fffffff ;  /* 0x7fffffff00067802 */ /* 0x000fc40000000f00 */
[----:B------:R-:W-:-:S05]  /*24570*/  MOV R7, RZ ;  /* 0x000000ff00077202 */ /* 0x000fca0000000f00 */
[----:B-1----:R-:W-:Y:S06]  /*24580*/  @P6 BRA `(.L_x_507) ;  /* 0x0000000400686947 */ /* 0x002fec0003800000 */
[----:B------:R-:W-:-:S04]  /*24590*/  IADD3 R18, P6, R16, UR11, RZ ;  /* 0x0000000b10127c10 */ /* 0x000fc8000ffde0ff */
[----:B------:R-:W-:Y:S02]  /*245a0*/  LEA.HI.X.SX32 R21, R16, UR13, 0x1, P6 ;  /* 0x0000000d10157c11 */ /* 0x000fe4000b0f0eff */
[----:B------:R-:W-:Y:S02]  /*245b0*/  IABS R16, R9 ;  /* 0x0000000900107213 */ /* 0x000fe40000000000 */
[C---:B------:R-:W-:Y:S02]  /*245c0*/  IADD3 R22, P6, R17.reuse, UR12, RZ ;  /* 0x0000000c11167c10 */ /* 0x040fe4000ffde0ff */
[----:B------:R-:W1:Y:S02]  /*245d0*/  I2F.RP R2, R16 ;  /* 0x0000001000027306 */ /* 0x000e640000209400 */
[----:B------:R-:W-:Y:S02]  /*245e0*/  LEA.HI.X.SX32 R23, R17, UR14, 0x1, P6 ;  /* 0x0000000e11177c11 */ /* 0x000fe4000b0f0eff */
[----:B------:R-:W-:-:S04]  /*245f0*/  PLOP3.LUT P6, PT, PT, PT, UP0, 0x80, 0x0 ;  /* 0x000000000000781c */ /* 0x000fc80003fcf008 */
[----:B-1----:R-:W1:Y:S02]  /*24600*/  MUFU.RCP R2, R2 ;  /* 0x0000000200027308 */ /* 0x002e640000001000 */
[----:B-1----:R-:W-:-:S06]  /*24610*/  IADD3 R17, R2, 0xffffffe, RZ ;  /* 0x0ffffffe02117810 */ /* 0x002fcc0007ffe0ff */
[----:B------:R-:W1:Y:S02]  /*24620*/  F2I.FTZ.U32.TRUNC.NTZ R17, R17 ;  /* 0x0000001100117305 */ /* 0x000e64000021f000 */
[----:B-1----:R-:W-:Y:S01]  /*24630*/  IADD3 R19, RZ, -R17, RZ ;  /* 0x80000011ff137210 */ /* 0x002fe20007ffe0ff */
[----:B------:R-:W-:Y:S06]  /*24640*/  @!P6 BRA `(.L_x_508) ;  /* 0x00000000002ce947 */ /* 0x000fec0003800000 */
[----:B------:R-:W-:-:S04]  /*24650*/  IADD3 R7, P6, R18, UR4, RZ ;  /* 0x0000000412077c10 */ /* 0x000fc8000ffde0ff */
[----:B------:R-:W-:-:S05]  /*24660*/  IADD3.X R21, RZ, R21, RZ, P6, !PT ;  /* 0x00000015ff157210 */ /* 0x000fca00037fe4ff */
[----:B------:R-:W-:-:S04]  /*24670*/  IMAD.WIDE.U32 R4, R21, UR24, RZ ;  /* 0x0000001815047c25 */ /* 0x000fc8000f8e00ff */
[----:B------:R-:W-:-:S04]  /*24680*/  IMAD.WIDE.U32 R4, P6, R7, UR25, R4 ;  /* 0x0000001907047c25 */ /* 0x000fc8000f8c0004 */
[----:B------:R-:W-:Y:S01]  /*24690*/  IMAD.WIDE.U32 R6, R7, UR24, RZ ;  /* 0x0000001807067c25 */ /* 0x000fe2000f8e00ff */
[----:B------:R-:W-:-:S03]  /*246a0*/  IADD3.X R3, RZ, RZ, RZ, P6, !PT ;  /* 0x000000ffff037210 */ /* 0x000fc600037fe4ff */
[----:B------:R-:W-:Y:S01]  /*246b0*/  IMAD.MOV.U32 R2, RZ, RZ, R5 ;  /* 0x000000ffff027224 */ /* 0x000fe200078e0005 */
[----:B------:R-:W-:-:S05]  /*246c0*/  IADD3 RZ, P6, R7, R4, RZ ;  /* 0x0000000407ff7210 */ /* 0x000fca0007fde0ff */
[----:B------:R-:W-:-:S03]  /*246d0*/  IMAD.WIDE.U32.X R2, R21, UR25, R2, P6 ;  /* 0x0000001915027c25 */ /* 0x000fc6000b0e0402 */
[----:B------:R-:W-:Y:S02]  /*246e0*/  MOV R18, R2 ;  /* 0x0000000200127202 */ /* 0x000fe40000000f00 */
[----:B------:R-:W-:-:S07]  /*246f0*/  MOV R21, R3 ;  /* 0x0000000300157202 */ /* 0x000fce0000000f00 */
.L_x_508:
        /* <DEDUP_REMOVED lines=12> */
.L_x_509:
[----:B------:R-:W-:Y:S01]  /*247c0*/  SHF.R.U64 R4, R22, UR31, R23 ;  /* 0x0000001f16047c19 */ /* 0x000fe20008001217 */
[----:B------:R-:W-:Y:S01]  /*247d0*/  IMAD R5, R19, R16, RZ ;  /* 0x0000001013057224 */ /* 0x000fe200078e02ff */
[----:B------:R-:W-:Y:S02]  /*247e0*/  IABS R2, R9 ;  /* 0x0000000900027213 */ /* 0x000fe40000000000 */
[----:B------:R-:W-:Y:S02]  /*247f0*/  IADD3 R4, R4, UR17, RZ ;  /* 0x0000001104047c10 */ /* 0x000fe4000fffe0ff */
[----:B------:R-:W-:Y:S01]  /*24800*/  IADD3 R7, RZ, -R2, RZ ;  /* 0x80000002ff077210 */ /* 0x000fe20007ffe0ff */
[----:B------:R-:W-:Y:S01]  /*24810*/  IMAD.MOV.U32 R2, RZ, RZ, RZ ;  /* 0x000000ffff027224 */ /* 0x000fe200078e00ff */
[----:B------:R-:W-:Y:S02]  /*24820*/  MOV R3, R17 ;  /* 0x0000001100037202 */ /* 0x000fe40000000f00 */
[----:B------:R-:W-:-:S02]  /*24830*/  IABS R6, R4 ;  /* 0x0000000400067213 */ /* 0x000fc40000000000 */
[----:B------:R-:W-:Y:S01]  /*24840*/  SHF.R.U64 R18, R18, UR30, R21 ;  /* 0x0000001e12127c19 */ /* 0x000fe20008001215 */
[----:B------:R-:W-:Y:S01]  /*24850*/  IMAD.HI.U32 R2, R17, R5, R2 ;  /* 0x0000000511027227 */ /* 0x000fe200078e0002 */
[----:B------:R-:W-:Y:S02]  /*24860*/  IABS R17, R10 ;  /* 0x0000000a00117213 */ /* 0x000fe40000000000 */
[----:B------:R-:W-:Y:S02]  /*24870*/  MOV R5, R6 ;  /* 0x0000000600057202 */ /* 0x000fe40000000f00 */
[----:B------:R-:W1:Y:S01]  /*24880*/  I2F.RP R6, R17 ;  /* 0x0000001100067306 */ /* 0x000e620000209400 */
[----:B------:R-:W-:Y:S02]  /*24890*/  MOV R3, R7 ;  /* 0x0000000700037202 */ /* 0x000fe40000000f00 */
[----:B------:R-:W-:Y:S01]  /*248a0*/  IMAD.HI.U32 R2, R2, R5, RZ ;  /* 0x0000000502027227 */ /* 0x000fe200078e00ff */
[----:B------:R-:W-:-:S02]  /*248b0*/  IADD3 R7, R18, UR16, RZ ;  /* 0x0000001012077c10 */ /* 0x000fc4000fffe0ff */
[----:B------:R-:W-:Y:S01]  /*248c0*/  IABS R21, R10 ;  /* 0x0000000a00157213 */ /* 0x000fe20000000000 */
[----:B------:R-:W-:Y:S01]  /*248d0*/  IMAD R5, R2, R3, R5 ;  /* 0x0000000302057224 */ /* 0x000fe200078e0205 */
[----:B------:R-:W-:Y:S02]  /*248e0*/  IABS R18, R7 ;  /* 0x0000000700127213 */ /* 0x000fe40000000000 */
[----:B------:R-:W-:Y:S02]  /*248f0*/  IADD3 R21, RZ, -R21, RZ ;  /* 0x80000015ff157210 */ /* 0x000fe40007ffe0ff */
[----:B------:R-:W-:Y:S01]  /*24900*/  ISETP.GT.U32.AND P6, PT, R16, R5, PT ;  /* 0x000000051000720c */ /* 0x000fe20003fc4070 */
[----:B-1----:R-:W1:-:S12]  /*24910*/  MUFU.RCP R6, R6 ;  /* 0x0000000600067308 */ /* 0x002e580000001000 */
[----:B------:R-:W-:Y:S02]  /*24920*/  @!P6 IADD3 R5, R5, -R16, RZ ;  /* 0x800000100505e210 */ /* 0x000fe40007ffe0ff */
[----:B-1----:R-:W-:-:S04]  /*24930*/  IADD3 R2, R6, 0xffffffe, RZ ;  /* 0x0ffffffe06027810 */ /* 0x002fc80007ffe0ff */
[----:B------:R1:W2:Y:S02]  /*24940*/  F2I.FTZ.U32.TRUNC.NTZ R3, R2 ;  /* 0x0000000200037305 */ /* 0x0002a4000021f000 */
[----:B-1----:R-:W-:Y:S02]  /*24950*/  MOV R2, RZ ;  /* 0x000000ff00027202 */ /* 0x002fe40000000f00 */
[----:B--2---:R-:W-:-:S05]  /*24960*/  IADD3 R22, RZ, -R3, RZ ;  /* 0x80000003ff167210 */ /* 0x004fca0007ffe0ff */
[----:B------:R-:W-:-:S04]  /*24970*/  IMAD R19, R22, R17, RZ ;  /* 0x0000001116137224 */ /* 0x000fc800078e02ff */
[----:B------:R-:W-:-:S04]  /*24980*/  IMAD.HI.U32 R6, R3, R19, R2 ;  /* 0x0000001303067227 */ /* 0x000fc800078e0002 */
[----:B------:R-:W-:Y:S01]  /*24990*/  IMAD.MOV.U32 R3, RZ, RZ, R18 ;  /* 0x000000ffff037224 */ /* 0x000fe200078e0012 */
[----:B------:R-:W-:-:S03]  /*249a0*/  MOV R18, R21 ;  /* 0x0000001500127202 */ /* 0x000fc60000000f00 */
        /* <DEDUP_REMOVED lines=8> */
[----:B------:R-:W-:Y:S02]  /*24a30*/  @!P6 IADD3 R2, R2, -R17, RZ ;  /* 0x800000110202e210 */ /* 0x000fe40007ffe0ff */
        /* <DEDUP_REMOVED lines=14> */
[----:B------:R-:W-:-:S07]  /*24b20*/  SHF.R.S32.HI R7, RZ, 0x1f, R6 ;  /* 0x0000001fff077819 */ /* 0x000fce0000011406 */
.L_x_507:
[----:B------:R-:W-:Y:S05]  /*24b30*/  BSYNC B0 ;  /* 0x0000000000007941 */ /* 0x000fea0003800000 */
.L_x_506:
[----:B------:R-:W1:Y:S04]  /*24b40*/  SHFL.UP PT, R3, R6, 0x1, RZ ;  /* 0x0420000006037989 */ /* 0x000e6800000e00ff */
[----:B------:R-:W2:Y:S01]  /*24b50*/  SHFL.UP PT, R2, R7, 0x1, RZ ;  /* 0x0420000007027989 */ /* 0x000ea200000e00ff */
[----:B-1----:R-:W-:Y:S02]  /*24b60*/  SEL R3, R3, RZ, P1 ;  /* 0x000000ff03037207 */ /* 0x002fe40000800000 */
[----:B--2---:R-:W-:Y:S02]  /*24b70*/  SEL R2, R2, RZ, P1 ;  /* 0x000000ff02027207 */ /* 0x004fe40000800000 */
[----:B------:R-:W-:-:S05]  /*24b80*/  IADD3 R18, P6, R3, R6, RZ ;  /* 0x0000000603127210 */ /* 0x000fca0007fde0ff */
[----:B------:R-:W-:Y:S01]  /*24b90*/  IMAD.X R17, R2, 0x1, R7, P6 ;  /* 0x0000000102117824 */ /* 0x000fe200030e0607 */
[----:B------:R-:W1:Y:S04]  /*24ba0*/  SHFL.UP PT, R3, R18, 0x2, RZ ;  /* 0x0440000012037989 */ /* 0x000e6800000e00ff */
[----:B------:R-:W2:Y:S01]  /*24bb0*/  SHFL.UP PT, R2, R17, 0x2, RZ ;  /* 0x0440000011027989 */ /* 0x000ea200000e00ff */
[----:B-1----:R-:W-:Y:S02]  /*24bc0*/  SEL R3, R3, RZ, P2 ;  /* 0x000000ff03037207 */ /* 0x002fe40001000000 */
[----:B--2---:R-:W-:Y:S02]  /*24bd0*/  SEL R2, R2, RZ, P2 ;  /* 0x000000ff02027207 */ /* 0x004fe40001000000 */
[----:B------:R-:W-:-:S04]  /*24be0*/  IADD3 R16, P6, R3, R18, RZ ;  /* 0x0000001203107210 */ /* 0x000fc80007fde0ff */
[----:B------:R-:W-:Y:S01]  /*24bf0*/  IADD3.X R21, R2, R17, RZ, P6, !PT ;  /* 0x0000001102157210 */ /* 0x000fe200037fe4ff */
        /* <DEDUP_REMOVED lines=17> */
[----:B------:R-:W-:Y:S02]  /*24d10*/  IADD3.X R3, R16, R17, RZ, P6, !PT ;  /* 0x0000001110037210 */ /* 0x000fe400037fe4ff */
[----:B------:R-:W-:-:S04]  /*24d20*/  IADD3 R19, P6, R2, UR5, RZ ;  /* 0x0000000502137c10 */ /* 0x000fc8000ffde0ff */
[----:B------:R-:W-:Y:S02]  /*24d30*/  IADD3.X R21, R3, UR6, RZ, P6, !PT ;  /* 0x0000000603157c10 */ /* 0x000fe4000b7fe4ff */
[----:B------:R-:W-:-:S04]  /*24d40*/  ISETP.GT.U32.AND P6, PT, R19, UR8, PT ;  /* 0x0000000813007c0c */ /* 0x000fc8000bfc4070 */
[----:B------:R-:W-:-:S13]  /*24d50*/  ISETP.GT.U32.AND.EX P6, PT, R21, UR7, PT, P6 ;  /* 0x0000000715007c0c */ /* 0x000fda000bfc4160 */
[----:B------:R-:W-:-:S04]  /*24d60*/  VOTE.ANY R16, PT, P6 ;  /* 0x0000000000107806 */ /* 0x000fc800030e0100 */
[----:B------:R-:W-:-:S13]  /*24d70*/  ISETP.NE.AND P6, PT, R16, RZ, PT ;  /* 0x000000ff1000720c */ /* 0x000fda0003fc5270 */
[----:B------:R-:W-:Y:S05]  /*24d80*/  @!P6 BRA `(.L_x_510) ;  /* 0xfffffff400b4e947 */ /* 0x000fea000383ffff */
[----:B------:R-:W-:Y:S02]  /*24d90*/  MOV R19, R2 ;  /* 0x0000000200137202 */ /* 0x000fe40000000f00 */
[----:B------:R-:W-:-:S07]  /*24da0*/  MOV R18, R3 ;  /* 0x0000000300127202 */ /* 0x000fce0000000f00 */
.L_x_505:
[----:B------:R-:W1:Y:S08]  /*24db0*/  BREV R16, R16 ;  /* 0x0000001000107301 */ /* 0x000e700000000000 */
[----:B-1----:R-:W1:Y:S02]  /*24dc0*/  FLO.U32.SH R17, R16 ;  /* 0x0000001000117300 */ /* 0x002e6400000e0400 */
[----:B-1----:R-:W1:Y:S02]  /*24dd0*/  SHFL.IDX PT, R11, R11, R17, 0x1f ;  /* 0x00001f110b0b7589 */ /* 0x002e6400000e0000 */
[----:B-1----:R-:W-:-:S13]  /*24de0*/  R2UR UR4, R11 ;  /* 0x000000000b0472ca */ /* 0x002fda00000e0000 */
[----:B------:R-:W-:-:S04]  /*24df0*/  IADD3 R21, R20, UR4, RZ ;  /* 0x0000000414157c10 */ /* 0x000fc8000fffe0ff */
[----:B------:R-:W-:-:S13]  /*24e00*/  ISETP.GE.AND P1, PT, R21, UR22, PT ;  /* 0x0000001615007c0c */ /* 0x000fda000bf26270 */
[----:B------:R-:W1:Y:S02]  /*24e10*/  @!P1 LDC.64 R2, c[0x0][0x918] ;  /* 0x00024600ff029b82 */ /* 0x000e640000000a00 */
[----:B-1----:R-:W-:-:S05]  /*24e20*/  @!P1 IMAD.WIDE R2, R21, 0xc, R2 ;  /* 0x0000000c15029825 */ /* 0x002fca00078e0202 */
[----:B-----5:R1:W5:Y:S04]  /*24e30*/  @!P1 LDG.E R8, desc[UR38][R2.64] ;  /* 0x0000002602089981 */ /* 0x020368000c1e1900 */
[----:B------:R1:W5:Y:S01]  /*24e40*/  @!P1 LDG.E R0, desc[UR38][R2.64+0x4] ;  /* 0x0000042602009981 */ /* 0x000362000c1e1900 */
[----:B------:R-:W-:-:S03]  /*24e50*/  IADD3 R12, P1, P2, R19, UR5, -R6 ;  /* 0x00000005130c7c10 */ /* 0x000fc6000fa3e806 */
[----:B------:R-:W-:Y:S01]  /*24e60*/  SHFL.IDX PT, R6, R6, R17, 0x1f ;  /* 0x00001f1106067589 */ /* 0x000fe200000e0000 */
[----:B------:R-:W-:-:S03]  /*24e70*/  IADD3.X R18, R18, UR6, ~R7, P1, P2 ;  /* 0x0000000612127c10 */ /* 0x000fc60008fe4c07 */
[----:B------:R-:W2:Y:S04]  /*24e80*/  SHFL.IDX PT, R12, R12, R17, 0x1f ;  /* 0x00001f110c0c7589 */ /* 0x000ea800000e0000 */
[----:B------:R-:W3:Y:S04]  /*24e90*/  SHFL.IDX PT, R18, R18, R17, 0x1f ;  /* 0x00001f1112127589 */ /* 0x000ee800000e0000 */
[----:B------:R1:W4:Y:S04]  /*24ea0*/  SHFL.IDX PT, R7, R7, R17, 0x1f ;  /* 0x00001f1107077589 */ /* 0x00032800000e0000 */
[----:B------:R1:W1:Y:S04]  /*24eb0*/  SHFL.IDX PT, R5, R5, R17, 0x1f ;  /* 0x00001f1105057589 */ /* 0x00026800000e0000 */
[----:B------:R1:W1:Y:S01]  /*24ec0*/  SHFL.IDX PT, R4, R4, R17, 0x1f ;  /* 0x00001f1104047589 */ /* 0x00026200000e0000 */
[----:B--2---:R-:W-:-:S02]  /*24ed0*/  R2UR UR5, R12 ;  /* 0x000000000c0572ca */ /* 0x004fc400000e0000 */
[----:B---3--:R-:W-:-:S15]  /*24ee0*/  R2UR UR6, R18 ;  /* 0x00000000120672ca */ /* 0x008fde00000e0000 */
.L_x_500:
[----:B-1----:R-:W1:Y:S01]  /*24ef0*/  LDC R2, c[0x0][0x910] ;  /* 0x00024400ff027b82 */ /* 0x002e620000000800 */
[----:B------:R-:W-:Y:S01]  /*24f00*/  UMOV UR22, 0xffffffff ;  /* 0xffffffff00167882 */ /* 0x000fe20000000000 */
[----:B------:R-:W-:Y:S01]  /*24f10*/  UMOV UR23, 0xffffffff ;  /* 0xffffffff00177882 */ /* 0x000fe20000000000 */
[----:B------:R-:W-:Y:S01]  /*24f20*/  UMOV UR24, 0xffffffff ;  /* 0xffffffff00187882 */ /* 0x000fe20000000000 */
[----:B------:R-:W-:Y:S02]  /*24f30*/  MOV R19, RZ ;  /* 0x000000ff00137202 */ /* 0x000fe40000000f00 */
[----:B-1----:R-:W-:-:S13]  /*24f40*/  ISETP.LE.AND P1, PT, R2, UR4, PT ;  /* 0x0000000402007c0c */ /* 0x002fda000bf23270 */
[----:B------:R-:W-:Y:S05]  /*24f50*/  @P1 BRA `(.L_x_499) ;  /* 0x0000000000f01947 */ /* 0x000fea0003800000 */
[C---:B------:R-:W-:Y:S01]  /*24f60*/  R2UR UR22, R4.reuse ;  /* 0x00000000041672ca */ /* 0x040fe200000e0000 */
[----:B------:R-:W-:Y:S01]  /*24f70*/  UIADD3 UR24, UP1, -UR5, UR8, URZ ;  /* 0x0000000805187290 */ /* 0x000fe2000ff3e13f */
[----:B------:R-:W-:Y:S01]  /*24f80*/  R2UR UR23, R5 ;  /* 0x00000000051772ca */ /* 0x000fe200000e0000 */
[----:B------:R-:W-:Y:S01]  /*24f90*/  ULDC UR30, c[0x0][0x8c0] ;  /* 0x00023000001e7ab9 */ /* 0x000fe20000000800 */
[----:B------:R-:W-:Y:S01]  /*24fa0*/  ULDC UR32, c[0x0][0x8b0] ;  /* 0x00022c0000207ab9 */ /* 0x000fe20000000800 */
[----:B------:R-:W-:Y:S01]  /*24fb0*/  ULDC UR33, c[0x0][0x904] ;  /* 0x0002410000217ab9 */ /* 0x000fe20000000800 */
[----:B------:R-:W-:-:S03]  /*24fc0*/  SHF.R.U64 R2, R4, UR32, R5 ;  /* 0x0000002004027c19 */ /* 0x000fc60008001205 */
[----:B------:R-:W-:-:S04]  /*24fd0*/  UIADD3.X UR22, ~UR6, UR7, URZ, UP1, !UPT ;  /* 0x0000000706167290 */ /* 0x000fc80008ffe53f */
[----:B------:R-:W-:Y:S02]  /*24fe0*/  USHF.R.U32.HI UR31, URZ, UR30, UR22 ;  /* 0x0000001e3f1f7299 */ /* 0x000fe40008011616 */
[----:B------:R-:W-:Y:S02]  /*24ff0*/  USHF.R.U32.HI UR27, URZ, UR32, UR23 ;  /* 0x000000203f1b7299 */ /* 0x000fe40008011617 */
[----:B------:R-:W-:Y:S02]  /*25000*/  USHF.R.U32.HI UR25, URZ, UR32, UR31 ;  /* 0x000000203f197299 */ /* 0x000fe4000801161f */
[----:B------:R-:W-:Y:S01]  /*25010*/  USHF.R.U64 UR22, UR24, UR30, UR22 ;  /* 0x0000001e18167299 */ /* 0x000fe20008001216 */
[----:B------:R-:W-:Y:S01]  /*25020*/  R2UR UR24, R2 ;  /* 0x00000000021872ca */ /* 0x000fe200000e0000 */
[----:B------:R-:W-:Y:S02]  /*25030*/  USHF.R.U32.HI UR26, URZ, UR33, UR25 ;  /* 0x000000213f1a7299 */ /* 0x000fe40008011619 */
[----:B------:R-:W-:-:S02]  /*25040*/  USHF.R.U64 UR23, UR22, UR32, UR31 ;  /* 0x0000002016177299 */ /* 0x000fc4000800121f */
[----:B------:R-:W-:Y:S02]  /*25050*/  ULOP3.LUT UR30, UR26, UR27, URZ, 0xfc, !UPT ;  /* 0x0000001b1a1e7292 */ /* 0x000fe4000f8efc3f */
[----:B------:R-:W-:-:S04]  /*25060*/  USHF.R.U64 UR25, UR23, UR33, UR25 ;  /* 0x0000002117197299 */ /* 0x000fc80008001219 */
[----:B------:R-:W-:-:S13]  /*25070*/  ISETP.NE.U32.AND P1, PT, RZ, UR30, PT ;  /* 0x0000001eff007c0c */ /* 0x000fda000bf25070 */
[----:B------:R-:W-:Y:S05]  /*25080*/  @!P1 BRA `(.L_x_511) ;  /* 0x0000000000189947 */ /* 0x000fea0003800000 */
[----:B------:R-:W-:-:S07]  /*25090*/  MOV R12, 0x250b0 ;  /* 0x000250b0000c7802 */ /* 0x000fce0000000f00 */
[----:B--2-45:R-:W-:Y:S05]  /*250a0*/  CALL.REL.NOINC `(.L_x_512) ;  /* 0x0000003000787944 */ /* 0x034fea0003c00000 */
[----:B------:R-:W-:-:S04]  /*250b0*/  UIADD3 UR26, -UR27, URZ, URZ ;  /* 0x0000003f1b1a7290 */ /* 0x000fc8000fffe13f */
[----:B------:R-:W-:-:S03]  /*250c0*/  UIMAD UR25, UR24, UR26, UR25 ;  /* 0x0000001a181972a4 */ /* 0x000fc6000f8e0219 */
[----:B------:R-:W-:Y:S01]  /*250d0*/  UMOV UR24, UR27 ;  /* 0x0000001b00187c82 */ /* 0x000fe20008000000 */
[----:B------:R-:W-:Y:S08]  /*250e0*/  BRA `(.L_x_513) ;  /* 0x0000000000587947 */ /* 0x000ff00003800000 */
.L_x_511:
[----:B------:R-:W1:Y:S01]  /*250f0*/  I2F.U32.RP R2, UR24 ;  /* 0x0000001800027d06 */ /* 0x000e620008209000 */
[----:B------:R-:W-:Y:S01]  /*25100*/  UMOV UR26, URZ ;  /* 0x0000003f001a7c82 */ /* 0x000fe20008000000 */
[----:B------:R-:W-:-:S06]  /*25110*/  UISETP.NE.U32.AND UP4, UPT, UR24, URZ, UPT ;  /* 0x0000003f1800728c */ /* 0x000fcc000bf85070 */
[----:B-1----:R-:W1:Y:S02]  /*25120*/  MUFU.RCP R2, R2 ;  /* 0x0000000200027308 */ /* 0x002e640000001000 */
[----:B-1----:R-:W-:-:S06]  /*25130*/  IADD3 R3, R2, 0xffffffe, RZ ;  /* 0x0ffffffe02037810 */ /* 0x002fcc0007ffe0ff */
[----:B------:R-:W1:Y:S02]  /*25140*/  F2I.FTZ.U32.TRUNC.NTZ R3, R3 ;  /* 0x0000000300037305 */ /* 0x000e64000021f000 */
[----:B-1----:R-:W-:-:S13]  /*25150*/  R2UR UR27, R3 ;  /* 0x00000000031b72ca */ /* 0x002fda00000e0000 */
[----:B------:R-:W-:-:S04]  /*25160*/  UIADD3 UR30, URZ, -UR27, URZ ;  /* 0x8000001b3f1e7290 */ /* 0x000fc8000fffe03f */
[----:B------:R-:W-:-:S04]  /*25170*/  UIMAD UR30, UR30, UR24, URZ ;  /* 0x000000181e1e72a4 */ /* 0x000fc8000f8e023f */
[----:B------:R-:W-:-:S04]  /*25180*/  UIMAD.WIDE.U32 UR26, UR27, UR30, UR26 ;  /* 0x0000001e1b1a72a5 */ /* 0x000fc8000f8e001a */
[----:B------:R-:W-:-:S04]  /*25190*/  UIMAD.WIDE.U32 UR26, UR27, UR25, URZ ;  /* 0x000000191b1a72a5 */ /* 0x000fc8000f8e003f */
[----:B------:R-:W-:-:S04]  /*251a0*/  UIADD3 UR26, -UR27, URZ, URZ ;  /* 0x0000003f1b1a7290 */ /* 0x000fc8000fffe13f */
[----:B------:R-:W-:-:S04]  /*251b0*/  UIMAD UR26, UR24, UR26, UR25 ;  /* 0x0000001a181a72a4 */ /* 0x000fc8000f8e0219 */
[----:B------:R-:W-:-:S11]  /*251c0*/  UISETP.GE.U32.AND UP1, UPT, UR26, UR24, UPT ;  /* 0x000000181a00728c */ /* 0x000fd6000bf26070 */
[----:B------:R-:W-:Y:S02]  /*251d0*/  @UP1 UIADD3 UR26, UR26, -UR24, URZ ;  /* 0x800000181a1a1290 */ /* 0x000fe4000fffe03f */
[----:B------:R-:W-:Y:S02]  /*251e0*/  @UP1 UIADD3 UR27, UR27, 0x1, URZ ;  /* 0x000000011b1b1890 */ /* 0x000fe4000fffe03f */
[----:B------:R-:W-:-:S11]  /*251f0*/  UISETP.GE.U32.AND UP2, UPT, UR26, UR24, UPT ;  /* 0x000000181a00728c */ /* 0x000fd6000bf46070 */
[----:B------:R-:W-:Y:S02]  /*25200*/  @UP2 UIADD3 UR27, UR27, 0x1, URZ ;  /* 0x000000011b1b2890 */ /* 0x000fe4000fffe03f */
[----:B------:R-:W-:-:S04]  /*25210*/  @!UP4 ULOP3.LUT UR27, URZ, UR24, URZ, 0x33, !UPT ;  /* 0x000000183f1bc292 */ /* 0x000fc8000f8e333f */
[----:B------:R-:W-:-:S04]  /*25220*/  UIADD3 UR26, -UR27, URZ, URZ ;  /* 0x0000003f1b1a7290 */ /* 0x000fc8000fffe13f */
[----:B------:R-:W-:-:S03]  /*25230*/  UIMAD UR25, UR24, UR26, UR25 ;  /* 0x0000001a181972a4 */ /* 0x000fc6000f8e0219 */
[----:B------:R-:W-:-:S09]  /*25240*/  UMOV UR24, UR27 ;  /* 0x0000001b00187c82 */ /* 0x000fd20008000000 */
.L_x_513:
[----:B------:R-:W-:Y:S01]  /*25250*/  ULOP3.LUT UR23, UR23, UR20, URZ, 0xc0, !UPT ;  /* 0x0000001417177292 */ /* 0x000fe2000f8ec03f */
[----:B------:R-:W-:Y:S01]  /*25260*/  IMAD.MOV.U32 R19, RZ, RZ, 0x1 ;  /* 0x00000001ff137424 */ /* 0x000fe200078e00ff */
[----:B------:R-:W-:Y:S02]  /*25270*/  ULOP3.LUT UR22, UR22, UR18, URZ, 0xc0, !UPT ;  /* 0x0000001216167292 */ /* 0x000fe4000f8ec03f */
[----:B------:R-:W-:Y:S01]  /*25280*/  UIMAD UR23, UR19, UR24, UR23 ;  /* 0x00000018131772a4 */ /* 0x000fe2000f8e0217 */
[----:B------:R-:W-:Y:S01]  /*25290*/  ULDC UR27, c[0x0][0x8a8] ;  /* 0x00022a00001b7ab9 */ /* 0x000fe20000000800 */
[----:B------:R-:W-:Y:S01]  /*252a0*/  ULDC UR26, c[0x0][0x8b8] ;  /* 0x00022e00001a7ab9 */ /* 0x000fe20000000800 */
[----:B------:R-:W-:Y:S02]  /*252b0*/  UIMAD UR25, UR25, UR27, UR22 ;  /* 0x0000001b191972a4 */ /* 0x000fe4000f8e0216 */
[----:B------:R-:W-:Y:S01]  /*252c0*/  UIMAD UR23, UR23, UR26, UR57 ;  /* 0x0000001a171772a4 */ /* 0x000fe2000f8e0239 */
[----:B------:R-:W-:Y:S01]  /*252d0*/  @UP3 UMOV UR24, UR4 ;  /* 0x0000000400183c82 */ /* 0x000fe20008000000 */
[----:B------:R-:W-:-:S03]  /*252e0*/  @!UP3 UMOV UR24, UR4 ;  /* 0x000000040018bc82 */ /* 0x000fc60008000000 */
[----:B------:R-:W-:Y:S02]  /*252f0*/  @UP3 UMOV UR22, UR25 ;  /* 0x0000001900163c82 */ /* 0x000fe40008000000 */
[----:B------:R-:W-:Y:S01]  /*25300*/  @!UP3 UMOV UR22, UR23 ;  /* 0x000000170016bc82 */ /* 0x000fe20008000000 */
[----:B------:R-:W-:-:S05]  /*25310*/  @!UP3 UMOV UR23, UR25 ;  /* 0x000000190017bc82 */ /* 0x000fca0008000000 */
.L_x_499:
[----:B------:R-:W-:-:S06]  /*25320*/  UISETP.NE.AND UP1, UPT, UR15, 0x3, UPT ;  /* 0x000000030f00788c */ /* 0x000fcc000bf25270 */
[----:B------:R-:W-:-:S13]  /*25330*/  PLOP3.LUT P1, PT, PT, PT, UP1, 0x80, 0x0 ;  /* 0x000000000000781c */ /* 0x000fda0003f2f018 */
[----:B------:R-:W-:Y:S05]  /*25340*/  @!P1 BRA `(.L_x_514) ;  /* 0x0000000000049947 */ /* 0x000fea0003800000 */
[----:B--2---:R-:W-:Y:S01]  /*25350*/  BPT.TRAP 0x1 ;  /* 0x000000040000795c */ /* 0x004fe20000300000 */
.L_x_514:
[----:B------:R-:W1:Y:S01]  /*25360*/  S2R R3, SR_CgaCtaId ;  /* 0x0000000000037919 */ /* 0x000e620000008800 */
[----:B------:R-:W-:-:S04]  /*25370*/  MOV R2, 0x400 ;  /* 0x0000040000027802 */ /* 0x000fc80000000f00 */
[----:B-1----:R-:W-:Y:S02]  /*25380*/  LEA R2, R3, R2, 0x18 ;  /* 0x0000000203027211 */ /* 0x002fe400078ec0ff */
[----:B------:R-:W-:Y:S02]  /*25390*/  SHF.L.U32 R3, R14, 0x1f, RZ ;  /* 0x0000001f0e037819 */ /* 0x000fe400000006ff */
[----:B------:R-:W-:-:S04]  /*253a0*/  LEA R12, R13, R2, 0x3 ;  /* 0x000000020d0c7211 */ /* 0x000fc800078e18ff */
[----:B------:R-:W1:Y:S02]  /*253b0*/  SYNCS.PHASECHK.TRANS64.TRYWAIT P2, [R12+URZ+0x34440], R3 ;  /* 0x034440030c0075a7 */ /* 0x000e64000804017f */
[----:B-1----:R-:W-:Y:S05]  /*253c0*/  @!P2 BRA `(.L_x_515) ;  /* 0x000000280018a947 */ /* 0x002fea0003800000 */
.L_x_632:
[----:B------:R-:W-:Y:S01]  /*253d0*/  ELECT P2, URZ, PT ;  /* 0x00000000003f782f */ /* 0x000fe20003840000 */
[----:B------:R-:W-:-:S12]  /*253e0*/  BSSY B0, `(.L_x_516) ;  /* 0x0000010000007945 */ /* 0x000fd80003800000 */
[----:B------:R-:W-:Y:S05]  /*253f0*/  @!P2 BRA `(.L_x_517) ;  /* 0x000000000038a947 */ /* 0x000fea0003800000 */
[----:B-1----:R-:W-:Y:S02]  /*25400*/  LEA R3, R13, R2, 0x4 ;  /* 0x000000020d037211 */ /* 0x002fe400078e20ff */
[----:B------:R-:W-:Y:S02]  /*25410*/  MOV R18, UR24 ;  /* 0x0000001800127c02 */ /* 0x000fe40008000f00 */
[----:B------:R-:W-:Y:S02]  /*25420*/  MOV R17, UR23 ;  /* 0x0000001700117c02 */ /* 0x000fe40008000f00 */
[----:B------:R-:W-:-:S05]  /*25430*/  MOV R16, UR22 ;  /* 0x0000001600107c02 */ /* 0x000fca0008000f00 */
[----:B------:R1:W-:Y:S01]  /*25440*/  STS.128 [R3+0x34550], R16 ;  /* 0x0345501003007388 */ /* 0x0003e20000000c00 */
[----:B------:R-:W-:Y:S01]  /*25450*/  @!PT LDS RZ, [RZ] ;  /* 0x00000000fffff984 */ /* 0x000fe20000000800 */
[----:B------:R-:W-:Y:S01]  /*25460*/  @!PT LDS RZ, [RZ] ;  /* 0x00000000fffff984 */ /* 0x000fe20000000800 */
[----:B------:R-:W-:Y:S01]  /*25470*/  @!PT LDS RZ, [RZ] ;  /* 0x00000000fffff984 */ /* 0x000fe20000000800 */
[----:B------:R-:W-:Y:S01]  /*25480*/  @!PT LDS RZ, [RZ] ;  /* 0x00000000fffff984 */ /* 0x000fe20000000800 */
[----:B------:R3:W-:Y:S06]  /*25490*/  MEMBAR.ALL.CTA ;  /* 0x0000000000007992 */ /* 0x0007ec0000008000 */
[----:B---3--:R-:W3:Y:S01]  /*254a0*/  FENCE.VIEW.ASYNC.S ;  /* 0x00000000000073c6 */ /* 0x008ee20000000000 */
[----:B------:R-:W-:Y:S05]  /*254b0*/  @!P1 BRA `(.L_x_518) ;  /* 0x0000000000049947 */ /* 0x000fea0003800000 */
[----:B--2---:R-:W-:Y:S01]  /*254c0*/  BPT.TRAP 0x1 ;  /* 0x000000040000795c */ /* 0x004fe20000300000 */
.L_x_518:
[----:B---3--:R3:W-:Y:S02]  /*254d0*/  SYNCS.ARRIVE.TRANS64.A1T0 RZ, [R12+URZ+0x34400], RZ ;  /* 0x034400ff0cff79a7 */ /* 0x0087e4000810003f */
.L_x_517:
[----:B--2---:R-:W-:Y:S05]  /*254e0*/  BSYNC B0 ;  /* 0x0000000000007941 */ /* 0x004fea0003800000 */
.L_x_516:
[----:B------:R-:W-:Y:S02]  /*254f0*/  ISETP.NE.AND P3, PT, R19, RZ, PT ;  /* 0x000000ff1300720c */ /* 0x000fe40003f65270 */
[----:B------:R-:W-:-:S04]  /*25500*/  IADD3 R13, R13, 0x1, RZ ;  /* 0x000000010d0d7810 */ /* 0x000fc80007ffe0ff */
[----:B------:R-:W-:-:S04]  /*25510*/  ISETP.NE.AND P2, PT, R13, 0x8, PT ;  /* 0x000000080d00780c */ /* 0x000fc80003f45270 */
[----:B-1----:R-:W-:Y:S02]  /*25520*/  SEL R3, RZ, 0x1, P2 ;  /* 0x00000001ff037807 */ /* 0x002fe40001000000 */
[----:B------:R-:W-:Y:S02]  /*25530*/  SEL R13, R13, RZ, P2 ;  /* 0x000000ff0d0d7207 */ /* 0x000fe40001000000 */
[----:B------:R-:W-:Y:S01]  /*25540*/  LOP3.LUT R14, R14, R3, RZ, 0x3c, !PT ;  /* 0x000000030e0e7212 */ /* 0x000fe200078e3cff */
[----:B------:R-:W-:Y:S06]  /*25550*/  @P3 BRA `(.L_x_519) ;  /* 0xffffffe000fc3947 */ /* 0x000fec000383ffff */
[----:B------:R-:W-:Y:S05]  /*25560*/  @!P1 BRA `(.L_x_520) ;  /* 0x0000000000049947 */ /* 0x000fea0003800000 */
[----:B------:R-:W-:Y:S01]  /*25570*/  BPT.TRAP 0x1 ;  /* 0x000000040000795c */ /* 0x000fe20000300000 */
.L_x_520:
[----:B------:R-:W-:Y:S02]  /*25580*/  LEA R3, R13, R2, 0x3 ;  /* 0x000000020d037211 */ /* 0x000fe400078e18ff */
[----:B-----5:R-:W-:-:S04]  /*25590*/  SHF.L.U32 R0, R14, 0x1f, RZ ;  /* 0x0000001f0e007819 */ /* 0x020fc800000006ff */
[----:B------:R-:W1:Y:S02]  /*255a0*/  SYNCS.PHASECHK.TRANS64.TRYWAIT P0, [R3+URZ+0x34440], R0 ;  /* 0x03444000030075a7 */ /* 0x000e64000800017f */
[----:B-1----:R-:W-:Y:S05]  /*255b0*/  @!P0 BRA `(.L_x_521) ;  /* 0x0000002400b08947 */ /* 0x002fea0003800000 */
.L_x_633:
[----:B------:R-:W-:Y:S05]  /*255c0*/  @!P1 BRA `(.L_x_522) ;  /* 0x0000000000049947 */ /* 0x000fea0003800000 */
[----:B------:R-:W-:Y:S01]  /*255d0*/  BPT.TRAP 0x1 ;  /* 0x000000040000795c */ /* 0x000fe20000300000 */
.L_x_522:
[----:B------:R-:W-:-:S04]  /*255e0*/  IADD3 R13, R13, 0x1, RZ ;  /* 0x000000010d0d7810 */ /* 0x000fc80007ffe0ff */
[----:B------:R-:W-:-:S04]  /*255f0*/  ISETP.NE.AND P0, PT, R13, 0x8, PT ;  /* 0x000000080d00780c */ /* 0x000fc80003f05270 */
[----:B-1----:R-:W-:Y:S02]  /*25600*/  SEL R3, RZ, 0x1, P0 ;  /* 0x00000001ff037807 */ /* 0x002fe40000000000 */
[----:B------:R-:W-:Y:S02]  /*25610*/  SEL R13, R13, RZ, P0 ;  /* 0x000000ff0d0d7207 */ /* 0x000fe40000000000 */
[----:B------:R-:W-:Y:S02]  /*25620*/  LOP3.LUT R14, R14, R3, RZ, 0x3c, !PT ;  /* 0x000000030e0e7212 */ /* 0x000fe400078e3cff */
[----:B------:R-:W-:Y:S02]  /*25630*/  LEA R3, R13, R2, 0x3 ;  /* 0x000000020d037211 */ /* 0x000fe400078e18ff */
[----:B------:R-:W-:-:S04]  /*25640*/  SHF.L.U32 R0, R14, 0x1f, RZ ;  /* 0x0000001f0e007819 */ /* 0x000fc800000006ff */
[----:B------:R-:W1:Y:S02]  /*25650*/  SYNCS.PHASECHK.TRANS64.TRYWAIT P0, [R3+URZ+0x34440], R0 ;  /* 0x03444000030075a7 */ /* 0x000e64000800017f */
[----:B-1----:R-:W-:Y:S05]  /*25660*/  @!P0 BRA `(.L_x_523) ;  /* 0x0000002400988947 */ /* 0x002fea0003800000 */
.L_x_634:
[----:B------:R-:W-:Y:S05]  /*25670*/  @!P1 BRA `(.L_x_524) ;  /* 0x0000000000049947 */ /* 0x000fea0003800000 */
[----:B------:R-:W-:Y:S01]  /*25680*/  BPT.TRAP 0x1 ;  /* 0x000000040000795c */ /* 0x000fe20000300000 */
.L_x_524:
[----:B-1----:R-:W-:-:S05]  /*25690*/  VIADD R0, R13, 0x1 ;  /* 0x000000010d007836 */ /* 0x002fca0000000000 */
[----:B------:R-:W-:-:S04]  /*256a0*/  ISETP.NE.AND P0, PT, R0, 0x8, PT ;  /* 0x000000080000780c */ /* 0x000fc80003f05270 */
[----:B------:R-:W-:Y:S02]  /*256b0*/  SEL R3, RZ, 0x1, P0 ;  /* 0x00000001ff037807 */ /* 0x000fe40000000000 */
[----:B------:R-:W-:Y:S02]  /*256c0*/  SEL R5, R0, RZ, P0 ;  /* 0x000000ff00057207 */ /* 0x000fe40000000000 */
[----:B------:R-:W-:Y:S02]  /*256d0*/  LOP3.LUT R14, R14, R3, RZ, 0x3c, !PT ;  /* 0x000000030e0e7212 */ /* 0x000fe400078e3cff */
[----:B------:R-:W-:Y:S02]  /*256e0*/  LEA R3, R5, R2, 0x3 ;  /* 0x0000000205037211 */ /* 0x000fe400078e18ff */
[----:B------:R-:W-:-:S04]  /*256f0*/  SHF.L.U32 R0, R14, 0x1f, RZ ;  /* 0x0000001f0e007819 */ /* 0x000fc800000006ff */
[----:B------:R-:W1:Y:S02]  /*25700*/  SYNCS.PHASECHK.TRANS64.TRYWAIT P0, [R3+URZ+0x34440], R0 ;  /* 0x03444000030075a7 */ /* 0x000e64000800017f */
[----:B-1----:R-:W-:Y:S05]  /*25710*/  @!P0 BRA `(.L_x_525) ;  /* 0x0000002400808947 */ /* 0x002fea0003800000 */
.L_x_635:
[----:B------:R-:W-:Y:S05]  /*25720*/  @!P1 BRA `(.L_x_526) ;  /* 0x0000000000049947 */ /* 0x000fea0003800000 */
[----:B------:R-:W-:Y:S01]  /*25730*/  BPT.TRAP 0x1 ;  /* 0x000000040000795c */ /* 0x000fe20000300000 */
.L_x_526:
[----:B-1----:R-:W-:-:S04]  /*25740*/  IADD3 R0, R5, 0x1, RZ ;  /* 0x0000000105007810 */ /* 0x002fc80007ffe0ff */
        /* <DEDUP_REMOVED lines=8> */
.L_x_636:
[----:B------:R-:W-:Y:S05]  /*257d0*/  @!P1 BRA `(.L_x_528) ;  /* 0x0000000000049947 */ /* 0x000fea0003800000 */
[----:B------:R-:W-:Y:S01]  /*257e0*/  BPT.TRAP 0x1 ;  /* 0x000000040000795c */ /* 0x000fe20000300000 */
.L_x_528:
        /* <DEDUP_REMOVED lines=9> */
.L_x_637:
[----:B------:R-:W-:Y:S05]  /*25880*/  @!P1 BRA `(.L_x_530) ;  /* 0x0000000000049947 */ /* 0x000fea0003800000 */
[----:B------:R-:W-:Y:S01]  /*25890*/  BPT.TRAP 0x1 ;  /* 0x000000040000795c */ /* 0x000fe20000300000 */
.L_x_530:
        /* <DEDUP_REMOVED lines=9> */
.L_x_638:
[----:B------:R-:W-:Y:S05]  /*25930*/  @!P1 BRA `(.L_x_532) ;  /* 0x0000000000049947 */ /* 0x000fea0003800000 */
[----:B------:R-:W-:Y:S01]  /*25940*/  BPT.TRAP 0x1 ;  /* 0x000000040000795c */ /* 0x000fe20000300000 */
.L_x_532:
[----:B-1----:R-:W-:-:S04]  /*25950*/  IADD3 R0, R5, 0x1, RZ ;  /* 0x0000000105007810 */ /* 0x002fc80007ffe0ff */
[----:B------:R-:W-:-:S04]  /*25960*/  ISETP.NE.AND P0, PT, R0, 0x8, PT ;  /* 0x000000080000780c */ /* 0x000fc80003f05270 */
[----:B------:R-:W-:Y:S02]  /*25970*/  SEL R3, RZ, 0x1, P0 ;  /* 0x00000001ff037807 */ /* 0x000fe40000000000 */
[----:B------:R-:W-:Y:S02]  /*25980*/  SEL R5, R0, RZ, P0 ;  /* 0x000000ff00057207 */ /* 0x000fe40000000000 */
[----:B----4-:R-:W-:Y:S02]  /*25990*/  LOP3.LUT R7, R14, R3, RZ, 0x3c, !PT ;  /* 0x000000030e077212 */ /* 0x010fe400078e3cff */
[----:B------:R-:W-:Y:S02]  /*259a0*/  LEA R3, R5, R2, 0x3 ;  /* 0x0000000205037211 */ /* 0x000fe400078e18ff */
[----:B------:R-:W-:-:S04]  /*259b0*/  SHF.L.U32 R0, R7, 0x1f, RZ ;  /* 0x0000001f07007819 */ /* 0x000fc800000006ff */
[----:B------:R-:W1:Y:S02]  /*259c0*/  SYNCS.PHASECHK.TRANS64.TRYWAIT P0, [R3+URZ+0x34440], R0 ;  /* 0x03444000030075a7 */ /* 0x000e64000800017f */
[----:B-1----:R-:W-:Y:S05]  /*259d0*/  @!P0 BRA `(.L_x_533) ;  /* 0x0000002400208947 */ /* 0x002fea0003800000 */
.L_x_639:
[----:B------:R-:W-:Y:S05]  /*259e0*/  @!P1 BRA `(.L_x_534) ;  /* 0x0000000000049947 */ /* 0x000fea0003800000 */
[----:B------:R-:W-:Y:S01]  /*259f0*/  BPT.TRAP 0x1 ;  /* 0x000000040000795c */ /* 0x000fe20000300000 */
.L_x_534:
[----:B-1----:R-:W-:-:S05]  /*25a00*/  VIADD R0, R5, 0x1 ;  /* 0x0000000105007836 */ /* 0x002fca0000000000 */
[----:B------:R-:W-:-:S04]  /*25a10*/  ISETP.NE.AND P0, PT, R0, 0x8, PT ;  /* 0x000000080000780c */ /* 0x000fc80003f05270 */
[----:B------:R-:W-:Y:S02]  /*25a20*/  SEL R4, RZ, 0x1, P0 ;  /* 0x00000001ff047807 */ /* 0x000fe40000000000 */
[----:B------:R-:W-:Y:S02]  /*25a30*/  SEL R3, R0, RZ, P0 ;  /* 0x000000ff00037207 */ /* 0x000fe40000000000 */
[----:B------:R-:W-:Y:S02]  /*25a40*/  LOP3.LUT R0, R7, R4, RZ, 0x3c, !PT ;  /* 0x0000000407007212 */ /* 0x000fe400078e3cff */
[----:B------:R-:W-:Y:S02]  /*25a50*/  LEA R3, R3, R2, 0x3 ;  /* 0x0000000203037211 */ /* 0x000fe400078e18ff */
[----:B------:R-:W-:-:S07]  /*25a60*/  SHF.L.U32 R0, R0, 0x1f, RZ ;  /* 0x0000001f00007819 */ /* 0x000fce00000006ff */
.L_x_535:
[----:B-1----:R1:W2:Y:S02]  /*25a70*/  SYNCS.PHASECHK.TRANS64.TRYWAIT P0, [R3+URZ+0x34440], R0 ;  /* 0x03444000030075a7 */ /* 0x0022a4000800017f */
[----:B--2---:R-:W-:Y:S05]  /*25a80*/  @!P0 NANOSLEEP.SYNCS 0x989680 ;  /* 0x009896800000895d */ /* 0x004fea0003900000 */
[----:B------:R-:W2:Y:S02]  /*25a90*/  @!P0 SYNCS.PHASECHK.TRANS64 P0, [R3+URZ+0x34440], R0 ;  /* 0x03444000030085a7 */ /* 0x000ea4000800007f */
[----:B--2---:R-:W-:Y:S05]  /*25aa0*/  @P0 EXIT ;  /* 0x000000000000094d */ /* 0x004fea0003800000 */
[----:B------:R-:W-:Y:S05]  /*25ab0*/  BRA `(.L_x_535) ;  /* 0xfffffffc00ec7947 */ /* 0x000fea000383ffff */
.L_x_21:
[----:B-1----:R-:W-:-:S04]  /*25ac0*/  MOV R12, UR11 ;  /* 0x0000000b000c7c02 */ /* 0x002fc80008000f00 */
[----:B------:R1:W2:Y:S03]  /*25ad0*/  SYNCS.PHASECHK.TRANS64.TRYWAIT P1, [R12+URZ+0x34400], R3 ;  /* 0x034400030c0075a7 */ /* 0x0002a6000802017f */
[----:B--2---:R-:W-:Y:S05]  /*25ae0*/  @!P1 NANOSLEEP.SYNCS 0x989680 ;  /* 0x009896800000995d */ /* 0x004fea0003900000 */
[----:B------:R-:W2:Y:S02]  /*25af0*/  @!P1 SYNCS.PHASECHK.TRANS64 P1, [R12+URZ+0x34400], R3 ;  /* 0x034400030c0095a7 */ /* 0x000ea4000802007f */
[----:B--2---:R-:W-:Y:S05]  /*25b00*/  @!P1 BRA `(.L_x_21) ;  /* 0xfffffffc00ec9947 */ /* 0x004fea000383ffff */
[----:B------:R-:W-:Y:S05]  /*25b10*/  BRA `(.L_x_536) ;  /* 0xfffffdd000b87947 */ /* 0x000fea000383ffff */
.L_x_33:
[----:B------:R-:W-:-:S06]  /*25b20*/  UIADD3 UR4, UR50, UR49, URZ ;  /* 0x0000003132047290 */ /* 0x000fcc000fffe03f */
[----:B-1----:R-:W-:-:S04]  /*25b30*/  MOV R3, UR4 ;  /* 0x0000000400037c02 */ /* 0x002fc80008000f00 */
[----:B------:R1:W2:Y:S03]  /*25b40*/  SYNCS.PHASECHK.TRANS64.TRYWAIT P0, [R3+URZ], R8 ;  /* 0x00000008030075a7 */ /* 0x0002a6000800017f */
[----:B--2---:R-:W-:Y:S05]  /*25b50*/  @!P0 NANOSLEEP.SYNCS 0x989680 ;  /* 0x009896800000895d */ /* 0x004fea0003900000 */
[----:B------:R-:W2:Y:S02]  /*25b60*/  @!P0 SYNCS.PHASECHK.TRANS64 P0, [R3+URZ], R8 ;  /* 0x00000008030085a7 */ /* 0x000ea4000800007f */
[----:B--2---:R-:W-:Y:S05]  /*25b70*/  @!P0 BRA `(.L_x_33) ;  /* 0xfffffffc00e88947 */ /* 0x004fea000383ffff */
[----:B------:R-:W-:Y:S05]  /*25b80*/  BRA `(.L_x_537) ;  /* 0xfffffddc00f07947 */ /* 0x000fea000383ffff */
.L_x_38:
[----:B-1----:R-:W-:-:S04]  /*25b90*/  MOV R3, UR4 ;  /* 0x0000000400037c02 */ /* 0x002fc80008000f00 */
[----:B------:R1:W4:Y:S03]  /*25ba0*/  SYNCS.PHASECHK.TRANS64.TRYWAIT P0, [R3+URZ+0x34480], R0 ;  /* 0x03448000030075a7 */ /* 0x000326000800017f */
[----:B----4-:R-:W-:Y:S05]  /*25bb0*/  @!P0 NANOSLEEP.SYNCS 0x989680 ;  /* 0x009896800000895d */ /* 0x010fea0003900000 */
[----:B------:R-:W4:Y:S02]  /*25bc0*/  @!P0 SYNCS.PHASECHK.TRANS64 P0, [R3+URZ+0x34480], R0 ;  /* 0x03448000030085a7 */ /* 0x000f24000800007f */
[----:B----4-:R-:W-:Y:S05]  /*25bd0*/  @!P0 BRA `(.L_x_38) ;  /* 0xfffffffc00ec8947 */ /* 0x010fea000383ffff */
[----:B------:R-:W-:Y:S05]  /*25be0*/  BRA `(.L_x_37) ;  /* 0xfffffdfc00287947 */ /* 0x000fea000383ffff */
.L_x_43:
[----:B---3--:R-:W-:-:S04]  /*25bf0*/  MOV R8, UR4 ;  /* 0x0000000400087c02 */ /* 0x008fc80008000f00 */
[----:B------:R3:W4:Y:S03]  /*25c00*/  SYNCS.PHASECHK.TRANS64.TRYWAIT P0, [R8+URZ+0x34480], R3 ;  /* 0x03448003080075a7 */ /* 0x000726000800017f */
[----:B----4-:R-:W-:Y:S05]  /*25c10*/  @!P0 NANOSLEEP.SYNCS 0x989680 ;  /* 0x009896800000895d */ /* 0x010fea0003900000 */
[----:B------:R-:W4:Y:S02]  /*25c20*/  @!P0 SYNCS.PHASECHK.TRANS64 P0, [R8+URZ+0x34480], R3 ;  /* 0x03448003080085a7 */ /* 0x000f24000800007f */
[----:B----4-:R-:W-:Y:S05]  /*25c30*/  @!P0 BRA `(.L_x_43) ;  /* 0xfffffffc00ec8947 */ /* 0x010fea000383ffff */
[----:B------:R-:W-:Y:S05]  /*25c40*/  BRA `(.L_x_42) ;  /* 0xfffffe4400b07947 */ /* 0x000fea000383ffff */
.L_x_49:
[----:B------:R-:W-:-:S06]  /*25c50*/  UIADD3 UR4, UR50, UR49, URZ ;  /* 0x0000003132047290 */ /* 0x000fcc000fffe03f */
[----:B---3--:R-:W-:-:S04]  /*25c60*/  MOV R2, UR4 ;  /* 0x0000000400027c02 */ /* 0x008fc80008000f00 */
[----:B------:R3:W4:Y:S03]  /*25c70*/  SYNCS.PHASECHK.TRANS64.TRYWAIT P0, [R2+URZ+0x10], R0 ;  /* 0x00001000020075a7 */ /* 0x000726000800017f */
[----:B----4-:R-:W-:Y:S05]  /*25c80*/  @!P0 NANOSLEEP.SYNCS 0x989680 ;  /* 0x009896800000895d */ /* 0x010fea0003900000 */
[----:B------:R-:W4:Y:S02]  /*25c90*/  @!P0 SYNCS.PHASECHK.TRANS64 P0, [R2+URZ+0x10], R0 ;  /* 0x00001000020085a7 */ /* 0x000f24000800007f */
[----:B----4-:R-:W-:Y:S05]  /*25ca0*/  @!P0 BRA `(.L_x_49) ;  /* 0xfffffffc00e88947 */ /* 0x010fea000383ffff */
[----:B------:R-:W-:Y:S05]  /*25cb0*/  BRA `(.L_x_538) ;  /* 0xfffffeac008c7947 */ /* 0x000fea000383ffff */
.L_x_61:
[----:B------:R-:W-:-:S07]  /*25cc0*/  MOV R15, 0xffffffff ;  /* 0xffffffff000f7802 */ /* 0x000fce0000000f00 */
[----:B-123-5:R-:W-:Y:S05]  /*25cd0*/  WARPSYNC.COLLECTIVE R15, `(.L_x_539) ;  /* 0x000000000f0c7348 */ /* 0x02efea0003c00000 */
[----:B------:R-:W-:Y:S02]  /*25ce0*/  ELECT P6, UR62, PT ;  /* 0x00000000003e782f */ /* 0x000fe400038c0000 */
[----:B------:R-:W-:Y:S01]  /*25cf0*/  MOV R14, UR62 ;  /* 0x0000003e000e7c02 */ /* 0x000fe20008000f00 */
[----:B-123-5:R-:W-:Y:S10]  /*25d00*/  ENDCOLLECTIVE ;  /* 0x000000000000791b */ /* 0x02eff40003800000 */
.L_x_539:
[----:B------:R-:W-:Y:S05]  /*25d10*/  BRA `(.L_x_540) ;  /* 0xfffffeb400107947 */ /* 0x000fea000383ffff */
.L_x_63:
[----:B-1----:R-:W-:-:S04]  /*25d20*/  MOV R3, UR47 ;  /* 0x0000002f00037c02 */ /* 0x002fc80008000f00 */
[----:B------:R1:W3:Y:S03]  /*25d30*/  SYNCS.PHASECHK.TRANS64.TRYWAIT P2, [R3+URZ+0x344e0], R158 ;  /* 0x0344e09e030075a7 */ /* 0x0002e6000804017f */
[----:B---3--:R-:W-:Y:S05]  /*25d40*/  @!P2 NANOSLEEP.SYNCS 0x989680 ;  /* 0x009896800000a95d */ /* 0x008fea0003900000 */
[----:B------:R-:W3:Y:S02]  /*25d50*/  @!P2 SYNCS.PHASECHK.TRANS64 P2, [R3+URZ+0x344e0], R158 ;  /* 0x0344e09e0300a5a7 */ /* 0x000ee4000804007f */
[----:B---3--:R-:W-:Y:S05]  /*25d60*/  @!P2 BRA `(.L_x_63) ;  /* 0xfffffffc00eca947 */ /* 0x008fea000383ffff */
[----:B------:R-:W-:Y:S05]  /*25d70*/  BRA `(.L_x_541) ;  /* 0xfffffeb400207947 */ /* 0x000fea000383ffff */
.L_x_69:
[----:B-1----:R-:W-:-:S04]  /*25d80*/  MOV R12, UR47 ;  /* 0x0000002f000c7c02 */ /* 0x002fc80008000f00 */
[----:B------:R1:W2:Y:S03]  /*25d90*/  SYNCS.PHASECHK.TRANS64.TRYWAIT P3, [R12+URZ+0x344e8], R158 ;  /* 0x0344e89e0c0075a7 */ /* 0x0002a6000806017f */
[----:B--2---:R-:W-:Y:S05]  /*25da0*/  @!P3 NANOSLEEP.SYNCS 0x989680 ;  /* 0x009896800000b95d */ /* 0x004fea0003900000 */
[----:B------:R-:W2:Y:S02]  /*25db0*/  @!P3 SYNCS.PHASECHK.TRANS64 P3, [R12+URZ+0x344e8], R158 ;  /* 0x0344e89e0c00b5a7 */ /* 0x000ea4000806007f */
[----:B--2---:R-:W-:Y:S05]  /*25dc0*/  @!P3 BRA `(.L_x_69) ;  /* 0xfffffffc00ecb947 */ /* 0x004fea000383ffff */
[----:B------:R-:W-:Y:S05]  /*25dd0*/  BRA `(.L_x_542) ;  /* 0xfffffeb800c07947 */ /* 0x000fea000383ffff */
.L_x_74:
[----:B-1----:R-:W-:-:S04]  /*25de0*/  IMAD.U32 R12, RZ, RZ, UR47 ;  /* 0x0000002fff0c7e24 */ /* 0x002fc8000f8e00ff */
[----:B------:R1:W2:Y:S03]  /*25df0*/  SYNCS.PHASECHK.TRANS64.TRYWAIT P3, [R12+URZ+0x344f0], R158 ;  /* 0x0344f09e0c0075a7 */ /* 0x0002a6000806017f */
[----:B--2---:R-:W-:Y:S05]  /*25e00*/  @!P3 NANOSLEEP.SYNCS 0x989680 ;  /* 0x009896800000b95d */ /* 0x004fea0003900000 */
[----:B------:R-:W2:Y:S02]  /*25e10*/  @!P3 SYNCS.PHASECHK.TRANS64 P3, [R12+URZ+0x344f0], R158 ;  /* 0x0344f09e0c00b5a7 */ /* 0x000ea4000806007f */
[----:B--2---:R-:W-:Y:S05]  /*25e20*/  @!P3 BRA `(.L_x_74) ;  /* 0xfffffffc00ecb947 */ /* 0x004fea000383ffff */
[----:B------:R-:W-:Y:S05]  /*25e30*/  BRA `(.L_x_543) ;  /* 0xfffffec000487947 */ /* 0x000fea000383ffff */
.L_x_79:
[----:B-1----:R-:W-:-:S04]  /*25e40*/  MOV R12, UR47 ;  /* 0x0000002f000c7c02 */ /* 0x002fc80008000f00 */
[----:B------:R1:W2:Y:S03]  /*25e50*/  SYNCS.PHASECHK.TRANS64.TRYWAIT P3, [R12+URZ+0x344f8], R158 ;  /* 0x0344f89e0c0075a7 */ /* 0x0002a6000806017f */
[----:B--2---:R-:W-:Y:S05]  /*25e60*/  @!P3 NANOSLEEP.SYNCS 0x989680 ;  /* 0x009896800000b95d */ /* 0x004fea0003900000 */
[----:B------:R-:W2:Y:S02]  /*25e70*/  @!P3 SYNCS.PHASECHK.TRANS64 P3, [R12+URZ+0x344f8], R158 ;  /* 0x0344f89e0c00b5a7 */ /* 0x000ea4000806007f */
[----:B--2---:R-:W-:Y:S05]  /*25e80*/  @!P3 BRA `(.L_x_79) ;  /* 0xfffffffc00ecb947 */ /* 0x004fea000383ffff */
[----:B------:R-:W-:Y:S05]  /*25e90*/  BRA `(.L_x_544) ;  /* 0xfffffec400d07947 */ /* 0x000fea000383ffff */
.L_x_84:
[----:B-1----:R-:W-:-:S04]  /*25ea0*/  MOV R12, UR47 ;  /* 0x0000002f000c7c02 */ /* 0x002fc80008000f00 */
[----:B------:R1:W2:Y:S03]  /*25eb0*/  SYNCS.PHASECHK.TRANS64.TRYWAIT P3, [R12+URZ+0x344e0], R24 ;  /* 0x0344e0180c0075a7 */ /* 0x0002a6000806017f */
[----:B--2---:R-:W-:Y:S05]  /*25ec0*/  @!P3 NANOSLEEP.SYNCS 0x989680 ;  /* 0x009896800000b95d */ /* 0x004fea0003900000 */
[----:B------:R-:W2:Y:S02]  /*25ed0*/  @!P3 SYNCS.PHASECHK.TRANS64 P3, [R12+URZ+0x344e0], R24 ;  /* 0x0344e0180c00b5a7 */ /* 0x000ea4000806007f */
[----:B--2---:R-:W-:Y:S05]  /*25ee0*/  @!P3 BRA `(.L_x_84) ;  /* 0xfffffffc00ecb947 */ /* 0x004fea000383ffff */
[----:B------:R-:W-:Y:S05]  /*25ef0*/  BRA `(.L_x_545) ;  /* 0xfffffecc00207947 */ /* 0x000fea000383ffff */
.L_x_89:
[----:B-1----:R-:W-:-:S04]  /*25f00*/  MOV R12, UR47 ;  /* 0x0000002f000c7c02 */ /* 0x002fc80008000f00 */
[----:B------:R1:W2:Y:S03]  /*25f10*/  SYNCS.PHASECHK.TRANS64.TRYWAIT P3, [R12+URZ+0x344e8], R24 ;  /* 0x0344e8180c0075a7 */ /* 0x0002a6000806017f */
[----:B--2---:R-:W-:Y:S05]  /*25f20*/  @!P3 NANOSLEEP.SYNCS 0x989680 ;  /* 0x009896800000b95d */ /* 0x004fea0003900000 */
[----:B------:R-:W2:Y:S02]  /*25f30*/  @!P3 SYNCS.PHASECHK.TRANS64 P3, [R12+URZ+0x344e8], R24 ;  /* 0x0344e8180c00b5a7 */ /* 0x000ea4000806007f */
[----:B--2---:R-:W-:Y:S05]  /*25f40*/  @!P3 BRA `(.L_x_89) ;  /* 0xfffffffc00ecb947 */ /* 0x004fea000383ffff */
[----:B------:R-:W-:Y:S05]  /*25f50*/  BRA `(.L_x_546) ;  /* 0xfffffed000a87947 */ /* 0x000fea000383ffff */
.L_x_94:
[----:B-1----:R-:W-:-:S04]  /*25f60*/  MOV R12, UR47 ;  /* 0x0000002f000c7c02 */ /* 0x002fc80008000f00 */
[----:B------:R1:W2:Y:S03]  /*25f70*/  SYNCS.PHASECHK.TRANS64.TRYWAIT P3, [R12+URZ+0x344f0], R24 ;  /* 0x0344f0180c0075a7 */ /* 0x0002a6000806017f */
[----:B--2---:R-:W-:Y:S05]  /*25f80*/  @!P3 NANOSLEEP.SYNCS 0x989680 ;  /* 0x009896800000b95d */ /* 0x004fea0003900000 */
[----:B------:R-:W2:Y:S02]  /*25f90*/  @!P3 SYNCS.PHASECHK.TRANS64 P3, [R12+URZ+0x344f0], R24 ;  /* 0x0344f0180c00b5a7 */ /* 0x000ea4000806007f */
[----:B--2---:R-:W-:Y:S05]  /*25fa0*/  @!P3 BRA `(.L_x_94) ;  /* 0xfffffffc00ecb947 */ /* 0x004fea000383ffff */
[----:B------:R-:W-:Y:S05]  /*25fb0*/  BRA `(.L_x_547) ;  /* 0xfffffed800287947 */ /* 0x000fea000383ffff */
.L_x_99:
[----:B-1----:R-:W-:-:S04]  /*25fc0*/  MOV R12, UR47 ;  /* 0x0000002f000c7c02 */ /* 0x002fc80008000f00 */
[----:B------:R1:W2:Y:S03]  /*25fd0*/  SYNCS.PHASECHK.TRANS64.TRYWAIT P3, [R12+URZ+0x344f8], R24 ;  /* 0x0344f8180c0075a7 */ /* 0x0002a6000806017f */
[----:B--2---:R-:W-:Y:S05]  /*25fe0*/  @!P3 NANOSLEEP.SYNCS 0x989680 ;  /* 0x009896800000b95d */ /* 0x004fea0003900000 */
[----:B------:R-:W2:Y:S02]  /*25ff0*/  @!P3 SYNCS.PHASECHK.TRANS64 P3, [R12+URZ+0x344f8], R24 ;  /* 0x0344f8180c00b5a7 */ /* 0x000ea4000806007f */
[----:B--2---:R-:W-:Y:S05]  /*26000*/  @!P3 BRA `(.L_x_99) ;  /* 0xfffffffc00ecb947 */ /* 0x004fea000383ffff */
[----:B------:R-:W-:Y:S05]  /*26010*/  BRA `(.L_x_548) ;  /* 0xfffffedc00a87947 */ /* 0x000fea000383ffff */
.L_x_104:
[----:B-1----:R-:W-:-:S04]  /*26020*/  MOV R12, UR47 ;  /* 0x0000002f000c7c02 */ /* 0x002fc80008000f00 */
[----:B------:R1:W2:Y:S03]  /*26030*/  SYNCS.PHASECHK.TRANS64.TRYWAIT P3, [R12+URZ+0x344e0], R158 ;  /* 0x0344e09e0c0075a7 */ /* 0x0002a6000806017f */
[----:B--2---:R-:W-:Y:S05]  /*26040*/  @!P3 NANOSLEEP.SYNCS 0x989680 ;  /* 0x009896800000b95d */ /* 0x004fea0003900000 */
[----:B------:R-:W2:Y:S02]  /*26050*/  @!P3 SYNCS.PHASECHK.TRANS64 P3, [R12+URZ+0x344e0], R158 ;  /* 0x0344e09e0c00b5a7 */ /* 0x000ea4000806007f */
[----:B--2---:R-:W-:Y:S05]  /*26060*/  @!P3 BRA `(.L_x_104) ;  /* 0xfffffffc00ecb947 */ /* 0x004fea000383ffff */
[----:B------:R-:W-:Y:S05]  /*26070*/  BRA `(.L_x_549) ;  /* 0xfffffee000e87947 */ /* 0x000fea000383ffff */
.L_x_109:
[----:B-1----:R-:W-:-:S04]  /*26080*/  MOV R12, UR47 ;  /* 0x0000002f000c7c02 */ /* 0x002fc80008000f00 */
[----:B------:R1:W2:Y:S03]  /*26090*/  SYNCS.PHASECHK.TRANS64.TRYWAIT P3, [R12+URZ+0x344e8], R158 ;  /* 0x0344e89e0c0075a7 */ /* 0x0002a6000806017f */
[----:B--2---:R-:W-:Y:S05]  /*260a0*/  @!P3 NANOSLEEP.SYNCS 0x989680 ;  /* 0x009896800000b95d */ /* 0x004fea0003900000 */
[----:B------:R-:W2:Y:S02]  /*260b0*/  @!P3 SYNCS.PHASECHK.TRANS64 P3, [R12+URZ+0x344e8], R158 ;  /* 0x0344e89e0c00b5a7 */ /* 0x000ea4000806007f */
[----:B--2---:R-:W-:Y:S05]  /*260c0*/  @!P3 BRA `(.L_x_109) ;  /* 0xfffffffc00ecb947 */ /* 0x004fea000383ffff */
[----:B------:R-:W-:Y:S05]  /*260d0*/  BRA `(.L_x_550) ;  /* 0xfffffee800687947 */ /* 0x000fea000383ffff */
.L_x_114:
[----:B-1----:R-:W-:-:S04]  /*260e0*/  MOV R12, UR47 ;  /* 0x0000002f000c7c02 */ /* 0x002fc80008000f00 */
[----:B------:R1:W2:Y:S03]  /*260f0*/  SYNCS.PHASECHK.TRANS64.TRYWAIT P3, [R12+URZ+0x344f0], R158 ;  /* 0x0344f09e0c0075a7 */ /* 0x0002a6000806017f */
[----:B--2---:R-:W-:Y:S05]  /*26100*/  @!P3 NANOSLEEP.SYNCS 0x989680 ;  /* 0x009896800000b95d */ /* 0x004fea0003900000 */
[----:B------:R-:W2:Y:S02]  /*26110*/  @!P3 SYNCS.PHASECHK.TRANS64 P3, [R12+URZ+0x344f0], R158 ;  /* 0x0344f09e0c00b5a7 */ /* 0x000ea4000806007f */
[----:B--2---:R-:W-:Y:S05]  /*26120*/  @!P3 BRA `(.L_x_114) ;  /* 0xfffffffc00ecb947 */ /* 0x004fea000383ffff */
[----:B------:R-:W-:Y:S05]  /*26130*/  BRA `(.L_x_551) ;  /* 0xfffffeec00e87947 */ /* 0x000fea000383ffff */
.L_x_119:
[----:B-1----:R-:W-:-:S04]  /*26140*/  MOV R12, UR47 ;  /* 0x0000002f000c7c02 */ /* 0x002fc80008000f00 */
[----:B------:R1:W2:Y:S03]  /*26150*/  SYNCS.PHASECHK.TRANS64.TRYWAIT P3, [R12+URZ+0x344f8], R158 ;  /* 0x0344f89e0c0075a7 */ /* 0x0002a6000806017f */
[----:B--2---:R-:W-:Y:S05]  /*26160*/  @!P3 NANOSLEEP.SYNCS 0x989680 ;  /* 0x009896800000b95d */ /* 0x004fea0003900000 */
[----:B------:R-:W2:Y:S02]  /*26170*/  @!P3 SYNCS.PHASECHK.TRANS64 P3, [R12+URZ+0x344f8], R158 ;  /* 0x0344f89e0c00b5a7 */ /* 0x000ea4000806007f */
[----:B--2---:R-:W-:Y:S05]  /*26180*/  @!P3 BRA `(.L_x_119) ;  /* 0xfffffffc00ecb947 */ /* 0x004fea000383ffff */
[----:B------:R-:W-:Y:S05]  /*26190*/  BRA `(.L_x_552) ;  /* 0xfffffef400687947 */ /* 0x000fea000383ffff */
.L_x_124:
[----:B-1----:R-:W-:-:S04]  /*261a0*/  IMAD.U32 R12, RZ, RZ, UR47 ;  /* 0x0000002fff0c7e24 */ /* 0x002fc8000f8e00ff */
[----:B------:R1:W2:Y:S03]  /*261b0*/  SYNCS.PHASECHK.TRANS64.TRYWAIT P3, [R12+URZ+0x344e0], R24 ;  /* 0x0344e0180c0075a7 */ /* 0x0002a6000806017f */
[----:B--2---:R-:W-:Y:S05]  /*261c0*/  @!P3 NANOSLEEP.SYNCS 0x989680 ;  /* 0x009896800000b95d */ /* 0x004fea0003900000 */
[----:B------:R-:W2:Y:S02]  /*261d0*/  @!P3 SYNCS.PHASECHK.TRANS64 P3, [R12+URZ+0x344e0], R24 ;  /* 0x0344e0180c00b5a7 */ /* 0x000ea4000806007f */
[----:B--2---:R-:W-:Y:S05]  /*261e0*/  @!P3 BRA `(.L_x_124) ;  /* 0xfffffffc00ecb947 */ /* 0x004fea000383ffff */
[----:B------:R-:W-:Y:S05]  /*261f0*/  BRA `(.L_x_553) ;  /* 0xfffffef800a87947 */ /* 0x000fea000383ffff */
.L_x_129:
[----:B-1----:R-:W-:-:S04]  /*26200*/  MOV R12, UR47 ;  /* 0x0000002f000c7c02 */ /* 0x002fc80008000f00 */
[----:B------:R1:W2:Y:S03]  /*26210*/  SYNCS.PHASECHK.TRANS64.TRYWAIT P3, [R12+URZ+0x344e8], R24 ;  /* 0x0344e8180c0075a7 */ /* 0x0002a6000806017f */
[----:B--2---:R-:W-:Y:S05]  /*26220*/  @!P3 NANOSLEEP.SYNCS 0x989680 ;  /* 0x009896800000b95d */ /* 0x004fea0003900000 */
[----:B------:R-:W2:Y:S02]  /*26230*/  @!P3 SYNCS.PHASECHK.TRANS64 P3, [R12+URZ+0x344e8], R24 ;  /* 0x0344e8180c00b5a7 */ /* 0x000ea4000806007f */
[----:B--2---:R-:W-:Y:S05]  /*26240*/  @!P3 BRA `(.L_x_129) ;  /* 0xfffffffc00ecb947 */ /* 0x004fea000383ffff */
[----:B------:R-:W-:Y:S05]  /*26250*/  BRA `(.L_x_554) ;  /* 0xffffff0000287947 */ /* 0x000fea000383ffff */
.L_x_134:
[----:B-1----:R-:W-:-:S04]  /*26260*/  MOV R12, UR47 ;  /* 0x0000002f000c7c02 */ /* 0x002fc80008000f00 */
[----:B------:R1:W2:Y:S03]  /*26270*/  SYNCS.PHASECHK.TRANS64.TRYWAIT P3, [R12+URZ+0x344f0], R24 ;  /* 0x0344f0180c0075a7 */ /* 0x0002a6000806017f */
[----:B--2---:R-:W-:Y:S05]  /*26280*/  @!P3 NANOSLEEP.SYNCS 0x989680 ;  /* 0x009896800000b95d */ /* 0x004fea0003900000 */
[----:B------:R-:W2:Y:S02]  /*26290*/  @!P3 SYNCS.PHASECHK.TRANS64 P3, [R12+URZ+0x344f0], R24 ;  /* 0x0344f0180c00b5a7 */ /* 0x000ea4000806007f */
[----:B--2---:R-:W-:Y:S05]  /*262a0*/  @!P3 BRA `(.L_x_134) ;  /* 0xfffffffc00ecb947 */ /* 0x004fea000383ffff */
[----:B------:R-:W-:Y:S05]  /*262b0*/  BRA `(.L_x_555) ;  /* 0xffffff0400a87947 */ /* 0x000fea000383ffff */
.L_x_139:
[----:B-1----:R-:W-:-:S04]  /*262c0*/  MOV R12, UR47 ;  /* 0x0000002f000c7c02 */ /* 0x002fc80008000f00 */
[----:B------:R1:W2:Y:S03]  /*262d0*/  SYNCS.PHASECHK.TRANS64.TRYWAIT P3, [R12+URZ+0x344f8], R24 ;  /* 0x0344f8180c0075a7 */ /* 0x0002a6000806017f */
[----:B--2---:R-:W-:Y:S05]  /*262e0*/  @!P3 NANOSLEEP.SYNCS 0x989680 ;  /* 0x009896800000b95d */ /* 0x004fea0003900000 */
[----:B------:R-:W2:Y:S02]  /*262f0*/  @!P3 SYNCS.PHASECHK.TRANS64 P3, [R12+URZ+0x344f8], R24 ;  /* 0x0344f8180c00b5a7 */ /* 0x000ea4000806007f */
[----:B--2---:R-:W-:Y:S05]  /*26300*/  @!P3 BRA `(.L_x_139) ;  /* 0xfffffffc00ecb947 */ /* 0x004fea000383ffff */
[----:B------:R-:W-:Y:S05]  /*26310*/  BRA `(.L_x_556) ;  /* 0xffffff0c00287947 */ /* 0x000fea000383ffff */
.L_x_144:
[----:B-1----:R-:W-:-:S04]  /*26320*/  MOV R12, UR47 ;  /* 0x0000002f000c7c02 */ /* 0x002fc80008000f00 */
[----:B------:R1:W2:Y:S03]  /*26330*/  SYNCS.PHASECHK.TRANS64.TRYWAIT P3, [R12+URZ+0x344e0], R158 ;  /* 0x0344e09e0c0075a7 */ /* 0x0002a6000806017f */
[----:B--2---:R-:W-:Y:S05]  /*26340*/  @!P3 NANOSLEEP.SYNCS 0x989680 ;  /* 0x009896800000b95d */ /* 0x004fea0003900000 */
[----:B------:R-:W2:Y:S02]  /*26350*/  @!P3 SYNCS.PHASECHK.TRANS64 P3, [R12+URZ+0x344e0], R158 ;  /* 0x0344e09e0c00b5a7 */ /* 0x000ea4000806007f */
[----:B--2---:R-:W-:Y:S05]  /*26360*/  @!P3 BRA `(.L_x_144) ;  /* 0xfffffffc00ecb947 */ /* 0x004fea000383ffff */
[----:B------:R-:W-:Y:S05]  /*26370*/  BRA `(.L_x_557) ;  /* 0xffffff1000687947 */ /* 0x000fea000383ffff */
.L_x_149:
[----:B-1----:R-:W-:-:S04]  /*26380*/  MOV R12, UR47 ;  /* 0x0000002f000c7c02 */ /* 0x002fc80008000f00 */
[----:B------:R1:W2:Y:S03]  /*26390*/  SYNCS.PHASECHK.TRANS64.TRYWAIT P3, [R12+URZ+0x344e8], R158 ;  /* 0x0344e89e0c0075a7 */ /* 0x0002a6000806017f */
[----:B--2---:R-:W-:Y:S05]  /*263a0*/  @!P3 NANOSLEEP.SYNCS 0x989680 ;  /* 0x009896800000b95d */ /* 0x004fea0003900000 */
[----:B------:R-:W2:Y:S02]  /*263b0*/  @!P3 SYNCS.PHASECHK.TRANS64 P3, [R12+URZ+0x344e8], R158 ;  /* 0x0344e89e0c00b5a7 */ /* 0x000ea4000806007f */
[----:B--2---:R-:W-:Y:S05]  /*263c0*/  @!P3 BRA `(.L_x_149) ;  /* 0xfffffffc00ecb947 */ /* 0x004fea000383ffff */
[----:B------:R-:W-:Y:S05]  /*263d0*/  BRA `(.L_x_558) ;  /* 0xffffff1400e87947 */ /* 0x000fea000383ffff */
.L_x_154:
[----:B-1----:R-:W-:-:S04]  /*263e0*/  MOV R12, UR47 ;  /* 0x0000002f000c7c02 */ /* 0x002fc80008000f00 */
[----:B------:R1:W2:Y:S03]  /*263f0*/  SYNCS.PHASECHK.TRANS64.TRYWAIT P3, [R12+URZ+0x344f0], R158 ;  /* 0x0344f09e0c0075a7 */ /* 0x0002a6000806017f */
[----:B--2---:R-:W-:Y:S05]  /*26400*/  @!P3 NANOSLEEP.SYNCS 0x989680 ;  /* 0x009896800000b95d */ /* 0x004fea0003900000 */
[----:B------:R-:W2:Y:S02]  /*26410*/  @!P3 SYNCS.PHASECHK.TRANS64 P3, [R12+URZ+0x344f0], R158 ;  /* 0x0344f09e0c00b5a7 */ /* 0x000ea4000806007f */
[----:B--2---:R-:W-:Y:S05]  /*26420*/  @!P3 BRA `(.L_x_154) ;  /* 0xfffffffc00ecb947 */ /* 0x004fea000383ffff */
[----:B------:R-:W-:Y:S05]  /*26430*/  BRA `(.L_x_559) ;  /* 0xffffff1c00687947 */ /* 0x000fea000383ffff */
.L_x_159:
[----:B-1----:R-:W-:-:S04]  /*26440*/  MOV R13, UR47 ;  /* 0x0000002f000d7c02 */ /* 0x002fc80008000f00 */
[----:B------:R1:W2:Y:S03]  /*26450*/  SYNCS.PHASECHK.TRANS64.TRYWAIT P3, [R13+URZ+0x344f8], R158 ;  /* 0x0344f89e0d0075a7 */ /* 0x0002a6000806017f */
[----:B--2---:R-:W-:Y:S05]  /*26460*/  @!P3 NANOSLEEP.SYNCS 0x989680 ;  /* 0x009896800000b95d */ /* 0x004fea0003900000 */
[----:B------:R-:W2:Y:S02]  /*26470*/  @!P3 SYNCS.PHASECHK.TRANS64 P3, [R13+URZ+0x344f8], R158 ;  /* 0x0344f89e0d00b5a7 */ /* 0x000ea4000806007f */
[----:B--2---:R-:W-:Y:S05]  /*26480*/  @!P3 BRA `(.L_x_159) ;  /* 0xfffffffc00ecb947 */ /* 0x004fea000383ffff */
[----:B------:R-:W-:Y:S05]  /*26490*/  BRA `(.L_x_560) ;  /* 0xffffff2000e87947 */ /* 0x000fea000383ffff */
.L_x_164:
[----:B-1----:R-:W-:-:S04]  /*264a0*/  MOV R13, UR47 ;  /* 0x0000002f000d7c02 */ /* 0x002fc80008000f00 */
[----:B------:R1:W2:Y:S03]  /*264b0*/  SYNCS.PHASECHK.TRANS64.TRYWAIT P3, [R13+URZ+0x344e0], R24 ;  /* 0x0344e0180d0075a7 */ /* 0x0002a6000806017f */
[----:B--2---:R-:W-:Y:S05]  /*264c0*/  @!P3 NANOSLEEP.SYNCS 0x989680 ;  /* 0x009896800000b95d */ /* 0x004fea0003900000 */
[----:B------:R-:W2:Y:S02]  /*264d0*/  @!P3 SYNCS.PHASECHK.TRANS64 P3, [R13+URZ+0x344e0], R24 ;  /* 0x0344e0180d00b5a7 */ /* 0x000ea4000806007f */
[----:B--2---:R-:W-:Y:S05]  /*264e0*/  @!P3 BRA `(.L_x_164) ;  /* 0xfffffffc00ecb947 */ /* 0x004fea000383ffff */
[----:B------:R-:W-:Y:S05]  /*264f0*/  BRA `(.L_x_561) ;  /* 0xffffff2800287947 */ /* 0x000fea000383ffff */
.L_x_169:
[----:B-1----:R-:W-:-:S04]  /*26500*/  MOV R13, UR47 ;  /* 0x0000002f000d7c02 */ /* 0x002fc80008000f00 */
[----:B------:R1:W2:Y:S03]  /*26510*/  SYNCS.PHASECHK.TRANS64.TRYWAIT P3, [R13+URZ+0x344e8], R24 ;  /* 0x0344e8180d0075a7 */ /* 0x0002a6000806017f */
[----:B--2---:R-:W-:Y:S05]  /*26520*/  @!P3 NANOSLEEP.SYNCS 0x989680 ;  /* 0x009896800000b95d */ /* 0x004fea0003900000 */
[----:B------:R-:W2:Y:S02]  /*26530*/  @!P3 SYNCS.PHASECHK.TRANS64 P3, [R13+URZ+0x344e8], R24 ;  /* 0x0344e8180d00b5a7 */ /* 0x000ea4000806007f */
[----:B--2---:R-:W-:Y:S05]  /*26540*/  @!P3 BRA `(.L_x_169) ;  /* 0xfffffffc00ecb947 */ /* 0x004fea000383ffff */
[----:B------:R-:W-:Y:S05]  /*26550*/  BRA `(.L_x_562) ;  /* 0xffffff2c00a87947 */ /* 0x000fea000383ffff */
.L_x_174:
[----:B-1----:R-:W-:-:S04]  /*26560*/  IMAD.U32 R13, RZ, RZ, UR47 ;  /* 0x0000002fff0d7e24 */ /* 0x002fc8000f8e00ff */
[----:B------:R1:W2:Y:S03]  /*26570*/  SYNCS.PHASECHK.TRANS64.TRYWAIT P3, [R13+URZ+0x344f0], R24 ;  /* 0x0344f0180d0075a7 */ /* 0x0002a6000806017f */
[----:B--2---:R-:W-:Y:S05]  /*26580*/  @!P3 NANOSLEEP.SYNCS 0x989680 ;  /* 0x009896800000b95d */ /* 0x004fea0003900000 */
[----:B------:R-:W2:Y:S02]  /*26590*/  @!P3 SYNCS.PHASECHK.TRANS64 P3, [R13+URZ+0x344f0], R24 ;  /* 0x0344f0180d00b5a7 */ /* 0x000ea4000806007f */
[----:B--2---:R-:W-:Y:S05]  /*265a0*/  @!P3 BRA `(.L_x_174) ;  /* 0xfffffffc00ecb947 */ /* 0x004fea000383ffff */
[----:B------:R-:W-:Y:S05]  /*265b0*/  BRA `(.L_x_563) ;  /* 0xffffff3400287947 */ /* 0x000fea000383ffff */
.L_x_179:
[----:B-1----:R-:W-:-:S04]  /*265c0*/  MOV R13, UR47 ;  /* 0x0000002f000d7c02 */ /* 0x002fc80008000f00 */
[----:B------:R1:W2:Y:S03]  /*265d0*/  SYNCS.PHASECHK.TRANS64.TRYWAIT P3, [R13+URZ+0x344f8], R24 ;  /* 0x0344f8180d0075a7 */ /* 0x0002a6000806017f */
[----:B--2---:R-:W-:Y:S05]  /*265e0*/  @!P3 NANOSLEEP.SYNCS 0x989680 ;  /* 0x009896800000b95d */ /* 0x004fea0003900000 */
[----:B------:R-:W2:Y:S02]  /*265f0*/  @!P3 SYNCS.PHASECHK.TRANS64 P3, [R13+URZ+0x344f8], R24 ;  /* 0x0344f8180d00b5a7 */ /* 0x000ea4000806007f */
[----:B--2---:R-:W-:Y:S05]  /*26600*/  @!P3 BRA `(.L_x_179) ;  /* 0xfffffffc00ecb947 */ /* 0x004fea000383ffff */
[----:B------:R-:W-:Y:S05]  /*26610*/  BRA `(.L_x_564) ;  /* 0xffffff3800a87947 */ /* 0x000fea000383ffff */
.L_x_184:
[----:B-1----:R-:W-:-:S04]  /*26620*/  MOV R13, UR47 ;  /* 0x0000002f000d7c02 */ /* 0x002fc80008000f00 */
[----:B------:R1:W2:Y:S03]  /*26630*/  SYNCS.PHASECHK.TRANS64.TRYWAIT P3, [R13+URZ+0x344e0], R158 ;  /* 0x0344e09e0d0075a7 */ /* 0x0002a6000806017f */
[----:B--2---:R-:W-:Y:S05]  /*26640*/  @!P3 NANOSLEEP.SYNCS 0x989680 ;  /* 0x009896800000b95d */ /* 0x004fea0003900000 */
[----:B------:R-:W2:Y:S02]  /*26650*/  @!P3 SYNCS.PHASECHK.TRANS64 P3, [R13+URZ+0x344e0], R158 ;  /* 0x0344e09e0d00b5a7 */ /* 0x000ea4000806007f */
[----:B--2---:R-:W-:Y:S05]  /*26660*/  @!P3 BRA `(.L_x_184) ;  /* 0xfffffffc00ecb947 */ /* 0x004fea000383ffff */
[----:B------:R-:W-:Y:S05]  /*26670*/  BRA `(.L_x_565) ;  /* 0xffffff3c00e87947 */ /* 0x000fea000383ffff */
.L_x_189:
[----:B-1----:R-:W-:-:S04]  /*26680*/  MOV R13, UR47 ;  /* 0x0000002f000d7c02 */ /* 0x002fc80008000f00 */
[----:B------:R1:W2:Y:S03]  /*26690*/  SYNCS.PHASECHK.TRANS64.TRYWAIT P3, [R13+URZ+0x344e8], R158 ;  /* 0x0344e89e0d0075a7 */ /* 0x0002a6000806017f */
[----:B--2---:R-:W-:Y:S05]  /*266a0*/  @!P3 NANOSLEEP.SYNCS 0x989680 ;  /* 0x009896800000b95d */ /* 0x004fea0003900000 */
[----:B------:R-:W2:Y:S02]  /*266b0*/  @!P3 SYNCS.PHASECHK.TRANS64 P3, [R13+URZ+0x344e8], R158 ;  /* 0x0344e89e0d00b5a7 */ /* 0x000ea4000806007f */
[----:B--2---:R-:W-:Y:S05]  /*266c0*/  @!P3 BRA `(.L_x_189) ;  /* 0xfffffffc00ecb947 */ /* 0x004fea000383ffff */
[----:B------:R-:W-:Y:S05]  /*266d0*/  BRA `(.L_x_566) ;  /* 0xffffff4400687947 */ /* 0x000fea000383ffff */
.L_x_194:
[----:B-1----:R-:W-:-:S04]  /*266e0*/  MOV R13, UR47 ;  /* 0x0000002f000d7c02 */ /* 0x002fc80008000f00 */
[----:B------:R1:W2:Y:S03]  /*266f0*/  SYNCS.PHASECHK.TRANS64.TRYWAIT P3, [R13+URZ+0x344f0], R158 ;  /* 0x0344f09e0d0075a7 */ /* 0x0002a6000806017f */
[----:B--2---:R-:W-:Y:S05]  /*26700*/  @!P3 NANOSLEEP.SYNCS 0x989680 ;  /* 0x009896800000b95d */ /* 0x004fea0003900000 */
[----:B------:R-:W2:Y:S02]  /*26710*/  @!P3 SYNCS.PHASECHK.TRANS64 P3, [R13+URZ+0x344f0], R158 ;  /* 0x0344f09e0d00b5a7 */ /* 0x000ea4000806007f */
[----:B--2---:R-:W-:Y:S05]  /*26720*/  @!P3 BRA `(.L_x_194) ;  /* 0xfffffffc00ecb947 */ /* 0x004fea000383ffff */
[----:B------:R-:W-:Y:S05]  /*26730*/  BRA `(.L_x_567) ;  /* 0xffffff4800e87947 */ /* 0x000fea000383ffff */
.L_x_199:
[----:B-1----:R-:W-:-:S04]  /*26740*/  MOV R13, UR47 ;  /* 0x0000002f000d7c02 */ /* 0x002fc80008000f00 */
[----:B------:R1:W2:Y:S03]  /*26750*/  SYNCS.PHASECHK.TRANS64.TRYWAIT P3, [R13+URZ+0x344f8], R158 ;  /* 0x0344f89e0d0075a7 */ /* 0x0002a6000806017f */
[----:B--2---:R-:W-:Y:S05]  /*26760*/  @!P3 NANOSLEEP.SYNCS 0x989680 ;  /* 0x009896800000b95d */ /* 0x004fea0003900000 */
[----:B------:R-:W2:Y:S02]  /*26770*/  @!P3 SYNCS.PHASECHK.TRANS64 P3, [R13+URZ+0x344f8], R158 ;  /* 0x0344f89e0d00b5a7 */ /* 0x000ea4000806007f */
[----:B--2---:R-:W-:Y:S05]  /*26780*/  @!P3 BRA `(.L_x_199) ;  /* 0xfffffffc00ecb947 */ /* 0x004fea000383ffff */
[----:B------:R-:W-:Y:S05]  /*26790*/  BRA `(.L_x_568) ;  /* 0xffffff5000687947 */ /* 0x000fea000383ffff */
.L_x_204:
[----:B-1----:R-:W-:-:S04]  /*267a0*/  MOV R13, UR47 ;  /* 0x0000002f000d7c02 */ /* 0x002fc80008000f00 */
[----:B------:R1:W2:Y:S03]  /*267b0*/  SYNCS.PHASECHK.TRANS64.TRYWAIT P3, [R13+URZ+0x344e0], R24 ;  /* 0x0344e0180d0075a7 */ /* 0x0002a6000806017f */
[----:B--2---:R-:W-:Y:S05]  /*267c0*/  @!P3 NANOSLEEP.SYNCS 0x989680 ;  /* 0x009896800000b95d */ /* 0x004fea0003900000 */
[----:B------:R-:W2:Y:S02]  /*267d0*/  @!P3 SYNCS.PHASECHK.TRANS64 P3, [R13+URZ+0x344e0], R24 ;  /* 0x0344e0180d00b5a7 */ /* 0x000ea4000806007f */
[----:B--2---:R-:W-:Y:S05]  /*267e0*/  @!P3 BRA `(.L_x_204) ;  /* 0xfffffffc00ecb947 */ /* 0x004fea000383ffff */
[----:B------:R-:W-:Y:S05]  /*267f0*/  BRA `(.L_x_569) ;  /* 0xffffff5400a87947 */ /* 0x000fea000383ffff */
.L_x_209:
[----:B-1----:R-:W-:-:S04]  /*26800*/  MOV R13, UR47 ;  /* 0x0000002f000d7c02 */ /* 0x002fc80008000f00 */
[----:B------:R1:W2:Y:S03]  /*26810*/  SYNCS.PHASECHK.TRANS64.TRYWAIT P3, [R13+URZ+0x344e8], R24 ;  /* 0x0344e8180d0075a7 */ /* 0x0002a6000806017f */
[----:B--2---:R-:W-:Y:S05]  /*26820*/  @!P3 NANOSLEEP.SYNCS 0x989680 ;  /* 0x009896800000b95d */ /* 0x004fea0003900000 */
[----:B------:R-:W2:Y:S02]  /*26830*/  @!P3 SYNCS.PHASECHK.TRANS64 P3, [R13+URZ+0x344e8], R24 ;  /* 0x0344e8180d00b5a7 */ /* 0x000ea4000806007f */
[----:B--2---:R-:W-:Y:S05]  /*26840*/  @!P3 BRA `(.L_x_209) ;  /* 0xfffffffc00ecb947 */ /* 0x004fea000383ffff */
[----:B------:R-:W-:Y:S05]  /*26850*/  BRA `(.L_x_570) ;  /* 0xffffff5c00287947 */ /* 0x000fea000383ffff */
.L_x_214:
[----:B-1----:R-:W-:-:S04]  /*26860*/  MOV R13, UR47 ;  /* 0x0000002f000d7c02 */ /* 0x002fc80008000f00 */
[----:B------:R1:W2:Y:S03]  /*26870*/  SYNCS.PHASECHK.TRANS64.TRYWAIT P3, [R13+URZ+0x344f0], R24 ;  /* 0x0344f0180d0075a7 */ /* 0x0002a6000806017f */
[----:B--2---:R-:W-:Y:S05]  /*26880*/  @!P3 NANOSLEEP.SYNCS 0x989680 ;  /* 0x009896800000b95d */ /* 0x004fea0003900000 */
[----:B------:R-:W2:Y:S02]  /*26890*/  @!P3 SYNCS.PHASECHK.TRANS64 P3, [R13+URZ+0x344f0], R24 ;  /* 0x0344f0180d00b5a7 */ /* 0x000ea4000806007f */
[----:B--2---:R-:W-:Y:S05]  /*268a0*/  @!P3 BRA `(.L_x_214) ;  /* 0xfffffffc00ecb947 */ /* 0x004fea000383ffff */
[----:B------:R-:W-:Y:S05]  /*268b0*/  BRA `(.L_x_571) ;  /* 0xffffff6000a87947 */ /* 0x000fea000383ffff */
.L_x_219:
[----:B-1----:R-:W-:-:S04]  /*268c0*/  MOV R13, UR47 ;  /* 0x0000002f000d7c02 */ /* 0x002fc80008000f00 */
[----:B------:R1:W2:Y:S03]  /*268d0*/  SYNCS.PHASECHK.TRANS64.TRYWAIT P3, [R13+URZ+0x344f8], R24 ;  /* 0x0344f8180d0075a7 */ /* 0x0002a6000806017f */
[----:B--2---:R-:W-:Y:S05]  /*268e0*/  @!P3 NANOSLEEP.SYNCS 0x989680 ;  /* 0x009896800000b95d */ /* 0x004fea0003900000 */
[----:B------:R-:W2:Y:S02]  /*268f0*/  @!P3 SYNCS.PHASECHK.TRANS64 P3, [R13+URZ+0x344f8], R24 ;  /* 0x0344f8180d00b5a7 */ /* 0x000ea4000806007f */
[----:B--2---:R-:W-:Y:S05]  /*26900*/  @!P3 BRA `(.L_x_219) ;  /* 0xfffffffc00ecb947 */ /* 0x004fea000383ffff */
[----:B------:R-:W-:Y:S05]  /*26910*/  BRA `(.L_x_572) ;  /* 0xffffff6800287947 */ /* 0x000fea000383ffff */
.L_x_224:
[----:B-1----:R-:W-:-:S04]  /*26920*/  IMAD.U32 R3, RZ, RZ, UR4 ;  /* 0x00000004ff037e24 */ /* 0x002fc8000f8e00ff */
[----:B------:R1:W2:Y:S03]  /*26930*/  SYNCS.PHASECHK.TRANS64.TRYWAIT P2, [R3+URZ+0x34400], R0 ;  /* 0x03440000030075a7 */ /* 0x0002a6000804017f */
[----:B--2---:R-:W-:Y:S05]  /*26940*/  @!P2 NANOSLEEP.SYNCS 0x989680 ;  /* 0x009896800000a95d */ /* 0x004fea0003900000 */
[----:B------:R-:W2:Y:S02]  /*26950*/  @!P2 SYNCS.PHASECHK.TRANS64 P2, [R3+URZ+0x34400], R0 ;  /* 0x034400000300a5a7 */ /* 0x000ea4000804007f */
[----:B--2---:R-:W-:Y:S05]  /*26960*/  @!P2 BRA `(.L_x_224) ;  /* 0xfffffffc00eca947 */ /* 0x004fea000383ffff */
[----:B------:R-:W-:Y:S05]  /*26970*/  BRA `(.L_x_573) ;  /* 0xffffff6c00807947 */ /* 0x000fea000383ffff */
.L_x_228:
[----:B-1----:R-:W-:-:S04]  /*26980*/  MOV R3, UR4 ;  /* 0x0000000400037c02 */ /* 0x002fc80008000f00 */
[----:B------:R1:W2:Y:S03]  /*26990*/  SYNCS.PHASECHK.TRANS64.TRYWAIT P2, [R3+URZ+0x34400], R2 ;  /* 0x03440002030075a7 */ /* 0x0002a6000804017f */
[----:B--2---:R-:W-:Y:S05]  /*269a0*/  @!P2 NANOSLEEP.SYNCS 0x989680 ;  /* 0x009896800000a95d */ /* 0x004fea0003900000 */
[----:B------:R-:W2:Y:S02]  /*269b0*/  @!P2 SYNCS.PHASECHK.TRANS64 P2, [R3+URZ+0x34400], R2 ;  /* 0x034400020300a5a7 */ /* 0x000ea4000804007f */
[----:B--2---:R-:W-:Y:S05]  /*269c0*/  @!P2 BRA `(.L_x_228) ;  /* 0xfffffffc00eca947 */ /* 0x004fea000383ffff */
[----:B------:R-:W-:Y:S05]  /*269d0*/  BRA `(.L_x_574) ;  /* 0xffffff70001c7947 */ /* 0x000fea000383ffff */
.L_x_246:
[----:B-1----:R-:W-:-:S04]  /*269e0*/  MOV R3, UR4 ;  /* 0x0000000400037c02 */ /* 0x002fc80008000f00 */
[----:B------:R1:W2:Y:S03]  /*269f0*/  SYNCS.PHASECHK.TRANS64.TRYWAIT P0, [R3+URZ+0x34528], R0 ;  /* 0x03452800030075a7 */ /* 0x0002a6000800017f */
[----:B--2---:R-:W-:Y:S05]  /*26a00*/  @!P0 NANOSLEEP.SYNCS 0x989680 ;  /* 0x009896800000895d */ /* 0x004fea0003900000 */
[----:B------:R-:W2:Y:S02]  /*26a10*/  @!P0 SYNCS.PHASECHK.TRANS64 P0, [R3+URZ+0x34528], R0 ;  /* 0x03452800030085a7 */ /* 0x000ea4000800007f */
[----:B--2---:R-:W-:Y:S05]  /*26a20*/  @!P0 BRA `(.L_x_246) ;  /* 0xfffffffc00ec8947 */ /* 0x004fea000383ffff */
[----:B------:R-:W-:Y:S05]  /*26a30*/  BRA `(.L_x_575) ;  /* 0xffffff7c00847947 */ /* 0x000fea000383ffff */
.L_x_248:
[----:B-1----:R-:W-:-:S04]  /*26a40*/  MOV R6, UR6 ;  /* 0x0000000600067c02 */ /* 0x002fc80008000f00 */
[----:B------:R1:W2:Y:S03]  /*26a50*/  SYNCS.PHASECHK.TRANS64.TRYWAIT P0, [R6+URZ+0x34400], R3 ;  /* 0x03440003060075a7 */ /* 0x0002a6000800017f */
[----:B--2---:R-:W-:Y:S05]  /*26a60*/  @!P0 NANOSLEEP.SYNCS 0x989680 ;  /* 0x009896800000895d */ /* 0x004fea0003900000 */
[----:B------:R-:W2:Y:S02]  /*26a70*/  @!P0 SYNCS.PHASECHK.TRANS64 P0, [R6+URZ+0x34400], R3 ;  /* 0x03440003060085a7 */ /* 0x000ea4000800007f */
[----:B--2---:R-:W-:Y:S05]  /*26a80*/  @!P0 BRA `(.L_x_248) ;  /* 0xfffffffc00ec8947 */ /* 0x004fea000383ffff */
[----:B------:R-:W-:Y:S05]  /*26a90*/  BRA `(.L_x_576) ;  /* 0xffffff7c00ac7947 */ /* 0x000fea000383ffff */
.L_x_254:
[----:B--2---:R-:W-:-:S04]  /*26aa0*/  MOV R3, UR4 ;  /* 0x0000000400037c02 */ /* 0x004fc80008000f00 */
[----:B------:R2:W3:Y:S03]  /*26ab0*/  SYNCS.PHASECHK.TRANS64.TRYWAIT P1, [R3+URZ+0x34500], R8 ;  /* 0x03450008030075a7 */ /* 0x0004e6000802017f */
[----:B---3--:R-:W-:Y:S05]  /*26ac0*/  @!P1 NANOSLEEP.SYNCS 0x989680 ;  /* 0x009896800000995d */ /* 0x008fea0003900000 */
[----:B------:R-:W3:Y:S02]  /*26ad0*/  @!P1 SYNCS.PHASECHK.TRANS64 P1, [R3+URZ+0x34500], R8 ;  /* 0x03450008030095a7 */ /* 0x000ee4000802007f */
[----:B---3--:R-:W-:Y:S05]  /*26ae0*/  @!P1 BRA `(.L_x_254) ;  /* 0xfffffffc00ec9947 */ /* 0x008fea000383ffff */
[----:B------:R-:W-:Y:S05]  /*26af0*/  BRA `(.L_x_577) ;  /* 0xffffff8000587947 */ /* 0x000fea000383ffff */
.L_x_260:
[----:B--2---:R-:W-:-:S04]  /*26b00*/  MOV R3, UR4 ;  /* 0x0000000400037c02 */ /* 0x004fc80008000f00 */
[----:B------:R2:W4:Y:S03]  /*26b10*/  SYNCS.PHASECHK.TRANS64.TRYWAIT P1, [R3+URZ+0x34508], R8 ;  /* 0x03450808030075a7 */ /* 0x000526000802017f */
[----:B----4-:R-:W-:Y:S05]  /*26b20*/  @!P1 NANOSLEEP.SYNCS 0x989680 ;  /* 0x009896800000995d */ /* 0x010fea0003900000 */
[----:B------:R-:W4:Y:S02]  /*26b30*/  @!P1 SYNCS.PHASECHK.TRANS64 P1, [R3+URZ+0x34508], R8 ;  /* 0x03450808030095a7 */ /* 0x000f24000802007f */
[----:B----4-:R-:W-:Y:S05]  /*26b40*/  @!P1 BRA `(.L_x_260) ;  /* 0xfffffffc00ec9947 */ /* 0x010fea000383ffff */
[----:B------:R-:W-:Y:S05]  /*26b50*/  BRA `(.L_x_578) ;  /* 0xffffff8000947947 */ /* 0x000fea000383ffff */
.L_x_266:
[----:B--2---:R-:W-:-:S04]  /*26b60*/  MOV R3, UR4 ;  /* 0x0000000400037c02 */ /* 0x004fc80008000f00 */
[----:B------:R2:W1:Y:S03]  /*26b70*/  SYNCS.PHASECHK.TRANS64.TRYWAIT P1, [R3+URZ+0x34510], R8 ;  /* 0x03451008030075a7 */ /* 0x000466000802017f */
[----:B-1----:R-:W-:Y:S05]  /*26b80*/  @!P1 NANOSLEEP.SYNCS 0x989680 ;  /* 0x009896800000995d */ /* 0x002fea0003900000 */
[----:B------:R-:W1:Y:S02]  /*26b90*/  @!P1 SYNCS.PHASECHK.TRANS64 P1, [R3+URZ+0x34510], R8 ;  /* 0x03451008030095a7 */ /* 0x000e64000802007f */
[----:B-1----:R-:W-:Y:S05]  /*26ba0*/  @!P1 BRA `(.L_x_266) ;  /* 0xfffffffc00ec9947 */ /* 0x002fea000383ffff */
[----:B------:R-:W-:Y:S05]  /*26bb0*/  BRA `(.L_x_579) ;  /* 0xffffff8000d87947 */ /* 0x000fea000383ffff */
.L_x_272:
[----:B--2---:R-:W-:-:S04]  /*26bc0*/  MOV R3, UR4 ;  /* 0x0000000400037c02 */ /* 0x004fc80008000f00 */
[----:B------:R2:W1:Y:S03]  /*26bd0*/  SYNCS.PHASECHK.TRANS64.TRYWAIT P1, [R3+URZ+0x34518], R8 ;  /* 0x03451808030075a7 */ /* 0x000466000802017f */
[----:B-1----:R-:W-:Y:S05]  /*26be0*/  @!P1 NANOSLEEP.SYNCS 0x989680 ;  /* 0x009896800000995d */ /* 0x002fea0003900000 */
[----:B------:R-:W1:Y:S02]  /*26bf0*/  @!P1 SYNCS.PHASECHK.TRANS64 P1, [R3+URZ+0x34518], R8 ;  /* 0x03451808030095a7 */ /* 0x000e64000802007f */
[----:B-1----:R-:W-:Y:S05]  /*26c00*/  @!P1 BRA `(.L_x_272) ;  /* 0xfffffffc00ec9947 */ /* 0x002fea000383ffff */
[----:B------:R-:W-:Y:S05]  /*26c10*/  BRA `(.L_x_580) ;  /* 0xffffff84001c7947 */ /* 0x000fea000383ffff */
.L_x_278:
[----:B-12---:R-:W-:-:S04]  /*26c20*/  MOV R3, UR4 ;  /* 0x0000000400037c02 */ /* 0x006fc80008000f00 */
[----:B------:R1:W2:Y:S03]  /*26c30*/  SYNCS.PHASECHK.TRANS64.TRYWAIT P1, [R3+URZ+0x34500], R2 ;  /* 0x03450002030075a7 */ /* 0x0002a6000802017f */
[----:B--2---:R-:W-:Y:S05]  /*26c40*/  @!P1 NANOSLEEP.SYNCS 0x989680 ;  /* 0x009896800000995d */ /* 0x004fea0003900000 */
[----:B------:R-:W2:Y:S02]  /*26c50*/  @!P1 SYNCS.PHASECHK.TRANS64 P1, [R3+URZ+0x34500], R2 ;  /* 0x03450002030095a7 */ /* 0x000ea4000802007f */
[----:B--2---:R-:W-:Y:S05]  /*26c60*/  @!P1 BRA `(.L_x_278) ;  /* 0xfffffffc00ec9947 */ /* 0x004fea000383ffff */
[----:B------:R-:W-:Y:S05]  /*26c70*/  BRA `(.L_x_581) ;  /* 0xffffff8400687947 */ /* 0x000fea000383ffff */
.L_x_284:
[----:B-123--:R-:W-:-:S04]  /*26c80*/  MOV R3, UR4 ;  /* 0x0000000400037c02 */ /* 0x00efc80008000f00 */
[----:B------:R1:W2:Y:S03]  /*26c90*/  SYNCS.PHASECHK.TRANS64.TRYWAIT P1, [R3+URZ+0x34508], R2 ;  /* 0x03450802030075a7 */ /* 0x0002a6000802017f */
[----:B--2---:R-:W-:Y:S05]  /*26ca0*/  @!P1 NANOSLEEP.SYNCS 0x989680 ;  /* 0x009896800000995d */ /* 0x004fea0003900000 */
[----:B------:R-:W2:Y:S02]  /*26cb0*/  @!P1 SYNCS.PHASECHK.TRANS64 P1, [R3+URZ+0x34508], R2 ;  /* 0x03450802030095a7 */ /* 0x000ea4000802007f */
[----:B--2---:R-:W-:Y:S05]  /*26cc0*/  @!P1 BRA `(.L_x_284) ;  /* 0xfffffffc00ec9947 */ /* 0x004fea000383ffff */
[----:B------:R-:W-:Y:S05]  /*26cd0*/  BRA `(.L_x_582) ;  /* 0xffffff84009c7947 */ /* 0x000fea000383ffff */
.L_x_290:
[----:B-1234-:R-:W-:-:S04]  /*26ce0*/  IMAD.U32 R3, RZ, RZ, UR4 ;  /* 0x00000004ff037e24 */ /* 0x01efc8000f8e00ff */
[----:B------:R1:W2:Y:S03]  /*26cf0*/  SYNCS.PHASECHK.TRANS64.TRYWAIT P1, [R3+URZ+0x34510], R2 ;  /* 0x03451002030075a7 */ /* 0x0002a6000802017f */
[----:B--2---:R-:W-:Y:S05]  /*26d00*/  @!P1 NANOSLEEP.SYNCS 0x989680 ;  /* 0x009896800000995d */ /* 0x004fea0003900000 */
[----:B------:R-:W2:Y:S02]  /*26d10*/  @!P1 SYNCS.PHASECHK.TRANS64 P1, [R3+URZ+0x34510], R2 ;  /* 0x03451002030095a7 */ /* 0x000ea4000802007f */
[----:B--2---:R-:W-:Y:S05]  /*26d20*/  @!P1 BRA `(.L_x_290) ;  /* 0xfffffffc00ec9947 */ /* 0x004fea000383ffff */
[----:B------:R-:W-:Y:S05]  /*26d30*/  BRA `(.L_x_583) ;  /* 0xffffff8400d47947 */ /* 0x000fea000383ffff */
.L_x_296:
[----:B-1234-:R-:W-:-:S04]  /*26d40*/  MOV R3, UR4 ;  /* 0x0000000400037c02 */ /* 0x01efc80008000f00 */
[----:B------:R1:W2:Y:S03]  /*26d50*/  SYNCS.PHASECHK.TRANS64.TRYWAIT P1, [R3+URZ+0x34518], R2 ;  /* 0x03451802030075a7 */ /* 0x0002a6000802017f */
[----:B--2---:R-:W-:Y:S05]  /*26d60*/  @!P1 NANOSLEEP.SYNCS 0x989680 ;  /* 0x009896800000995d */ /* 0x004fea0003900000 */
[----:B------:R-:W2:Y:S02]  /*26d70*/  @!P1 SYNCS.PHASECHK.TRANS64 P1, [R3+URZ+0x34518], R2 ;  /* 0x03451802030095a7 */ /* 0x000ea4000802007f */
[----:B--2---:R-:W-:Y:S05]  /*26d80*/  @!P1 BRA `(.L_x_296) ;  /* 0xfffffffc00ec9947 */ /* 0x004fea000383ffff */
[----:B------:R-:W-:Y:S05]  /*26d90*/  BRA `(.L_x_584) ;  /* 0xffffff88000c7947 */ /* 0x000fea000383ffff */
.L_x_302:
[----:B-1234-:R-:W-:-:S04]  /*26da0*/  MOV R3, UR4 ;  /* 0x0000000400037c02 */ /* 0x01efc80008000f00 */
[----:B------:R1:W2:Y:S03]  /*26db0*/  SYNCS.PHASECHK.TRANS64.TRYWAIT P1, [R3+URZ+0x34500], R8 ;  /* 0x03450008030075a7 */ /* 0x0002a6000802017f */
[----:B--2---:R-:W-:Y:S05]  /*26dc0*/  @!P1 NANOSLEEP.SYNCS 0x989680 ;  /* 0x009896800000995d */ /* 0x004fea0003900000 */
[----:B------:R-:W2:Y:S02]  /*26dd0*/  @!P1 SYNCS.PHASECHK.TRANS64 P1, [R3+URZ+0x34500], R8 ;  /* 0x03450008030095a7 */ /* 0x000ea4000802007f */
[----:B--2---:R-:W-:Y:S05]  /*26de0*/  @!P1 BRA `(.L_x_302) ;  /* 0xfffffffc00ec9947 */ /* 0x004fea000383ffff */
[----:B------:R-:W-:Y:S05]  /*26df0*/  BRA `(.L_x_585) ;  /* 0xffffff8800487947 */ /* 0x000fea000383ffff */
.L_x_308:
[----:B-1234-:R-:W-:-:S04]  /*26e00*/  MOV R3, UR4 ;  /* 0x0000000400037c02 */ /* 0x01efc80008000f00 */
[----:B------:R1:W2:Y:S03]  /*26e10*/  SYNCS.PHASECHK.TRANS64.TRYWAIT P1, [R3+URZ+0x34508], R8 ;  /* 0x03450808030075a7 */ /* 0x0002a6000802017f */
[----:B--2---:R-:W-:Y:S05]  /*26e20*/  @!P1 NANOSLEEP.SYNCS 0x989680 ;  /* 0x009896800000995d */ /* 0x004fea0003900000 */
[----:B------:R-:W2:Y:S02]  /*26e30*/  @!P1 SYNCS.PHASECHK.TRANS64 P1, [R3+URZ+0x34508], R8 ;  /* 0x03450808030095a7 */ /* 0x000ea4000802007f */
[----:B--2---:R-:W-:Y:S05]  /*26e40*/  @!P1 BRA `(.L_x_308) ;  /* 0xfffffffc00ec9947 */ /* 0x004fea000383ffff */
[----:B------:R-:W-:Y:S05]  /*26e50*/  BRA `(.L_x_586) ;  /* 0xffffff88007c7947 */ /* 0x000fea000383ffff */
.L_x_314:
[----:B-1234-:R-:W-:-:S04]  /*26e60*/  MOV R3, UR4 ;  /* 0x0000000400037c02 */ /* 0x01efc80008000f00 */
[----:B------:R1:W2:Y:S03]  /*26e70*/  SYNCS.PHASECHK.TRANS64.TRYWAIT P1, [R3+URZ+0x34510], R8 ;  /* 0x03451008030075a7 */ /* 0x0002a6000802017f */
[----:B--2---:R-:W-:Y:S05]  /*26e80*/  @!P1 NANOSLEEP.SYNCS 0x989680 ;  /* 0x009896800000995d */ /* 0x004fea0003900000 */
[----:B------:R-:W2:Y:S02]  /*26e90*/  @!P1 SYNCS.PHASECHK.TRANS64 P1, [R3+URZ+0x34510], R8 ;  /* 0x03451008030095a7 */ /* 0x000ea4000802007f */
[----:B--2---:R-:W-:Y:S05]  /*26ea0*/  @!P1 BRA `(.L_x_314) ;  /* 0xfffffffc00ec9947 */ /* 0x004fea000383ffff */
[----:B------:R-:W-:Y:S05]  /*26eb0*/  BRA `(.L_x_587) ;  /* 0xffffff8800b47947 */ /* 0x000fea000383ffff */
.L_x_320:
[----:B-1234-:R-:W-:-:S04]  /*26ec0*/  MOV R3, UR4 ;  /* 0x0000000400037c02 */ /* 0x01efc80008000f00 */
[----:B------:R1:W2:Y:S03]  /*26ed0*/  SYNCS.PHASECHK.TRANS64.TRYWAIT P1, [R3+URZ+0x34518], R8 ;  /* 0x03451808030075a7 */ /* 0x0002a6000802017f */
[----:B--2---:R-:W-:Y:S05]  /*26ee0*/  @!P1 NANOSLEEP.SYNCS 0x989680 ;  /* 0x009896800000995d */ /* 0x004fea0003900000 */
[----:B------:R-:W2:Y:S02]  /*26ef0*/  @!P1 SYNCS.PHASECHK.TRANS64 P1, [R3+URZ+0x34518], R8 ;  /* 0x03451808030095a7 */ /* 0x000ea4000802007f */
[----:B--2---:R-:W-:Y:S05]  /*26f00*/  @!P1 BRA `(.L_x_320) ;  /* 0xfffffffc00ec9947 */ /* 0x004fea000383ffff */
[----:B------:R-:W-:Y:S05]  /*26f10*/  BRA `(.L_x_588) ;  /* 0xffffff8800ec7947 */ /* 0x000fea000383ffff */
.L_x_326:
[----:B-1234-:R-:W-:-:S04]  /*26f20*/  MOV R3, UR4 ;  /* 0x0000000400037c02 */ /* 0x01efc80008000f00 */
[----:B------:R1:W2:Y:S03]  /*26f30*/  SYNCS.PHASECHK.TRANS64.TRYWAIT P1, [R3+URZ+0x34500], R2 ;  /* 0x03450002030075a7 */ /* 0x0002a6000802017f */
[----:B--2---:R-:W-:Y:S05]  /*26f40*/  @!P1 NANOSLEEP.SYNCS 0x989680 ;  /* 0x009896800000995d */ /* 0x004fea0003900000 */
[----:B------:R-:W2:Y:S02]  /*26f50*/  @!P1 SYNCS.PHASECHK.TRANS64 P1, [R3+URZ+0x34500], R2 ;  /* 0x03450002030095a7 */ /* 0x000ea4000802007f */
[----:B--2---:R-:W-:Y:S05]  /*26f60*/  @!P1 BRA `(.L_x_326) ;  /* 0xfffffffc00ec9947 */ /* 0x004fea000383ffff */
[----:B------:R-:W-:Y:S05]  /*26f70*/  BRA `(.L_x_589) ;  /* 0xffffff8c00287947 */ /* 0x000fea000383ffff */
.L_x_332:
[----:B-1234-:R-:W-:-:S04]  /*26f80*/  MOV R3, UR4 ;  /* 0x0000000400037c02 */ /* 0x01efc80008000f00 */
[----:B------:R1:W2:Y:S03]  /*26f90*/  SYNCS.PHASECHK.TRANS64.TRYWAIT P1, [R3+URZ+0x34508], R2 ;  /* 0x03450802030075a7 */ /* 0x0002a6000802017f */
[----:B--2---:R-:W-:Y:S05]  /*26fa0*/  @!P1 NANOSLEEP.SYNCS 0x989680 ;  /* 0x009896800000995d */ /* 0x004fea0003900000 */
[----:B------:R-:W2:Y:S02]  /*26fb0*/  @!P1 SYNCS.PHASECHK.TRANS64 P1, [R3+URZ+0x34508], R2 ;  /* 0x03450802030095a7 */ /* 0x000ea4000802007f */
[----:B--2---:R-:W-:Y:S05]  /*26fc0*/  @!P1 BRA `(.L_x_332) ;  /* 0xfffffffc00ec9947 */ /* 0x004fea000383ffff */
[----:B------:R-:W-:Y:S05]  /*26fd0*/  BRA `(.L_x_590) ;  /* 0xffffff8c005c7947 */ /* 0x000fea000383ffff */
.L_x_338:
[----:B-1234-:R-:W-:-:S04]  /*26fe0*/  MOV R3, UR4 ;  /* 0x0000000400037c02 */ /* 0x01efc80008000f00 */
[----:B------:R1:W2:Y:S03]  /*26ff0*/  SYNCS.PHASECHK.TRANS64.TRYWAIT P1, [R3+URZ+0x34510], R2 ;  /* 0x03451002030075a7 */ /* 0x0002a6000802017f */
[----:B--2---:R-:W-:Y:S05]  /*27000*/  @!P1 NANOSLEEP.SYNCS 0x989680 ;  /* 0x009896800000995d */ /* 0x004fea0003900000 */
[----:B------:R-:W2:Y:S02]  /*27010*/  @!P1 SYNCS.PHASECHK.TRANS64 P1, [R3+URZ+0x34510], R2 ;  /* 0x03451002030095a7 */ /* 0x000ea4000802007f */
[----:B--2---:R-:W-:Y:S05]  /*27020*/  @!P1 BRA `(.L_x_338) ;  /* 0xfffffffc00ec9947 */ /* 0x004fea000383ffff */
[----:B------:R-:W-:Y:S05]  /*27030*/  BRA `(.L_x_591) ;  /* 0xffffff8c00947947 */ /* 0x000fea000383ffff */
.L_x_344:
[----:B-1234-:R-:W-:-:S04]  /*27040*/  MOV R3, UR4 ;  /* 0x0000000400037c02 */ /* 0x01efc80008000f00 */
[----:B------:R1:W2:Y:S03]  /*27050*/  SYNCS.PHASECHK.TRANS64.TRYWAIT P1, [R3+URZ+0x34518], R2 ;  /* 0x03451802030075a7 */ /* 0x0002a6000802017f */
[----:B--2---:R-:W-:Y:S05]  /*27060*/  @!P1 NANOSLEEP.SYNCS 0x989680 ;  /* 0x009896800000995d */ /* 0x004fea0003900000 */
[----:B------:R-:W2:Y:S02]  /*27070*/  @!P1 SYNCS.PHASECHK.TRANS64 P1, [R3+URZ+0x34518], R2 ;  /* 0x03451802030095a7 */ /* 0x000ea4000802007f */
[----:B--2---:R-:W-:Y:S05]  /*27080*/  @!P1 BRA `(.L_x_344) ;  /* 0xfffffffc00ec9947 */ /* 0x004fea000383ffff */
[----:B------:R-:W-:Y:S05]  /*27090*/  BRA `(.L_x_592) ;  /* 0xffffff8c00cc7947 */ /* 0x000fea000383ffff */
.L_x_350:
[----:B-1234-:R-:W-:-:S04]  /*270a0*/  IMAD.U32 R3, RZ, RZ, UR4 ;  /* 0x00000004ff037e24 */ /* 0x01efc8000f8e00ff */
[----:B------:R1:W2:Y:S03]  /*270b0*/  SYNCS.PHASECHK.TRANS64.TRYWAIT P1, [R3+URZ+0x34500], R8 ;  /* 0x03450008030075a7 */ /* 0x0002a6000802017f */
[----:B--2---:R-:W-:Y:S05]  /*270c0*/  @!P1 NANOSLEEP.SYNCS 0x989680 ;  /* 0x009896800000995d */ /* 0x004fea0003900000 */
[----:B------:R-:W2:Y:S02]  /*270d0*/  @!P1 SYNCS.PHASECHK.TRANS64 P1, [R3+URZ+0x34500], R8 ;  /* 0x03450008030095a7 */ /* 0x000ea4000802007f */
[----:B--2---:R-:W-:Y:S05]  /*270e0*/  @!P1 BRA `(.L_x_350) ;  /* 0xfffffffc00ec9947 */ /* 0x004fea000383ffff */
[----:B------:R-:W-:Y:S05]  /*270f0*/  BRA `(.L_x_593) ;  /* 0xffffff9000087947 */ /* 0x000fea000383ffff */
.L_x_356:
[----:B-1234-:R-:W-:-:S04]  /*27100*/  MOV R3, UR4 ;  /* 0x0000000400037c02 */ /* 0x01efc80008000f00 */
[----:B------:R1:W2:Y:S03]  /*27110*/  SYNCS.PHASECHK.TRANS64.TRYWAIT P1, [R3+URZ+0x34508], R8 ;  /* 0x03450808030075a7 */ /* 0x0002a6000802017f */
[----:B--2---:R-:W-:Y:S05]  /*27120*/  @!P1 NANOSLEEP.SYNCS 0x989680 ;  /* 0x009896800000995d */ /* 0x004fea0003900000 */
[----:B------:R-:W2:Y:S02]  /*27130*/  @!P1 SYNCS.PHASECHK.TRANS64 P1, [R3+URZ+0x34508], R8 ;  /* 0x03450808030095a7 */ /* 0x000ea4000802007f */
[----:B--2---:R-:W-:Y:S05]  /*27140*/  @!P1 BRA `(.L_x_356) ;  /* 0xfffffffc00ec9947 */ /* 0x004fea000383ffff */
[----:B------:R-:W-:Y:S05]  /*27150*/  BRA `(.L_x_594) ;  /* 0xffffff90003c7947 */ /* 0x000fea000383ffff */
.L_x_362:
[----:B-1234-:R-:W-:-:S04]  /*27160*/  MOV R3, UR4 ;  /* 0x0000000400037c02 */ /* 0x01efc80008000f00 */
[----:B------:R1:W2:Y:S03]  /*27170*/  SYNCS.PHASECHK.TRANS64.TRYWAIT P1, [R3+URZ+0x34510], R8 ;  /* 0x03451008030075a7 */ /* 0x0002a6000802017f */
[----:B--2---:R-:W-:Y:S05]  /*27180*/  @!P1 NANOSLEEP.SYNCS 0x989680 ;  /* 0x009896800000995d */ /* 0x004fea0003900000 */
[----:B------:R-:W2:Y:S02]  /*27190*/  @!P1 SYNCS.PHASECHK.TRANS64 P1, [R3+URZ+0x34510], R8 ;  /* 0x03451008030095a7 */ /* 0x000ea4000802007f */
[----:B--2---:R-:W-:Y:S05]  /*271a0*/  @!P1 BRA `(.L_x_362) ;  /* 0xfffffffc00ec9947 */ /* 0x004fea000383ffff */
[----:B------:R-:W-:Y:S05]  /*271b0*/  BRA `(.L_x_595) ;  /* 0xffffff9000747947 */ /* 0x000fea000383ffff */
.L_x_368:
[----:B-1234-:R-:W-:-:S04]  /*271c0*/  MOV R3, UR4 ;  /* 0x0000000400037c02 */ /* 0x01efc80008000f00 */
[----:B------:R1:W2:Y:S03]  /*271d0*/  SYNCS.PHASECHK.TRANS64.TRYWAIT P1, [R3+URZ+0x34518], R8 ;  /* 0x03451808030075a7 */ /* 0x0002a6000802017f */
[----:B--2---:R-:W-:Y:S05]  /*271e0*/  @!P1 NANOSLEEP.SYNCS 0x989680 ;  /* 0x009896800000995d */ /* 0x004fea0003900000 */
[----:B------:R-:W2:Y:S02]  /*271f0*/  @!P1 SYNCS.PHASECHK.TRANS64 P1, [R3+URZ+0x34518], R8 ;  /* 0x03451808030095a7 */ /* 0x000ea4000802007f */
[----:B--2---:R-:W-:Y:S05]  /*27200*/  @!P1 BRA `(.L_x_368) ;  /* 0xfffffffc00ec9947 */ /* 0x004fea000383ffff */
[----:B------:R-:W-:Y:S05]  /*27210*/  BRA `(.L_x_596) ;  /* 0xffffff9000ac7947 */ /* 0x000fea000383ffff */
.L_x_374:
[----:B-1234-:R-:W-:-:S04]  /*27220*/  MOV R3, UR4 ;  /* 0x0000000400037c02 */ /* 0x01efc80008000f00 */
[----:B------:R1:W2:Y:S03]  /*27230*/  SYNCS.PHASECHK.TRANS64.TRYWAIT P1, [R3+URZ+0x34500], R2 ;  /* 0x03450002030075a7 */ /* 0x0002a6000802017f */
[----:B--2---:R-:W-:Y:S05]  /*27240*/  @!P1 NANOSLEEP.SYNCS 0x989680 ;  /* 0x009896800000995d */ /* 0x004fea0003900000 */
[----:B------:R-:W2:Y:S02]  /*27250*/  @!P1 SYNCS.PHASECHK.TRANS64 P1, [R3+URZ+0x34500], R2 ;  /* 0x03450002030095a7 */ /* 0x000ea4000802007f */
[----:B--2---:R-:W-:Y:S05]  /*27260*/  @!P1 BRA `(.L_x_374) ;  /* 0xfffffffc00ec9947 */ /* 0x004fea000383ffff */
[----:B------:R-:W-:Y:S05]  /*27270*/  BRA `(.L_x_597) ;  /* 0xffffff9000e87947 */ /* 0x000fea000383ffff */
.L_x_380:
[----:B-1234-:R-:W-:-:S04]  /*27280*/  MOV R3, UR4 ;  /* 0x0000000400037c02 */ /* 0x01efc80008000f00 */
[----:B------:R1:W2:Y:S03]  /*27290*/  SYNCS.PHASECHK.TRANS64.TRYWAIT P1, [R3+URZ+0x34508], R2 ;  /* 0x03450802030075a7 */ /* 0x0002a6000802017f */
[----:B--2---:R-:W-:Y:S05]  /*272a0*/  @!P1 NANOSLEEP.SYNCS 0x989680 ;  /* 0x009896800000995d */ /* 0x004fea0003900000 */
[----:B------:R-:W2:Y:S02]  /*272b0*/  @!P1 SYNCS.PHASECHK.TRANS64 P1, [R3+URZ+0x34508], R2 ;  /* 0x03450802030095a7 */ /* 0x000ea4000802007f */
[----:B--2---:R-:W-:Y:S05]  /*272c0*/  @!P1 BRA `(.L_x_380) ;  /* 0xfffffffc00ec9947 */ /* 0x004fea000383ffff */
[----:B------:R-:W-:Y:S05]  /*272d0*/  BRA `(.L_x_598) ;  /* 0xffffff94001c7947 */ /* 0x000fea000383ffff */
.L_x_386:
[----:B-1234-:R-:W-:-:S04]  /*272e0*/  MOV R3, UR4 ;  /* 0x0000000400037c02 */ /* 0x01efc80008000f00 */
[----:B------:R1:W2:Y:S03]  /*272f0*/  SYNCS.PHASECHK.TRANS64.TRYWAIT P1, [R3+URZ+0x34510], R2 ;  /* 0x03451002030075a7 */ /* 0x0002a6000802017f */
[----:B--2---:R-:W-:Y:S05]  /*27300*/  @!P1 NANOSLEEP.SYNCS 0x989680 ;  /* 0x009896800000995d */ /* 0x004fea0003900000 */
[----:B------:R-:W2:Y:S02]  /*27310*/  @!P1 SYNCS.PHASECHK.TRANS64 P1, [R3+URZ+0x34510], R2 ;  /* 0x03451002030095a7 */ /* 0x000ea4000802007f */
[----:B--2---:R-:W-:Y:S05]  /*27320*/  @!P1 BRA `(.L_x_386) ;  /* 0xfffffffc00ec9947 */ /* 0x004fea000383ffff */
[----:B------:R-:W-:Y:S05]  /*27330*/  BRA `(.L_x_599) ;  /* 0xffffff9400547947 */ /* 0x000fea000383ffff */
.L_x_392:
[----:B-1234-:R-:W-:-:S04]  /*27340*/  MOV R3, UR4 ;  /* 0x0000000400037c02 */ /* 0x01efc80008000f00 */
[----:B------:R1:W2:Y:S03]  /*27350*/  SYNCS.PHASECHK.TRANS64.TRYWAIT P1, [R3+URZ+0x34518], R2 ;  /* 0x03451802030075a7 */ /* 0x0002a6000802017f */
[----:B--2---:R-:W-:Y:S05]  /*27360*/  @!P1 NANOSLEEP.SYNCS 0x989680 ;  /* 0x009896800000995d */ /* 0x004fea0003900000 */
[----:B------:R-:W2:Y:S02]  /*27370*/  @!P1 SYNCS.PHASECHK.TRANS64 P1, [R3+URZ+0x34518], R2 ;  /* 0x03451802030095a7 */ /* 0x000ea4000802007f */
[----:B--2---:R-:W-:Y:S05]  /*27380*/  @!P1 BRA `(.L_x_392) ;  /* 0xfffffffc00ec9947 */ /* 0x004fea000383ffff */
[----:B------:R-:W-:Y:S05]  /*27390*/  BRA `(.L_x_600) ;  /* 0xffffff94008c7947 */ /* 0x000fea000383ffff */
.L_x_398:
[----:B-1234-:R-:W-:-:S04]  /*273a0*/  MOV R3, UR4 ;  /* 0x0000000400037c02 */ /* 0x01efc80008000f00 */
[----:B------:R1:W2:Y:S03]  /*273b0*/  SYNCS.PHASECHK.TRANS64.TRYWAIT P1, [R3+URZ+0x34500], R8 ;  /* 0x03450008030075a7 */ /* 0x0002a6000802017f */
[----:B--2---:R-:W-:Y:S05]  /*273c0*/  @!P1 NANOSLEEP.SYNCS 0x989680 ;  /* 0x009896800000995d */ /* 0x004fea0003900000 */
[----:B------:R-:W2:Y:S02]  /*273d0*/  @!P1 SYNCS.PHASECHK.TRANS64 P1, [R3+URZ+0x34500], R8 ;  /* 0x03450008030095a7 */ /* 0x000ea4000802007f */
[----:B--2---:R-:W-:Y:S05]  /*273e0*/  @!P1 BRA `(.L_x_398) ;  /* 0xfffffffc00ec9947 */ /* 0x004fea000383ffff */
[----:B------:R-:W-:Y:S05]  /*273f0*/  BRA `(.L_x_601) ;  /* 0xffffff9400c87947 */ /* 0x000fea000383ffff */
.L_x_404:
[----:B-1234-:R-:W-:-:S04]  /*27400*/  MOV R3, UR4 ;  /* 0x0000000400037c02 */ /* 0x01efc80008000f00 */
[----:B------:R1:W2:Y:S03]  /*27410*/  SYNCS.PHASECHK.TRANS64.TRYWAIT P1, [R3+URZ+0x34508], R8 ;  /* 0x03450808030075a7 */ /* 0x0002a6000802017f */
[----:B--2---:R-:W-:Y:S05]  /*27420*/  @!P1 NANOSLEEP.SYNCS 0x989680 ;  /* 0x009896800000995d */ /* 0x004fea0003900000 */
[----:B------:R-:W2:Y:S02]  /*27430*/  @!P1 SYNCS.PHASECHK.TRANS64 P1, [R3+URZ+0x34508], R8 ;  /* 0x03450808030095a7 */ /* 0x000ea4000802007f */
[----:B--2---:R-:W-:Y:S05]  /*27440*/  @!P1 BRA `(.L_x_404) ;  /* 0xfffffffc00ec9947 */ /* 0x004fea000383ffff */
[----:B------:R-:W-:Y:S05]  /*27450*/  BRA `(.L_x_602) ;  /* 0xffffff9400fc7947 */ /* 0x000fea000383ffff */
.L_x_410:
[----:B-1234-:R-:W-:-:S04]  /*27460*/  IMAD.U32 R3, RZ, RZ, UR4 ;  /* 0x00000004ff037e24 */ /* 0x01efc8000f8e00ff */
[----:B------:R1:W2:Y:S03]  /*27470*/  SYNCS.PHASECHK.TRANS64.TRYWAIT P1, [R3+URZ+0x34510], R8 ;  /* 0x03451008030075a7 */ /* 0x0002a6000802017f */
[----:B--2---:R-:W-:Y:S05]  /*27480*/  @!P1 NANOSLEEP.SYNCS 0x989680 ;  /* 0x009896800000995d */ /* 0x004fea0003900000 */
[----:B------:R-:W2:Y:S02]  /*27490*/  @!P1 SYNCS.PHASECHK.TRANS64 P1, [R3+URZ+0x34510], R8 ;  /* 0x03451008030095a7 */ /* 0x000ea4000802007f */
[----:B--2---:R-:W-:Y:S05]  /*274a0*/  @!P1 BRA `(.L_x_410) ;  /* 0xfffffffc00ec9947 */ /* 0x004fea000383ffff */
[----:B------:R-:W-:Y:S05]  /*274b0*/  BRA `(.L_x_603) ;  /* 0xffffff9800347947 */ /* 0x000fea000383ffff */
.L_x_416:
[----:B-1234-:R-:W-:-:S04]  /*274c0*/  MOV R3, UR4 ;  /* 0x0000000400037c02 */ /* 0x01efc80008000f00 */
[----:B------:R1:W2:Y:S03]  /*274d0*/  SYNCS.PHASECHK.TRANS64.TRYWAIT P1, [R3+URZ+0x34518], R8 ;  /* 0x03451808030075a7 */ /* 0x0002a6000802017f */
[----:B--2---:R-:W-:Y:S05]  /*274e0*/  @!P1 NANOSLEEP.SYNCS 0x989680 ;  /* 0x009896800000995d */ /* 0x004fea0003900000 */
[----:B------:R-:W2:Y:S02]  /*274f0*/  @!P1 SYNCS.PHASECHK.TRANS64 P1, [R3+URZ+0x34518], R8 ;  /* 0x03451808030095a7 */ /* 0x000ea4000802007f */
[----:B--2---:R-:W-:Y:S05]  /*27500*/  @!P1 BRA `(.L_x_416) ;  /* 0xfffffffc00ec9947 */ /* 0x004fea000383ffff */
[----:B------:R-:W-:Y:S05]  /*27510*/  BRA `(.L_x_604) ;  /* 0xffffff98006c7947 */ /* 0x000fea000383ffff */
.L_x_422:
[----:B-1234-:R-:W-:-:S04]  /*27520*/  MOV R3, UR4 ;  /* 0x0000000400037c02 */ /* 0x01efc80008000f00 */
[----:B------:R1:W2:Y:S03]  /*27530*/  SYNCS.PHASECHK.TRANS64.TRYWAIT P1, [R3+URZ+0x34500], R2 ;  /* 0x03450002030075a7 */ /* 0x0002a6000802017f */
[----:B--2---:R-:W-:Y:S05]  /*27540*/  @!P1 NANOSLEEP.SYNCS 0x989680 ;  /* 0x009896800000995d */ /* 0x004fea0003900000 */
[----:B------:R-:W2:Y:S02]  /*27550*/  @!P1 SYNCS.PHASECHK.TRANS64 P1, [R3+URZ+0x34500], R2 ;  /* 0x03450002030095a7 */ /* 0x000ea4000802007f */
[----:B--2---:R-:W-:Y:S05]  /*27560*/  @!P1 BRA `(.L_x_422) ;  /* 0xfffffffc00ec9947 */ /* 0x004fea000383ffff */
[----:B------:R-:W-:Y:S05]  /*27570*/  BRA `(.L_x_605) ;  /* 0xffffff9800a87947 */ /* 0x000fea000383ffff */
.L_x_428:
[----:B-1234-:R-:W-:-:S04]  /*27580*/  MOV R3, UR4 ;  /* 0x0000000400037c02 */ /* 0x01efc80008000f00 */
[----:B------:R1:W2:Y:S03]  /*27590*/  SYNCS.PHASECHK.TRANS64.TRYWAIT P1, [R3+URZ+0x34508], R2 ;  /* 0x03450802030075a7 */ /* 0x0002a6000802017f */
[----:B--2---:R-:W-:Y:S05]  /*275a0*/  @!P1 NANOSLEEP.SYNCS 0x989680 ;  /* 0x009896800000995d */ /* 0x004fea0003900000 */
[----:B------:R-:W2:Y:S02]  /*275b0*/  @!P1 SYNCS.PHASECHK.TRANS64 P1, [R3+URZ+0x34508], R2 ;  /* 0x03450802030095a7 */ /* 0x000ea4000802007f */
[----:B--2---:R-:W-:Y:S05]  /*275c0*/  @!P1 BRA `(.L_x_428) ;  /* 0xfffffffc00ec9947 */ /* 0x004fea000383ffff */
[----:B------:R-:W-:Y:S05]  /*275d0*/  BRA `(.L_x_606) ;  /* 0xffffff9800dc7947 */ /* 0x000fea000383ffff */
.L_x_434:
[----:B-1234-:R-:W-:-:S04]  /*275e0*/  MOV R3, UR4 ;  /* 0x0000000400037c02 */ /* 0x01efc80008000f00 */
[----:B------:R1:W2:Y:S03]  /*275f0*/  SYNCS.PHASECHK.TRANS64.TRYWAIT P1, [R3+URZ+0x34510], R2 ;  /* 0x03451002030075a7 */ /* 0x0002a6000802017f */
[----:B--2---:R-:W-:Y:S05]  /*27600*/  @!P1 NANOSLEEP.SYNCS 0x989680 ;  /* 0x009896800000995d */ /* 0x004fea0003900000 */
[----:B------:R-:W2:Y:S02]  /*27610*/  @!P1 SYNCS.PHASECHK.TRANS64 P1, [R3+URZ+0x34510], R2 ;  /* 0x03451002030095a7 */ /* 0x000ea4000802007f */
[----:B--2---:R-:W-:Y:S05]  /*27620*/  @!P1 BRA `(.L_x_434) ;  /* 0xfffffffc00ec9947 */ /* 0x004fea000383ffff */
[----:B------:R-:W-:Y:S05]  /*27630*/  BRA `(.L_x_607) ;  /* 0xffffff9c00147947 */ /* 0x000fea000383ffff */
.L_x_440:
[----:B-1234-:R-:W-:-:S04]  /*27640*/  MOV R3, UR4 ;  /* 0x0000000400037c02 */ /* 0x01efc80008000f00 */
[----:B------:R1:W2:Y:S03]  /*27650*/  SYNCS.PHASECHK.TRANS64.TRYWAIT P1, [R3+URZ+0x34518], R2 ;  /* 0x03451802030075a7 */ /* 0x0002a6000802017f */
[----:B--2---:R-:W-:Y:S05]  /*27660*/  @!P1 NANOSLEEP.SYNCS 0x989680 ;  /* 0x009896800000995d */ /* 0x004fea0003900000 */
[----:B------:R-:W2:Y:S02]  /*27670*/  @!P1 SYNCS.PHASECHK.TRANS64 P1, [R3+URZ+0x34518], R2 ;  /* 0x03451802030095a7 */ /* 0x000ea4000802007f */
[----:B--2---:R-:W-:Y:S05]  /*27680*/  @!P1 BRA `(.L_x_440) ;  /* 0xfffffffc00ec9947 */ /* 0x004fea000383ffff */
[----:B------:R-:W-:Y:S05]  /*27690*/  BRA `(.L_x_608) ;  /* 0xffffff9c00507947 */ /* 0x000fea000383ffff */
.L_x_455:
[----:B-1----:R-:W-:-:S04]  /*276a0*/  MOV R3, UR4 ;  /* 0x0000000400037c02 */ /* 0x002fc80008000f00 */
[----:B------:R1:W2:Y:S03]  /*276b0*/  SYNCS.PHASECHK.TRANS64.TRYWAIT P0, [R3+URZ+0x34500], R8 ;  /* 0x03450008030075a7 */ /* 0x0002a6000800017f */
[----:B--2---:R-:W-:Y:S05]  /*276c0*/  @!P0 NANOSLEEP.SYNCS 0x989680 ;  /* 0x009896800000895d */ /* 0x004fea0003900000 */
[----:B------:R-:W2:Y:S02]  /*276d0*/  @!P0 SYNCS.PHASECHK.TRANS64 P0, [R3+URZ+0x34500], R8 ;  /* 0x03450008030085a7 */ /* 0x000ea4000800007f */
[----:B--2---:R-:W-:Y:S05]  /*276e0*/  @!P0 BRA `(.L_x_455) ;  /* 0xfffffffc00ec8947 */ /* 0x004fea000383ffff */
[----:B------:R-:W-:Y:S05]  /*276f0*/  BRA `(.L_x_609) ;  /* 0xffffffa000d87947 */ /* 0x000fea000383ffff */
.L_x_457:
[----:B-1----:R-:W-:-:S04]  /*27700*/  MOV R3, UR4 ;  /* 0x0000000400037c02 */ /* 0x002fc80008000f00 */
[----:B------:R1:W2:Y:S03]  /*27710*/  SYNCS.PHASECHK.TRANS64.TRYWAIT P0, [R3+URZ+0x34508], R8 ;  /* 0x03450808030075a7 */ /* 0x0002a6000800017f */
[----:B--2---:R-:W-:Y:S05]  /*27720*/  @!P0 NANOSLEEP.SYNCS 0x989680 ;  /* 0x009896800000895d */ /* 0x004fea0003900000 */
[----:B------:R-:W2:Y:S02]  /*27730*/  @!P0 SYNCS.PHASECHK.TRANS64 P0, [R3+URZ+0x34508], R8 ;  /* 0x03450808030085a7 */ /* 0x000ea4000800007f */
[----:B--2---:R-:W-:Y:S05]  /*27740*/  @!P0 BRA `(.L_x_457) ;  /* 0xfffffffc00ec8947 */ /* 0x004fea000383ffff */
[----:B------:R-:W-:Y:S05]  /*27750*/  BRA `(.L_x_610) ;  /* 0xffffffa000d07947 */ /* 0x000fea000383ffff */
.L_x_459:
[----:B-1----:R-:W-:-:S04]  /*27760*/  MOV R3, UR4 ;  /* 0x0000000400037c02 */ /* 0x002fc80008000f00 */
[----:B------:R1:W2:Y:S03]  /*27770*/  SYNCS.PHASECHK.TRANS64.TRYWAIT P0, [R3+URZ+0x34510], R8 ;  /* 0x03451008030075a7 */ /* 0x0002a6000800017f */
[----:B--2---:R-:W-:Y:S05]  /*27780*/  @!P0 NANOSLEEP.SYNCS 0x989680 ;  /* 0x009896800000895d */ /* 0x004fea0003900000 */
[----:B------:R-:W2:Y:S02]  /*27790*/  @!P0 SYNCS.PHASECHK.TRANS64 P0, [R3+URZ+0x34510], R8 ;  /* 0x03451008030085a7 */ /* 0x000ea4000800007f */
[----:B--2---:R-:W-:Y:S05]  /*277a0*/  @!P0 BRA `(.L_x_459) ;  /* 0xfffffffc00ec8947 */ /* 0x004fea000383ffff */
[----:B------:R-:W-:Y:S05]  /*277b0*/  BRA `(.L_x_611) ;  /* 0xffffffa000c87947 */ /* 0x000fea000383ffff */
.L_x_471:
[----:B------:R-:W-:Y:S01]  /*277c0*/  BSSY B1, `(.L_x_612) ;  /* 0x0000006000017945 */ /* 0x000fe20003800000 */
[----:B------:R-:W-:-:S07]  /*277d0*/  MOV R15, 0xffffffff ;  /* 0xffffffff000f7802 */ /* 0x000fce0000000f00 */
[----:B------:R-:W-:Y:S05]  /*277e0*/  WARPSYNC.COLLECTIVE R15, `(.L_x_613) ;  /* 0x000000000f0c7348 */ /* 0x000fea0003c00000 */
[----:B------:R-:W-:Y:S02]  /*277f0*/  ELECT P6, UR62, PT ;  /* 0x00000000003e782f */ /* 0x000fe400038c0000 */
[----:B------:R-:W-:Y:S01]  /*27800*/  MOV R14, UR62 ;  /* 0x0000003e000e7c02 */ /* 0x000fe20008000f00 */
[----:B------:R-:W-:Y:S10]  /*27810*/  ENDCOLLECTIVE ;  /* 0x000000000000791b */ /* 0x000ff40003800000 */
.L_x_613:
[----:B------:R-:W-:Y:S05]  /*27820*/  BSYNC B1 ;  /* 0x0000000000017941 */ /* 0x000fea0003800000 */
.L_x_612:
[----:B------:R-:W-:Y:S05]  /*27830*/  BRA `(.L_x_614) ;  /* 0xffffffac00b87947 */ /* 0x000fea000383ffff */
.L_x_474:
[----:B--2---:R2:W3:Y:S02]  /*27840*/  SYNCS.PHASECHK.TRANS64.TRYWAIT P0, [R8+URZ+0x344b0], R5 ;  /* 0x0344b005080075a7 */ /* 0x0044e4000800017f */
[----:B---3--:R-:W-:Y:S05]  /*27850*/  @!P0 NANOSLEEP.SYNCS 0x989680 ;  /* 0x009896800000895d */ /* 0x008fea0003900000 */
[----:B------:R-:W3:Y:S02]  /*27860*/  @!P0 SYNCS.PHASECHK.TRANS64 P0, [R8+URZ+0x344b0], R5 ;  /* 0x0344b005080085a7 */ /* 0x000ee4000800007f */
[----:B---3--:R-:W-:Y:S05]  /*27870*/  @!P0 BRA `(.L_x_474) ;  /* 0xfffffffc00f08947 */ /* 0x008fea000383ffff */
[----:B------:R-:W-:Y:S05]  /*27880*/  BRA `(.L_x_615) ;  /* 0xffffffac00e07947 */ /* 0x000fea000383ffff */
.L_x_480:
[----:B-1----:R1:W2:Y:S02]  /*27890*/  SYNCS.PHASECHK.TRANS64.TRYWAIT P0, [R3+URZ+0x34400], R2 ;  /* 0x03440002030075a7 */ /* 0x0022a4000800017f */
[----:B--2---:R-:W-:Y:S05]  /*278a0*/  @!P0 NANOSLEEP.SYNCS 0x989680 ;  /* 0x009896800000895d */ /* 0x004fea0003900000 */
[----:B------:R-:W2:Y:S02]  /*278b0*/  @!P0 SYNCS.PHASECHK.TRANS64 P0, [R3+URZ+0x34400], R2 ;  /* 0x03440002030085a7 */ /* 0x000ea4000800007f */
[----:B--2---:R-:W-:Y:S05]  /*278c0*/  @!P0 BRA `(.L_x_480) ;  /* 0xfffffffc00f08947 */ /* 0x004fea000383ffff */
[----:B------:R-:W-:Y:S05]  /*278d0*/  BRA `(.L_x_616) ;  /* 0xffffffb000a47947 */ /* 0x000fea000383ffff */
.L_x_483:
[----:B------:R-:W-:Y:S01]  /*278e0*/  BSSY B1, `(.L_x_617) ;  /* 0x0000006000017945 */ /* 0x000fe20003800000 */
[----:B------:R-:W-:-:S07]  /*278f0*/  IMAD.MOV.U32 R15, RZ, RZ, -0x1 ;  /* 0xffffffffff0f7424 */ /* 0x000fce00078e00ff */
[----:B-1---5:R-:W-:Y:S05]  /*27900*/  WARPSYNC.COLLECTIVE R15, `(.L_x_618) ;  /* 0x000000000f0c7348 */ /* 0x022fea0003c00000 */
[----:B------:R-:W-:Y:S02]  /*27910*/  ELECT P6, UR62, PT ;  /* 0x00000000003e782f */ /* 0x000fe400038c0000 */
[----:B------:R-:W-:Y:S01]  /*27920*/  MOV R14, UR62 ;  /* 0x0000003e000e7c02 */ /* 0x000fe20008000f00 */
[----:B-1---5:R-:W-:Y:S10]  /*27930*/  ENDCOLLECTIVE ;  /* 0x000000000000791b */ /* 0x022ff40003800000 */
.L_x_618:
[----:B------:R-:W-:Y:S05]  /*27940*/  BSYNC B1 ;  /* 0x0000000000017941 */ /* 0x000fea0003800000 */
.L_x_617:
[----:B------:R-:W-:Y:S05]  /*27950*/  BRA `(.L_x_619) ;  /* 0xffffffb000ec7947 */ /* 0x000fea000383ffff */
.L_x_486:
[----:B------:R-:W-:Y:S01]  /*27960*/  BSSY B1, `(.L_x_620) ;  /* 0x0000005000017945 */ /* 0x000fe20003800000 */
[----:B--2---:R-:W-:-:S07]  /*27970*/  MOV R15, 0xffffffff ;  /* 0xffffffff000f7802 */ /* 0x004fce0000000f00 */
[----:B-1---5:R-:W-:Y:S05]  /*27980*/  WARPSYNC.COLLECTIVE R15, `(.L_x_621) ;  /* 0x000000000f087348 */ /* 0x022fea0003c00000 */
[----:B------:R-:W-:Y:S01]  /*27990*/  NOP ;  /* 0x0000000000007918 */ /* 0x000fe20000000000 */
[----:B-1---5:R-:W-:Y:S01]  /*279a0*/  ENDCOLLECTIVE ;  /* 0x000000000000791b */ /* 0x022fe20003800000 */
.L_x_621:
[----:B------:R-:W-:Y:S05]  /*279b0*/  BSYNC B1 ;  /* 0x0000000000017941 */ /* 0x000fea0003800000 */
.L_x_620:
[----:B------:R-:W-:-:S07]  /*279c0*/  MOV R15, 0xffffffff ;  /* 0xffffffff000f7802 */ /* 0x000fce0000000f00 */
[----:B------:R-:W-:Y:S05]  /*279d0*/  WARPSYNC.COLLECTIVE R15, `(.L_x_622) ;  /* 0x000000000f0c7348 */ /* 0x000fea0003c00000 */
[----:B------:R-:W-:Y:S02]  /*279e0*/  ELECT P6, UR62, PT ;  /* 0x00000000003e782f */ /* 0x000fe400038c0000 */
[----:B------:R-:W-:Y:S01]  /*279f0*/  MOV R14, UR62 ;  /* 0x0000003e000e7c02 */ /* 0x000fe20008000f00 */
[----:B------:R-:W-:Y:S10]  /*27a00*/  ENDCOLLECTIVE ;  /* 0x000000000000791b */ /* 0x000ff40003800000 */
.L_x_622:
[----:B------:R-:W-:Y:S05]  /*27a10*/  BRA `(.L_x_623) ;  /* 0xffffffb400f47947 */ /* 0x000fea000383ffff */
.L_x_489:
[----:B------:R-:W-:Y:S01]  /*27a20*/  BSSY B0, `(.L_x_624) ;  /* 0x0000006000007945 */ /* 0x000fe20003800000 */
[----:B------:R-:W-:-:S07]  /*27a30*/  MOV R15, 0xffffffff ;  /* 0xffffffff000f7802 */ /* 0x000fce0000000f00 */
[----:B-----5:R-:W-:Y:S05]  /*27a40*/  WARPSYNC.COLLECTIVE R15, `(.L_x_625) ;  /* 0x000000000f0c7348 */ /* 0x020fea0003c00000 */
[----:B-----5:R-:W-:Y:S02]  /*27a50*/  ELECT P6, UR62, PT ;  /* 0x00000000003e782f */ /* 0x020fe400038c0000 */
[----:B------:R-:W-:Y:S01]  /*27a60*/  MOV R14, UR62 ;  /* 0x0000003e000e7c02 */ /* 0x000fe20008000f00 */
[----:B------:R-:W-:Y:S10]  /*27a70*/  ENDCOLLECTIVE ;  /* 0x000000000000791b */ /* 0x000ff40003800000 */
.L_x_625:
[----:B------:R-:W-:Y:S05]  /*27a80*/  BSYNC B0 ;  /* 0x0000000000007941 */ /* 0x000fea0003800000 */
.L_x_624:
[----:B------:R-:W-:Y:S05]  /*27a90*/  BRA `(.L_x_626) ;  /* 0xffffffb800447947 */ /* 0x000fea000383ffff */
.L_x_493:
[----:B-1----:R1:W2:Y:S02]  /*27aa0*/  SYNCS.PHASECHK.TRANS64.TRYWAIT P0, [R7+URZ], R2 ;  /* 0x00000002070075a7 */ /* 0x0022a4000800017f */
[----:B--2---:R-:W-:Y:S05]  /*27ab0*/  @!P0 NANOSLEEP.SYNCS 0x989680 ;  /* 0x009896800000895d */ /* 0x004fea0003900000 */
[----:B------:R-:W2:Y:S02]  /*27ac0*/  @!P0 SYNCS.PHASECHK.TRANS64 P0, [R7+URZ], R2 ;  /* 0x00000002070085a7 */ /* 0x000ea4000800007f */
[----:B--2---:R-:W-:Y:S05]  /*27ad0*/  @!P0 BRA `(.L_x_493) ;  /* 0xfffffffc00f08947 */ /* 0x004fea000383ffff */
[----:B------:R-:W-:Y:S05]  /*27ae0*/  BRA `(.L_x_627) ;  /* 0xffffffb800807947 */ /* 0x000fea000383ffff */
.L_x_494:
[----:B-1----:R1:W2:Y:S02]  /*27af0*/  SYNCS.PHASECHK.TRANS64.TRYWAIT P0, [R9+URZ], R4 ;  /* 0x00000004090075a7 */ /* 0x0022a4000800017f */
[----:B--2---:R-:W-:Y:S05]  /*27b00*/  @!P0 NANOSLEEP.SYNCS 0x989680 ;  /* 0x009896800000895d */ /* 0x004fea0003900000 */
[----:B------:R-:W2:Y:S02]  /*27b10*/  @!P0 SYNCS.PHASECHK.TRANS64 P0, [R9+URZ], R4 ;  /* 0x00000004090085a7 */ /* 0x000ea4000800007f */
[----:B--2---:R-:W-:Y:S05]  /*27b20*/  @!P0 BRA `(.L_x_494) ;  /* 0xfffffffc00f08947 */ /* 0x004fea000383ffff */
[----:B------:R-:W-:Y:S05]  /*27b30*/  BRA `(.L_x_628) ;  /* 0xffffffb800907947 */ /* 0x000fea000383ffff */
.L_x_495:
[----:B-1----:R1:W2:Y:S02]  /*27b40*/  SYNCS.PHASECHK.TRANS64.TRYWAIT P0, [R6+URZ], R5 ;  /* 0x00000005060075a7 */ /* 0x0022a4000800017f */
[----:B--2---:R-:W-:Y:S05]  /*27b50*/  @!P0 NANOSLEEP.SYNCS 0x989680 ;  /* 0x009896800000895d */ /* 0x004fea0003900000 */
[----:B------:R-:W2:Y:S02]  /*27b60*/  @!P0 SYNCS.PHASECHK.TRANS64 P0, [R6+URZ], R5 ;  /* 0x00000005060085a7 */ /* 0x000ea4000800007f */
[----:B--2---:R-:W-:Y:S05]  /*27b70*/  @!P0 BRA `(.L_x_495) ;  /* 0xfffffffc00f08947 */ /* 0x004fea000383ffff */
[----:B------:R-:W-:Y:S05]  /*27b80*/  BRA `(.L_x_629) ;  /* 0xffffffb800a07947 */ /* 0x000fea000383ffff */
.L_x_496:
[----:B-1----:R1:W2:Y:S02]  /*27b90*/  SYNCS.PHASECHK.TRANS64.TRYWAIT P0, [R9+URZ], R4 ;  /* 0x00000004090075a7 */ /* 0x0022a4000800017f */
[----:B--2---:R-:W-:Y:S05]  /*27ba0*/  @!P0 NANOSLEEP.SYNCS 0x989680 ;  /* 0x009896800000895d */ /* 0x004fea0003900000 */
[----:B------:R-:W2:Y:S02]  /*27bb0*/  @!P0 SYNCS.PHASECHK.TRANS64 P0, [R9+URZ], R4 ;  /* 0x00000004090085a7 */ /* 0x000ea4000800007f */
[----:B--2---:R-:W-:Y:S05]  /*27bc0*/  @!P0 BRA `(.L_x_496) ;  /* 0xfffffffc00f08947 */ /* 0x004fea000383ffff */
[----:B------:R-:W-:Y:S05]  /*27bd0*/  BRA `(.L_x_630) ;  /* 0xffffffb800b07947 */ /* 0x000fea000383ffff */
.L_x_497:
[----:B--2---:R2:W3:Y:S02]  /*27be0*/  SYNCS.PHASECHK.TRANS64.TRYWAIT P0, [R6+URZ], R5 ;  /* 0x00000005060075a7 */ /* 0x0044e4000800017f */
[----:B---3--:R-:W-:Y:S05]  /*27bf0*/  @!P0 NANOSLEEP.SYNCS 0x989680 ;  /* 0x009896800000895d */ /* 0x008fea0003900000 */
[----:B------:R-:W3:Y:S02]  /*27c00*/  @!P0 SYNCS.PHASECHK.TRANS64 P0, [R6+URZ], R5 ;  /* 0x00000005060085a7 */ /* 0x000ee4000800007f */
[----:B---3--:R-:W-:Y:S05]  /*27c10*/  @!P0 BRA `(.L_x_497) ;  /* 0xfffffffc00f08947 */ /* 0x008fea000383ffff */
[----:B------:R-:W-:Y:S05]  /*27c20*/  BRA `(.L_x_631) ;  /* 0xffffffb800b87947 */ /* 0x000fea000383ffff */
.L_x_515:
[----:B-1----:R1:W3:Y:S02]  /*27c30*/  SYNCS.PHASECHK.TRANS64.TRYWAIT P2, [R12+URZ+0x34440], R3 ;  /* 0x034440030c0075a7 */ /* 0x0022e4000804017f */
[----:B---3--:R-:W-:Y:S05]  /*27c40*/  @!P2 NANOSLEEP.SYNCS 0x989680 ;  /* 0x009896800000a95d */ /* 0x008fea0003900000 */
[----:B------:R-:W3:Y:S02]  /*27c50*/  @!P2 SYNCS.PHASECHK.TRANS64 P2, [R12+URZ+0x34440], R3 ;  /* 0x034440030c00a5a7 */ /* 0x000ee4000804007f */
[----:B---3--:R-:W-:Y:S05]  /*27c60*/  @!P2 BRA `(.L_x_515) ;  /* 0xfffffffc00f0a947 */ /* 0x008fea000383ffff */
[----:B------:R-:W-:Y:S05]  /*27c70*/  BRA `(.L_x_632) ;  /* 0xffffffd400d47947 */ /* 0x000fea000383ffff */
.L_x_521:
[----:B-1----:R1:W2:Y:S02]  /*27c80*/  SYNCS.PHASECHK.TRANS64.TRYWAIT P0, [R3+URZ+0x34440], R0 ;  /* 0x03444000030075a7 */ /* 0x0022a4000800017f */
[----:B--2---:R-:W-:Y:S05]  /*27c90*/  @!P0 NANOSLEEP.SYNCS 0x989680 ;  /* 0x009896800000895d */ /* 0x004fea0003900000 */
[----:B------:R-:W2:Y:S02]  /*27ca0*/  @!P0 SYNCS.PHASECHK.TRANS64 P0, [R3+URZ+0x34440], R0 ;  /* 0x03444000030085a7 */ /* 0x000ea4000800007f */
[----:B--2---:R-:W-:Y:S05]  /*27cb0*/  @!P0 BRA `(.L_x_521) ;  /* 0xfffffffc00f08947 */ /* 0x004fea000383ffff */
[----:B------:R-:W-:Y:S05]  /*27cc0*/  BRA `(.L_x_633) ;  /* 0xffffffd8003c7947 */ /* 0x000fea000383ffff */
.L_x_523:
[----:B-1----:R1:W2:Y:S02]  /*27cd0*/  SYNCS.PHASECHK.TRANS64.TRYWAIT P0, [R3+URZ+0x34440], R0 ;  /* 0x03444000030075a7 */ /* 0x0022a4000800017f */
[----:B--2---:R-:W-:Y:S05]  /*27ce0*/  @!P0 NANOSLEEP.SYNCS 0x989680 ;  /* 0x009896800000895d */ /* 0x004fea0003900000 */
[----:B------:R-:W2:Y:S02]  /*27cf0*/  @!P0 SYNCS.PHASECHK.TRANS64 P0, [R3+URZ+0x34440], R0 ;  /* 0x03444000030085a7 */ /* 0x000ea4000800007f */
[----:B--2---:R-:W-:Y:S05]  /*27d00*/  @!P0 BRA `(.L_x_523) ;  /* 0xfffffffc00f08947 */ /* 0x004fea000383ffff */
[----:B------:R-:W-:Y:S05]  /*27d10*/  BRA `(.L_x_634) ;  /* 0xffffffd800547947 */ /* 0x000fea000383ffff */
.L_x_525:
[----:B-1----:R1:W2:Y:S02]  /*27d20*/  SYNCS.PHASECHK.TRANS64.TRYWAIT P0, [R3+URZ+0x34440], R0 ;  /* 0x03444000030075a7 */ /* 0x0022a4000800017f */
[----:B--2---:R-:W-:Y:S05]  /*27d30*/  @!P0 NANOSLEEP.SYNCS 0x989680 ;  /* 0x009896800000895d */ /* 0x004fea0003900000 */
[----:B------:R-:W2:Y:S02]  /*27d40*/  @!P0 SYNCS.PHASECHK.TRANS64 P0, [R3+URZ+0x34440], R0 ;  /* 0x03444000030085a7 */ /* 0x000ea4000800007f */
[----:B--2---:R-:W-:Y:S05]  /*27d50*/  @!P0 BRA `(.L_x_525) ;  /* 0xfffffffc00f08947 */ /* 0x004fea000383ffff */
[----:B------:R-:W-:Y:S05]  /*27d60*/  BRA `(.L_x_635) ;  /* 0xffffffd8006c7947 */ /* 0x000fea000383ffff */
.L_x_527:
[----:B-1----:R1:W2:Y:S02]  /*27d70*/  SYNCS.PHASECHK.TRANS64.TRYWAIT P0, [R3+URZ+0x34440], R0 ;  /* 0x03444000030075a7 */ /* 0x0022a4000800017f */
[----:B--2---:R-:W-:Y:S05]  /*27d80*/  @!P0 NANOSLEEP.SYNCS 0x989680 ;  /* 0x009896800000895d */ /* 0x004fea0003900000 */
[----:B------:R-:W2:Y:S02]  /*27d90*/  @!P0 SYNCS.PHASECHK.TRANS64 P0, [R3+URZ+0x34440], R0 ;  /* 0x03444000030085a7 */ /* 0x000ea4000800007f */
[----:B--2---:R-:W-:Y:S05]  /*27da0*/  @!P0 BRA `(.L_x_527) ;  /* 0xfffffffc00f08947 */ /* 0x004fea000383ffff */
[----:B------:R-:W-:Y:S05]  /*27db0*/  BRA `(.L_x_636) ;  /* 0xffffffd800847947 */ /* 0x000fea000383ffff */
.L_x_529:
[----:B-1----:R1:W2:Y:S02]  /*27dc0*/  SYNCS.PHASECHK.TRANS64.TRYWAIT P0, [R3+URZ+0x34440], R0 ;  /* 0x03444000030075a7 */ /* 0x0022a4000800017f */
[----:B--2---:R-:W-:Y:S05]  /*27dd0*/  @!P0 NANOSLEEP.SYNCS 0x989680 ;  /* 0x009896800000895d */ /* 0x004fea0003900000 */
[----:B------:R-:W2:Y:S02]  /*27de0*/  @!P0 SYNCS.PHASECHK.TRANS64 P0, [R3+URZ+0x34440], R0 ;  /* 0x03444000030085a7 */ /* 0x000ea4000800007f */
[----:B--2---:R-:W-:Y:S05]  /*27df0*/  @!P0 BRA `(.L_x_529) ;  /* 0xfffffffc00f08947 */ /* 0x004fea000383ffff */
[----:B------:R-:W-:Y:S05]  /*27e00*/  BRA `(.L_x_637) ;  /* 0xffffffd8009c7947 */ /* 0x000fea000383ffff */
.L_x_531:
[----:B-1----:R1:W2:Y:S02]  /*27e10*/  SYNCS.PHASECHK.TRANS64.TRYWAIT P0, [R3+URZ+0x34440], R0 ;  /* 0x03444000030075a7 */ /* 0x0022a4000800017f */
[----:B--2---:R-:W-:Y:S05]  /*27e20*/  @!P0 NANOSLEEP.SYNCS 0x989680 ;  /* 0x009896800000895d */ /* 0x004fea0003900000 */
[----:B------:R-:W2:Y:S02]  /*27e30*/  @!P0 SYNCS.PHASECHK.TRANS64 P0, [R3+URZ+0x34440], R0 ;  /* 0x03444000030085a7 */ /* 0x000ea4000800007f */
[----:B--2---:R-:W-:Y:S05]  /*27e40*/  @!P0 BRA `(.L_x_531) ;  /* 0xfffffffc00f08947 */ /* 0x004fea000383ffff */
[----:B------:R-:W-:Y:S05]  /*27e50*/  BRA `(.L_x_638) ;  /* 0xffffffd800b47947 */ /* 0x000fea000383ffff */
.L_x_533:
[----:B-1----:R1:W2:Y:S02]  /*27e60*/  SYNCS.PHASECHK.TRANS64.TRYWAIT P0, [R3+URZ+0x34440], R0 ;  /* 0x03444000030075a7 */ /* 0x0022a4000800017f */
[----:B--2---:R-:W-:Y:S05]  /*27e70*/  @!P0 NANOSLEEP.SYNCS 0x989680 ;  /* 0x009896800000895d */ /* 0x004fea0003900000 */
[----:B------:R-:W2:Y:S02]  /*27e80*/  @!P0 SYNCS.PHASECHK.TRANS64 P0, [R3+URZ+0x34440], R0 ;  /* 0x03444000030085a7 */ /* 0x000ea4000800007f */
[----:B--2---:R-:W-:Y:S05]  /*27e90*/  @!P0 BRA `(.L_x_533) ;  /* 0xfffffffc00f08947 */ /* 0x004fea000383ffff */
[----:B------:R-:W-:Y:S05]  /*27ea0*/  BRA `(.L_x_639) ;  /* 0xffffffd800cc7947 */ /* 0x000fea000383ffff */
        .weak           $__internal_0_$__cuda_sm20_div_u64
        .type           $__internal_0_$__cuda_sm20_div_u64,@function
        .size           $__internal_0_$__cuda_sm20_div_u64,(.L_x_512 - $__internal_0_$__cuda_sm20_div_u64)
$__internal_0_$__cuda_sm20_div_u64:
[----:B------:R-:W1:Y:S08]  /*27eb0*/  I2F.U64.RP R3, R22 ;  /* 0x0000001600037312 */ /* 0x000e700000309000 */
[----:B-1----:R-:W1:Y:S02]  /*27ec0*/  MUFU.RCP R3, R3 ;  /* 0x0000000300037308 */ /* 0x002e640000001000 */
[----:B-1----:R-:W-:-:S06]  /*27ed0*/  IADD3 R16, R3, 0x1ffffffe, RZ ;  /* 0x1ffffffe03107810 */ /* 0x002fcc0007ffe0ff */
[----:B------:R-:W1:Y:S02]  /*27ee0*/  F2I.U64.TRUNC R16, R16 ;  /* 0x0000001000107311 */ /* 0x000e64000020d800 */
[----:B-1----:R-:W-:-:S04]  /*27ef0*/  IMAD.WIDE.U32 R18, R16, R22, RZ ;  /* 0x0000001610127225 */ /* 0x002fc800078e00ff */
[C---:B------:R-:W-:Y:S01]  /*27f00*/  IMAD R11, R16.reuse, R23, R19 ;  /* 0x00000017100b7224 */ /* 0x040fe200078e0213 */
[----:B------:R-:W-:Y:S02]  /*27f10*/  IADD3 R13, P1, RZ, -R18, RZ ;  /* 0x80000012ff0d7210 */ /* 0x000fe40007f3e0ff */
[----:B------:R-:W-:Y:S01]  /*27f20*/  MOV R19, R16 ;  /* 0x0000001000137202 */ /* 0x000fe20000000f00 */
[----:B------:R-:W-:Y:S02]  /*27f30*/  IMAD R11, R17, R22, R11 ;  /* 0x00000016110b7224 */ /* 0x000fe400078e020b */
[----:B------:R-:W-:-:S03]  /*27f40*/  IMAD.HI.U32 R18, R16, R13, RZ ;  /* 0x0000000d10127227 */ /* 0x000fc600078e00ff */
[----:B------:R-:W-:-:S05]  /*27f50*/  IADD3.X R11, RZ, ~R11, RZ, P1, !PT ;  /* 0x8000000bff0b7210 */ /* 0x000fca0000ffe4ff */
[----:B------:R-:W-:-:S04]  /*27f60*/  IMAD.WIDE.U32 R18, P1, R16, R11, R18 ;  /* 0x0000000b10127225 */ /* 0x000fc80007820012 */
[C---:B------:R-:W-:Y:S02]  /*27f70*/  IMAD R25, R17.reuse, R11, RZ ;  /* 0x0000000b11197224 */ /* 0x040fe400078e02ff */
[----:B------:R-:W-:-:S04]  /*27f80*/  IMAD.HI.U32 R18, P2, R17, R13, R18 ;  /* 0x0000000d11127227 */ /* 0x000fc80007840012 */
[----:B------:R-:W-:Y:S01]  /*27f90*/  IMAD.HI.U32 R3, R17, R11, RZ ;  /* 0x0000000b11037227 */ /* 0x000fe200078e00ff */
[----:B------:R-:W-:-:S04]  /*27fa0*/  IADD3 R19, P3, R25, R18, RZ ;  /* 0x0000001219137210 */ /* 0x000fc80007f7e0ff */
[----:B------:R-:W-:Y:S01]  /*27fb0*/  IADD3.X R3, R3, R17, RZ, P1, !PT ;  /* 0x0000001103037210 */ /* 0x000fe20000ffe4ff */
[----:B------:R-:W-:-:S03]  /*27fc0*/  IMAD.WIDE.U32 R16, R19, R22, RZ ;  /* 0x0000001613107225 */ /* 0x000fc600078e00ff */
[----:B------:R-:W-:Y:S01]  /*27fd0*/  IADD3.X R3, RZ, RZ, R3, P3, P2 ;  /* 0x000000ffff037210 */ /* 0x000fe20001fe4403 */
[----:B------:R-:W-:Y:S01]  /*27fe0*/  IMAD R14, R19, R23, R17 ;  /* 0x00000017130e7224 */ /* 0x000fe200078e0211 */
[----:B------:R-:W-:Y:S01]  /*27ff0*/  IADD3 R11, P1, RZ, -R16, RZ ;  /* 0x80000010ff0b7210 */ /* 0x000fe20007f3e0ff */
[----:B------:R-:W-:Y:S02]  /*28000*/  IMAD.MOV.U32 R17, RZ, RZ, RZ ;  /* 0x000000ffff117224 */ /* 0x000fe400078e00ff */
        /* <DEDUP_REMOVED lines=9> */
[----:B------:R-:W-:-:S03]  /*280a0*/  IMAD.HI.U32 R16, R11, UR13, RZ ;  /* 0x0000000d0b107c27 */ /* 0x000fc6000f8e00ff */
[----:B------:R-:W-:Y:S01]  /*280b0*/  IADD3.X R3, RZ, RZ, R3, P3, P2 ;  /* 0x000000ffff037210 */ /* 0x000fe20001fe4403 */
[----:B------:R-:W-:-:S04]  /*280c0*/  IMAD.WIDE.U32 R16, R11, UR21, R16 ;  /* 0x000000150b107c25 */ /* 0x000fc8000f8e0010 */
[C---:B------:R-:W-:Y:S02]  /*280d0*/  IMAD R14, R3.reuse, UR21, RZ ;  /* 0x00000015030e7c24 */ /* 0x040fe4000f8e02ff */
[----:B------:R-:W-:-:S04]  /*280e0*/  IMAD.HI.U32 R11, P1, R3, UR13, R16 ;  /* 0x0000000d030b7c27 */ /* 0x000fc8000f820010 */
[----:B------:R-:W-:Y:S01]  /*280f0*/  IMAD.HI.U32 R3, R3, UR21, RZ ;  /* 0x0000001503037c27 */ /* 0x000fe2000f8e00ff */
[----:B------:R-:W-:-:S04]  /*28100*/  IADD3 R11, P2, R14, R11, RZ ;  /* 0x0000000b0e0b7210 */ /* 0x000fc80007f5e0ff */
[----:B------:R-:W-:Y:S01]  /*28110*/  IADD3.X R3, R3, RZ, RZ, P1, !PT ;  /* 0x000000ff03037210 */ /* 0x000fe20000ffe4ff */
[----:B------:R-:W-:-:S03]  /*28120*/  IMAD.WIDE.U32 R16, R11, R22, RZ ;  /* 0x000000160b107225 */ /* 0x000fc600078e00ff */
[----:B------:R-:W-:Y:S01]  /*28130*/  IADD3.X R3, RZ, R3, RZ, P2, !PT ;  /* 0x00000003ff037210 */ /* 0x000fe200017fe4ff */
[----:B------:R-:W-:Y:S01]  /*28140*/  IMAD R14, R11, R23, R17 ;  /* 0x000000170b0e7224 */ /* 0x000fe200078e0211 */
[----:B------:R-:W-:-:S03]  /*28150*/  IADD3 R16, P2, -R16, UR13, RZ ;  /* 0x0000000d10107c10 */ /* 0x000fc6000ff5e1ff */
[-C--:B------:R-:W-:Y:S01]  /*28160*/  IMAD R3, R3, R22.reuse, R14 ;  /* 0x0000001603037224 */ /* 0x080fe200078e020e */
[----:B------:R-:W-:Y:S02]  /*28170*/  ISETP.GE.U32.AND P1, PT, R16, R22, PT ;  /* 0x000000161000720c */ /* 0x000fe40003f26070 */
[----:B------:R-:W-:Y:S02]  /*28180*/  IADD3 R14, R11, 0x1, RZ ;  /* 0x000000010b0e7810 */ /* 0x000fe40007ffe0ff */
[----:B------:R-:W-:Y:S02]  /*28190*/  IADD3.X R18, ~R3, UR21, RZ, P2, !PT ;  /* 0x0000001503127c10 */ /* 0x000fe400097fe5ff */
[----:B------:R-:W-:Y:S02]  /*281a0*/  IADD3 R3, P2, -R22, R16, RZ ;  /* 0x0000001016037210 */ /* 0x000fe40007f5e1ff */
[----:B------:R-:W-:Y:S02]  /*281b0*/  ISETP.GE.U32.AND.EX P1, PT, R18, R23, PT, P1 ;  /* 0x000000171200720c */ /* 0x000fe40003f26110 */
[----:B------:R-:W-:-:S02]  /*281c0*/  IADD3.X R13, ~R23, R18, RZ, P2, !PT ;  /* 0x00000012170d7210 */ /* 0x000fc400017fe5ff */
[----:B------:R-:W-:Y:S02]  /*281d0*/  SEL R3, R3, R16, P1 ;  /* 0x0000001003037207 */ /* 0x000fe40000800000 */
[----:B------:R-:W-:Y:S02]  /*281e0*/  SEL R13, R13, R18, P1 ;  /* 0x000000120d0d7207 */ /* 0x000fe40000800000 */
[----:B------:R-:W-:Y:S02]  /*281f0*/  SEL R14, R14, R11, P1 ;  /* 0x0000000b0e0e7207 */ /* 0x000fe40000800000 */
[----:B------:R-:W-:Y:S02]  /*28200*/  ISETP.GE.U32.AND P1, PT, R3, R22, PT ;  /* 0x000000160300720c */ /* 0x000fe40003f26070 */
[----:B------:R-:W-:Y:S02]  /*28210*/  ISETP.NE.U32.AND P2, PT, R22, RZ, PT ;  /* 0x000000ff1600720c */ /* 0x000fe40003f45070 */
[----:B------:R-:W-:-:S02]  /*28220*/  IADD3 R3, R14, 0x1, RZ ;  /* 0x000000010e037810 */ /* 0x000fc40007ffe0ff */
[----:B------:R-:W-:Y:S02]  /*28230*/  ISETP.GE.U32.AND.EX P1, PT, R13, R23, PT, P1 ;  /* 0x000000170d00720c */ /* 0x000fe40003f26110 */
[----:B------:R-:W-:Y:S02]  /*28240*/  MOV R13, 0x0 ;  /* 0x00000000000d7802 */ /* 0x000fe40000000f00 */
[----:B------:R-:W-:Y:S02]  /*28250*/  ISETP.NE.AND.EX P2, PT, R23, RZ, PT, P2 ;  /* 0x000000ff1700720c */ /* 0x000fe40003f45320 */
[----:B------:R-:W-:-:S04]  /*28260*/  SEL R3, R3, R14, P1 ;  /* 0x0000000e03037207 */ /* 0x000fc80000800000 */
[----:B------:R-:W-:Y:S01]  /*28270*/  SEL R3, R3, 0xffffffff, P2 ;  /* 0xffffffff03037807 */ /* 0x000fe20001000000 */
[----:B------:R-:W-:Y:S06]  /*28280*/  RET.REL.NODEC R12 `(_ZN7cutlass13device_kernelINS_4gemm6kernel13GemmUniversalINS1_17GroupProblemShapeIN4cute5tupleIJiiiEEEEENS1_10collective13CollectiveMmaINS1_39MainloopSm90ArrayTmaGmmaWarpSpecializedILi6ENS6_IJNS5_1CILi1EEESD_SD_EEENS1_52KernelPtrArrayTmaWarpSpecializedPingpongFP8FastAccumEEENS6_IJNSC_ILi256EEESH_NSC_ILi64EEEEEENS_12float_e4m3_tEPNS6_IJlSD_NSC_ILi0EEEEEESK_SN_NS5_8TiledMMAINS5_8MMA_AtomIJNS5_4SM904GMMA31MMA_64x256x32_F32E4M3E4M3_SS_TNILNSR_7ScaleInE1ELST_1EEEEEENS5_6LayoutISE_NS6_IJSL_SL_SL_EEEEENS6_IJNS5_10UnderscoreESZ_SZ_EEEEENS5_13SM90_TMA_LOADENS5_14ComposedLayoutINS5_7SwizzleILi2ELi4ELi3EEENS5_18smem_ptr_flag_bitsILi8EEENSW_INS6_IJNSC_ILi8EEESI_EEENS6_IJSI_SD_EEEEEEEvNS5_8identityES12_S1C_vS1D_EENS_8epilogue10collective18CollectiveEpilogueINS1F_30Sm90PtrArrayTmaWarpSpecializedILi4ELi2ELi16ELb1ELb0ELi2EEEJSJ_NS6_IJSI_NSC_ILi32EEEEEENS_6half_tEPNS6_IJSD_lSL_EEES1M_S1O_NS1F_6fusion15FusionCallbacksIS1J_NS1P_17LinearCombinationIS1M_fS1M_fLNS_15FloatRoundStyleE2EEESJ_S1L_JEEES12_NS13_INS14_ILi3ELi4ELi3EEENS16_ILi16EEENSW_INS6_IJSI_S18_EEENS6_IJSD_SI_EEEEEEENS5_17SM75_U16x8_LDSM_TENS5_14SM90_TMA_STOREES20_NS5_17SM90_U16x8_STSM_TENS5_9Copy_AtomIJNS5_17SM90_U32x4_STSM_NES1M_EEEvEEEvvEEEEvNT_6ParamsE) ;  /* 0xfffffd7c0c5c7950 */ /* 0x000fec0003c3ffff */
.L_x_512:
[----:B------:R-:W-:Y:S01]  /*28290*/  UMOV UR30, UR24 ;  /* 0x00000018001e7c82 */ /* 0x000fe20008000000 */
[----:B------:R-:W-:Y:S02]  /*282a0*/  UMOV UR31, UR27 ;  /* 0x0000001b001f7c82 */ /* 0x000fe40008000000 */
[----:B------:R-:W1:Y:S08]  /*282b0*/  I2F.U64.RP R11, UR30 ;  /* 0x0000001e000b7d12 */ /* 0x000e700008309000 */
[----:B-1----:R-:W1:Y:S02]  /*282c0*/  MUFU.RCP R11, R11 ;  /* 0x0000000b000b7308 */ /* 0x002e640000001000 */
[----:B-1----:R-:W-:-:S06]  /*282d0*/  IADD3 R2, R11, 0x1ffffffe, RZ ;  /* 0x1ffffffe0b027810 */ /* 0x002fcc0007ffe0ff */
[----:B------:R-:W1:Y:S02]  /*282e0*/  F2I.U64.TRUNC R2, R2 ;  /* 0x0000000200027311 */ /* 0x000e64000020d800 */
[----:B-1----:R-:W-:Y:S02]  /*282f0*/  R2UR UR30, R2 ;  /* 0x00000000021e72ca */ /* 0x002fe400000e0000 */
[----:B------:R-:W-:Y:S02]  /*28300*/  R2UR UR31, R3 ;  /* 0x00000000031f72ca */ /* 0x000fe400000e0000 */
[----:B------:R-:W-:Y:S02]  /*28310*/  MOV R2, R12 ;  /* 0x0000000c00027202 */ /* 0x000fe40000000f00 */
[----:B------:R-:W-:-:S07]  /*28320*/  MOV R3, 0x0 ;  /* 0x0000000000037802 */ /* 0x000fce0000000f00 */
[----:B------:R-:W-:-:S04]  /*28330*/  UIMAD.WIDE.U32 UR32, UR30, UR24, URZ ;  /* 0x000000181e2072a5 */ /* 0x000fc8000f8e003f */
[----:B------:R-:W-:Y:S02]  /*28340*/  UIMAD UR33, UR30, UR27, UR33 ;  /* 0x0000001b1e2172a4 */ /* 0x000fe4000f8e0221 */
[----:B------:R-:W-:Y:S02]  /*28350*/  UIADD3 UR36, UP1, URZ, -UR32, URZ ;  /* 0x800000203f247290 */ /* 0x000fe4000ff3e03f */
[----:B------:R-:W-:Y:S02]  /*28360*/  UIMAD UR34, UR31, UR24, UR33 ;  /* 0x000000181f2272a4 */ /* 0x000fe4000f8e0221 */
[----:B------:R-:W-:Y:S02]  /*28370*/  UIMAD.WIDE.U32 UR32, UR30, UR36, URZ ;  /* 0x000000241e2072a5 */ /* 0x000fe4000f8e003f */
[----:B------:R-:W-:-:S05]  /*28380*/  UIADD3.X UR37, URZ, ~UR34, URZ, UP1, !UPT ;  /* 0x800000223f257290 */ /* 0x000fca0008ffe43f */
[----:B------:R-:W-:Y:S01]  /*28390*/  UMOV UR32, UR33 ;  /* 0x0000002100207c82 */ /* 0x000fe20008000000 */
[----:B------:R-:W-:Y:S02]  /*283a0*/  UMOV UR33, UR30 ;  /* 0x0000001e00217c82 */ /* 0x000fe40008000000 */
[----:B------:R-:W-:Y:S02]  /*283b0*/  UIMAD.WIDE.U32 UR34, UP1, UR30, UR37, UR32 ;  /* 0x000000251e2272a5 */ /* 0x000fe4000f820020 */
[----:B------:R-:W-:Y:S02]  /*283c0*/  UIMAD.WIDE.U32 UR32, UR31, UR37, URZ ;  /* 0x000000251f2072a5 */ /* 0x000fe4000f8e003f */
[----:B------:R-:W-:Y:S02]  /*283d0*/  UIMAD.WIDE.U32 UR34, UP2, UR31, UR36, UR34 ;  /* 0x000000241f2272a5 */ /* 0x000fe4000f840022 */
[----:B------:R-:W-:Y:S02]  /*283e0*/  UIMAD UR37, UR31, UR37, URZ ;  /* 0x000000251f2572a4 */ /* 0x000fe4000f8e023f */
[----:B------:R-:W-:-:S02]  /*283f0*/  UIADD3.X UR32, UR33, UR31, URZ, UP1, !UPT ;  /* 0x0000001f21207290 */ /* 0x000fc40008ffe43f */
[----:B------:R-:W-:-:S04]  /*28400*/  UIADD3 UR35, UP4, UR37, UR35, URZ ;  /* 0x0000002325237290 */ /* 0x000fc8000ff9e03f */
[----:B------:R-:W-:Y:S02]  /*28410*/  UIMAD.WIDE.U32 UR30, UR35, UR24, URZ ;  /* 0x00000018231e72a5 */ /* 0x000fe4000f8e003f */
[----:B------:R-:W-:Y:S02]  /*28420*/  UIADD3.X UR36, URZ, URZ, UR32, UP4, UP2 ;  /* 0x0000003f3f247290 */ /* 0x000fe4000a7e4420 */
[----:B------:R-:W-:Y:S02]  /*28430*/  UIMAD UR31, UR35, UR27, UR31 ;  /* 0x0000001b231f72a4 */ /* 0x000fe4000f8e021f */
[----:B------:R-:W-:Y:S02]  /*28440*/  UIADD3 UR37, UP1, URZ, -UR30, URZ ;  /* 0x8000001e3f257290 */ /* 0x000fe4000ff3e03f */
[----:B------:R-:W-:Y:S02]  /*28450*/  UIMAD UR32, UR36, UR24, UR31 ;  /* 0x00000018242072a4 */ /* 0x000fe4000f8e021f */
[----:B------:R-:W-:-:S02]  /*28460*/  UIMAD.WIDE.U32 UR30, UR35, UR37, URZ ;  /* 0x00000025231e72a5 */ /* 0x000fc4000f8e003f */
[----:B------:R-:W-:-:S05]  /*28470*/  UIADD3.X UR41, URZ, ~UR32, URZ, UP1, !UPT ;  /* 0x800000203f297290 */ /* 0x000fca0008ffe43f */
[----:B------:R-:W-:Y:S01]  /*28480*/  UMOV UR34, UR31 ;  /* 0x0000001f00227c82 */ /* 0x000fe20008000000 */
[----:B------:R-:W-:Y:S02]  /*28490*/  UIMAD.WIDE.U32 UR30, UR36, UR41, URZ ;  /* 0x00000029241e72a5 */ /* 0x000fe4000f8e003f */
[----:B------:R-:W-:Y:S02]  /*284a0*/  UIMAD.WIDE.U32 UR32, UP1, UR35, UR41, UR34 ;  /* 0x00000029232072a5 */ /* 0x000fe4000f820022 */
[----:B------:R-:W-:Y:S02]  /*284b0*/  UIMAD UR34, UR36, UR41, URZ ;  /* 0x00000029242272a4 */ /* 0x000fe4000f8e023f */
[----:B------:R-:W-:Y:S02]  /*284c0*/  UIMAD.WIDE.U32 UR32, UP2, UR36, UR37, UR32 ;  /* 0x00000025242072a5 */ /* 0x000fe4000f840020 */
[----:B------:R-:W-:Y:S02]  /*284d0*/  UIADD3.X UR36, UR31, UR36, URZ, UP1, !UPT ;  /* 0x000000241f247290 */ /* 0x000fe40008ffe43f */
[----:B------:R-:W-:-:S04]  /*284e0*/  UIADD3 UR34, UP4, UR34, UR33, URZ ;  /* 0x0000002122227290 */ /* 0x000fc8000ff9e03f */
[----:B------:R-:W-:Y:S02]  /*284f0*/  UIMAD.WIDE.U32 UR32, UR34, UR25, URZ ;  /* 0x00000019222072a5 */ /* 0x000fe4000f8e003f */
[----:B------:R-:W-:-:S05]  /*28500*/  UIADD3.X UR36, URZ, URZ, UR36, UP4, UP2 ;  /* 0x0000003f3f247290 */ /* 0x000fca000a7e4424 */
[----:B------:R-:W-:Y:S01]  /*28510*/  UMOV UR32, UR33 ;  /* 0x0000002100207c82 */ /* 0x000fe20008000000 */
[----:B------:R-:W-:Y:S02]  /*28520*/  UMOV UR33, URZ ;  /* 0x0000003f00217c82 */ /* 0x000fe40008000000 */
[----:B------:R-:W-:Y:S02]  /*28530*/  UIMAD.WIDE.U32 UR30, UR34, UR26, UR32 ;  /* 0x0000001a221e72a5 */ /* 0x000fe4000f8e0020 */
[----:B------:R-:W-:Y:S02]  /*28540*/  UIMAD UR34, UR36, UR26, URZ ;  /* 0x0000001a242272a4 */ /* 0x000fe4000f8e023f */
[----:B------:R-:W-:Y:S02]  /*28550*/  UIMAD.WIDE.U32 UR30, UP1, UR36, UR25, UR30 ;  /* 0x00000019241e72a5 */ /* 0x000fe4000f82001e */
[----:B------:R-:W-:Y:S02]  /*28560*/  UIMAD.WIDE.U32 UR32, UR36, UR26, URZ ;  /* 0x0000001a242072a5 */ /* 0x000fe4000f8e003f */
[----:B------:R-:W-:-:S02]  /*28570*/  UIADD3 UR34, UP2, UR34, UR31, URZ ;  /* 0x0000001f22227290 */ /* 0x000fc4000ff5e03f */
[----:B------:R-:W-:Y:S02]  /*28580*/  UIADD3.X UR32, UR33, URZ, URZ, UP1, !UPT ;  /* 0x0000003f21207290 */ /* 0x000fe40008ffe43f */
[----:B------:R-:W-:Y:S02]  /*28590*/  UIMAD.WIDE.U32 UR30, UR34, UR24, URZ ;  /* 0x00000018221e72a5 */ /* 0x000fe4000f8e003f */
[----:B------:R-:W-:Y:S02]  /*285a0*/  UIADD3.X UR32, URZ, UR32, URZ, UP2, !UPT ;  /* 0x000000203f207290 */ /* 0x000fe400097fe43f */
[----:B------:R-:W-:Y:S02]  /*285b0*/  UIMAD UR31, UR34, UR27, UR31 ;  /* 0x0000001b221f72a4 */ /* 0x000fe4000f8e021f */
[----:B------:R-:W-:Y:S02]  /*285c0*/  UIADD3 UR33, UP2, -UR30, UR25, URZ ;  /* 0x000000191e217290 */ /* 0x000fe4000ff5e13f */
[----:B------:R-:W-:-:S02]  /*285d0*/  UIMAD UR31, UR32, UR24, UR31 ;  /* 0x00000018201f72a4 */ /* 0x000fc4000f8e021f */
[----:B------:R-:W-:Y:S02]  /*285e0*/  UISETP.GE.U32.AND UP1, UPT, UR33, UR24, UPT ;  /* 0x000000182100728c */ /* 0x000fe4000bf26070 */
[----:B------:R-:W-:Y:S02]  /*285f0*/  UIADD3.X UR32, ~UR31, UR26, URZ, UP2, !UPT ;  /* 0x0000001a1f207290 */ /* 0x000fe400097fe53f */
[----:B------:R-:W-:Y:S02]  /*28600*/  UIADD3 UR26, UP2, -UR24, UR33, URZ ;  /* 0x00000021181a7290 */ /* 0x000fe4000ff5e13f */
[----:B------:R-:W-:Y:S02]  /*28610*/  UISETP.GE.U32.AND.EX UP1, UPT, UR32, UR27, UPT, UP1 ;  /* 0x0000001b2000728c */ /* 0x000fe4000bf26110 */
[----:B------:R-:W-:Y:S02]  /*28620*/  UIADD3 UR30, UR34, 0x1, URZ ;  /* 0x00000001221e7890 */ /* 0x000fe4000fffe03f */
[----:B------:R-:W-:-:S02]  /*28630*/  UIADD3.X UR31, ~UR27, UR32, URZ, UP2, !UPT ;  /* 0x000000201b1f7290 */ /* 0x000fc400097fe53f */
[----:B------:R-:W-:Y:S02]  /*28640*/  USEL UR26, UR26, UR33, UP1 ;  /* 0x000000211a1a7287 */ /* 0x000fe40008800000 */
[----:B------:R-:W-:Y:S02]  /*28650*/  USEL UR31, UR31, UR32, UP1 ;  /* 0x000000201f1f7287 */ /* 0x000fe40008800000 */
[----:B------:R-:W-:Y:S02]  /*28660*/  USEL UR34, UR30, UR34, UP1 ;  /* 0x000000221e227287 */ /* 0x000fe40008800000 */
[----:B------:R-:W-:Y:S02]  /*28670*/  UISETP.GE.U32.AND UP1, UPT, UR26, UR24, UPT ;  /* 0x000000181a00728c */ /* 0x000fe4000bf26070 */
[----:B------:R-:W-:Y:S02]  /*28680*/  UISETP.NE.U32.AND UP2, UPT, UR24, URZ, UPT ;  /* 0x0000003f1800728c */ /* 0x000fe4000bf45070 */
[----:B------:R-:W-:-:S02]  /*28690*/  UIADD3 UR26, UR34, 0x1, URZ ;  /* 0x00000001221a7890 */ /* 0x000fc4000fffe03f */
[----:B------:R-:W-:Y:S02]  /*286a0*/  UISETP.GE.U32.AND.EX UP1, UPT, UR31, UR27, UPT, UP1 ;  /* 0x0000001b1f00728c */ /* 0x000fe4000bf26110 */
[----:B------:R-:W-:Y:S02]  /*286b0*/  UISETP.NE.AND.EX UP2, UPT, UR27, URZ, UPT, UP2 ;  /* 0x0000003f1b00728c */ /* 0x000fe4000bf45320 */
[----:B------:R-:W-:-:S04]  /*286c0*/  USEL UR26, UR26, UR34, UP1 ;  /* 0x000000221a1a7287 */ /* 0x000fc80008800000 */
[----:B------:R-:W-:Y:S01]  /*286d0*/  USEL UR27, UR26, 0xffffffff, UP2 ;  /* 0xffffffff1a1b7887 */ /* 0x000fe20009000000 */
[----:B------:R-:W-:Y:S11]  /*286e0*/  RET.REL.NODEC R2 `(_ZN7cutlass13device_kernelINS_4gemm6kernel13GemmUniversalINS1_17GroupProblemShapeIN4cute5tupleIJiiiEEEEENS1_10collective13CollectiveMmaINS1_39MainloopSm90ArrayTmaGmmaWarpSpecializedILi6ENS6_IJNS5_1CILi1EEESD_SD_EEENS1_52KernelPtrArrayTmaWarpSpecializedPingpongFP8FastAccumEEENS6_IJNSC_ILi256EEESH_NSC_ILi64EEEEEENS_12float_e4m3_tEPNS6_IJlSD_NSC_ILi0EEEEEESK_SN_NS5_8TiledMMAINS5_8MMA_AtomIJNS5_4SM904GMMA31MMA_64x256x32_F32E4M3E4M3_SS_TNILNSR_7ScaleInE1ELST_1EEEEEENS5_6LayoutISE_NS6_IJSL_SL_SL_EEEEENS6_IJNS5_10UnderscoreESZ_SZ_EEEEENS5_13SM90_TMA_LOADENS5_14ComposedLayoutINS5_7SwizzleILi2ELi4ELi3EEENS5_18smem_ptr_flag_bitsILi8EEENSW_INS6_IJNSC_ILi8EEESI_EEENS6_IJSI_SD_EEEEEEEvNS5_8identityES12_S1C_vS1D_EENS_8epilogue10collective18CollectiveEpilogueINS1F_30Sm90PtrArrayTmaWarpSpecializedILi4ELi2ELi16ELb1ELb0ELi2EEEJSJ_NS6_IJSI_NSC_ILi32EEEEEENS_6half_tEPNS6_IJSD_lSL_EEES1M_S1O_NS1F_6fusion15FusionCallbacksIS1J_NS1P_17LinearCombinationIS1M_fS1M_fLNS_15FloatRoundStyleE2EEESJ_S1L_JEEES12_NS13_INS14_ILi3ELi4ELi3EEENS16_ILi16EEENSW_INS6_IJSI_S18_EEENS6_IJSD_SI_EEEEEEENS5_17SM75_U16x8_LDSM_TENS5_14SM90_TMA_STOREES20_NS5_17SM90_U16x8_STSM_TENS5_9Copy_AtomIJNS5_17SM90_U32x4_STSM_NES1M_EEEvEEEvvEEEEvNT_6ParamsE) ;  /* 0xfffffd7802447950 */ /* 0x000ff60003c3ffff */
.L_x_640:
[----:B------:R-:W-:-:S00]  /*286f0*/  BRA `(.L_x_640) ;  /* 0xfffffffc00fc7947 */ /* 0x000fc0000383ffff */
[----:B------:R-:W-:-:S00]  /*28700*/  NOP ;  /* 0x0000000000007918 */ /* 0x000fc00000000000 */
[----:B------:R-:W-:-:S00]  /*28710*/  NOP ;  /* 0x0000000000007918 */ /* 0x000fc00000000000 */
[----:B------:R-:W-:-:S00]  /*28720*/  NOP ;  /* 0x0000000000007918 */ /* 0x000fc00000000000 */
[----:B------:R-:W-:-:S00]  /*28730*/  NOP ;  /* 0x0000000000007918 */ /* 0x000fc00000000000 */
[----:B------:R-:W-:-:S00]  /*28740*/  NOP ;  /* 0x0000000000007918 */ /* 0x000fc00000000000 */
[----:B------:R-:W-:-:S00]  /*28750*/  NOP ;  /* 0x0000000000007918 */ /* 0x000fc00000000000 */
[----:B------:R-:W-:-:S00]  /*28760*/  NOP ;  /* 0x0000000000007918 */ /* 0x000fc00000000000 */
[----:B------:R-:W-:-:S00]  /*28770*/  NOP ;  /* 0x0000000000007918 */ /* 0x000fc00000000000 */
.L_x_641:


//--------------------- .nv.global.init           --------------------------
	.section	.nv.global.init,"aw",@progbits
.nv.global.init:
	.type		$str$24,@object
	.size		$str$24,($str$25 - $str$24)
$str$24:
        /*0000*/ 	.byte	0x28, 0x61, 0x64, 0x64, 0x72, 0x65, 0x73, 0x73, 0x20, 0x26, 0x20, 0x6d, 0x61, 0x73, 0x6b, 0x29
        /*0010*/ 	.byte	0x20, 0x3d, 0x3d, 0x20, 0x30, 0x00
	.type		$str$25,@object
	.size		$str$25,(__unnamed_1 - $str$25)
$str$25:
        /*0016*/ 	.byte	0x2f, 0x74, 0x6d, 0x70, 0x2f, 0x63, 0x75, 0x74, 0x6c, 0x61, 0x73, 0x73, 0x5f, 0x73, 0x77, 0x65
        /*0026*/ 	.byte	0x65, 0x70, 0x5f, 0x73, 0x72, 0x63, 0x2f, 0x69, 0x6e, 0x63, 0x6c, 0x75, 0x64, 0x65, 0x2f, 0x63
        /*0036*/ 	.byte	0x75, 0x74, 0x65, 0x2f, 0x70, 0x6f, 0x69, 0x6e, 0x74, 0x65, 0x72, 0x5f, 0x66, 0x6c, 0x61, 0x67
        /*0046*/ 	.byte	0x67, 0x65, 0x64, 0x2e, 0x68, 0x70, 0x70, 0x00
	.type		__unnamed_1,@object
	.size		__unnamed_1,(.L_0 - __unnamed_1)
__unnamed_1:
        /* <DEDUP_REMOVED lines=28> */
        /*020e*/ 	.byte	0x3e, 0x3e, 0x3e, 0x3e, 0x3e, 0x5d, 0x00
.L_0:


//--------------------- .nv.shared._ZN7cutlass13device_kernelINS_4gemm6kernel13GemmUniversalINS1_17GroupProblemShapeIN4cute5tupleIJiiiEEEEENS1_10collective13CollectiveMmaINS1_39MainloopSm90ArrayTmaGmmaWarpSpecializedILi6ENS6_IJNS5_1CILi1EEESD_SD_EEENS1_52KernelPtrArrayTmaWarpSpecializedPingpongFP8FastAccumEEENS6_IJNSC_ILi256EEESH_NSC_ILi64EEEEEENS_12float_e4m3_tEPNS6_IJlSD_NSC_ILi0EEEEEESK_SN_NS5_8TiledMMAINS5_8MMA_AtomIJNS5_4SM904GMMA31MMA_64x256x32_F32E4M3E4M3_SS_TNILNSR_7ScaleInE1ELST_1EEEEEENS5_6LayoutISE_NS6_IJSL_SL_SL_EEEEENS6_IJNS5_10UnderscoreESZ_SZ_EEEEENS5_13SM90_TMA_LOADENS5_14ComposedLayoutINS5_7SwizzleILi2ELi4ELi3EEENS5_18smem_ptr_flag_bitsILi8EEENSW_INS6_IJNSC_ILi8EEESI_EEENS6_IJSI_SD_EEEEEEEvNS5_8identityES12_S1C_vS1D_EENS_8epilogue10collective18CollectiveEpilogueINS1F_30Sm90PtrArrayTmaWarpSpecializedILi4ELi2ELi16ELb1ELb0ELi2EEEJSJ_NS6_IJSI_NSC_ILi32EEEEEENS_6half_tEPNS6_IJSD_lSL_EEES1M_S1O_NS1F_6fusion15FusionCallbacksIS1J_NS1P_17LinearCombinationIS1M_fS1M_fLNS_15FloatRoundStyleE2EEESJ_S1L_JEEES12_NS13_INS14_ILi3ELi4ELi3EEENS16_ILi16EEENSW_INS6_IJSI_S18_EEENS6_IJSD_SI_EEEEEEENS5_17SM75_U16x8_LDSM_TENS5_14SM90_TMA_STOREES20_NS5_17SM90_U16x8_STSM_TENS5_9Copy_AtomIJNS5_17SM90_U32x4_STSM_NES1M_EEEvEEEvvEEEEvNT_6ParamsE --------------------------
	.section	.nv.shared._ZN7cutlass13device_kernelINS_4gemm6kernel13GemmUniversalINS1_17GroupProblemShapeIN4cute5tupleIJiiiEEEEENS1_10collective13CollectiveMmaINS1_39MainloopSm90ArrayTmaGmmaWarpSpecializedILi6ENS6_IJNS5_1CILi1EEESD_SD_EEENS1_52KernelPtrArrayTmaWarpSpecializedPingpongFP8FastAccumEEENS6_IJNSC_ILi256EEESH_NSC_ILi64EEEEEENS_12float_e4m3_tEPNS6_IJlSD_NSC_ILi0EEEEEESK_SN_NS5_8TiledMMAINS5_8MMA_AtomIJNS5_4SM904GMMA31MMA_64x256x32_F32E4M3E4M3_SS_TNILNSR_7ScaleInE1ELST_1EEEEEENS5_6LayoutISE_NS6_IJSL_SL_SL_EEEEENS6_IJNS5_10UnderscoreESZ_SZ_EEEEENS5_13SM90_TMA_LOADENS5_14ComposedLayoutINS5_7SwizzleILi2ELi4ELi3EEENS5_18smem_ptr_flag_bitsILi8EEENSW_INS6_IJNSC_ILi8EEESI_EEENS6_IJSI_SD_EEEEEEEvNS5_8identityES12_S1C_vS1D_EENS_8epilogue10collective18CollectiveEpilogueINS1F_30Sm90PtrArrayTmaWarpSpecializedILi4ELi2ELi16ELb1ELb0ELi2EEEJSJ_NS6_IJSI_NSC_ILi32EEEEEENS_6half_tEPNS6_IJSD_lSL_EEES1M_S1O_NS1F_6fusion15FusionCallbacksIS1J_NS1P_17LinearCombinationIS1M_fS1M_fLNS_15FloatRoundStyleE2EEESJ_S1L_JEEES12_NS13_INS14_ILi3ELi4ELi3EEENS16_ILi16EEENSW_INS6_IJSI_S18_EEENS6_IJSD_SI_EEEEEEENS5_17SM75_U16x8_LDSM_TENS5_14SM90_TMA_STOREES20_NS5_17SM90_U16x8_STSM_TENS5_9Copy_AtomIJNS5_17SM90_U32x4_STSM_NES1M_EEEvEEEvvEEEEvNT_6ParamsE,"aw",@nobits
	.sectionflags	@""
	.align	16
	.zero		1024


//--------------------- .nv.shared.reserved.0     --------------------------
	.section	.nv.shared.reserved.0,"aw",@nobits
	.weak		__nv_reservedSMEM_offset_0_alias
	.size		__nv_reservedSMEM_offset_0_alias, 0, 0
	.other		__nv_reservedSMEM_offset_0_alias,@"STO_CUDA_RESERVED_SHARED STV_DEFAULT"
__nv_reservedSMEM_offset_0_alias:
	.zero		0


//--------------------- .nv.global                --------------------------
	.section	.nv.global,"aw",@nobits
.nv.global:
	.type		_ZN39_INTERNAL_d2437184_4_k_cu_98a4719d_27974cute1_E,@object
	.size		_ZN39_INTERNAL_d2437184_4_k_cu_98a4719d_27974cute1_E,(_ZN39_INTERNAL_d2437184_4_k_cu_98a4719d_27974cuda3std3__45__cpo6cbeginE - _ZN39_INTERNAL_d2437184_4_k_cu_98a4719d_27974cute1_E)
_ZN39_INTERNAL_d2437184_4_k_cu_98a4719d_27974cute1_E:
	.zero		1
	.type		_ZN39_INTERNAL_d2437184_4_k_cu_98a4719d_27974cuda3std3__45__cpo6cbeginE,@object
	.size		_ZN39_INTERNAL_d2437184_4_k_cu_98a4719d_27974cuda3std3__45__cpo6cbeginE,(_ZN39_INTERNAL_d2437184_4_k_cu_98a4719d_27974cuda3std3__48in_placeE - _ZN39_INTERNAL_d2437184_4_k_cu_98a4719d_27974cuda3std3__45__cpo6cbeginE)
_ZN39_INTERNAL_d2437184_4_k_cu_98a4719d_27974cuda3std3__45__cpo6cbeginE:
	.zero		1
	.type		_ZN39_INTERNAL_d2437184_4_k_cu_98a4719d_27974cuda3std3__48in_placeE,@object
	.size		_ZN39_INTERNAL_d2437184_4_k_cu_98a4719d_27974cuda3std3__48in_placeE,(_ZN39_INTERNAL_d2437184_4_k_cu_98a4719d_27974cuda3std6ranges3__45__cpo9iter_moveE - _ZN39_INTERNAL_d2437184_4_k_cu_98a4719d_27974cuda3std3__48in_placeE)
_ZN39_INTERNAL_d2437184_4_k_cu_98a4719d_27974cuda3std3__48in_placeE:
	.zero		1
	.type		_ZN39_INTERNAL_d2437184_4_k_cu_98a4719d_27974cuda3std6ranges3__45__cpo9iter_moveE,@object
	.size		_ZN39_INTERNAL_d2437184_4_k_cu_98a4719d_27974cuda3std6ranges3__45__cpo9iter_moveE,(_ZN39_INTERNAL_d2437184_4_k_cu_98a4719d_27974cuda3std3__45__cpo5beginE - _ZN39_INTERNAL_d2437184_4_k_cu_98a4719d_27974cuda3std6ranges3__45__cpo9iter_moveE)
_ZN39_INTERNAL_d2437184_4_k_cu_98a4719d_27974cuda3std6ranges3__45__cpo9iter_moveE:
	.zero		1
	.type		_ZN39_INTERNAL_d2437184_4_k_cu_98a4719d_27974cuda3std3__45__cpo5beginE,@object
	.size		_ZN39_INTERNAL_d2437184_4_k_cu_98a4719d_27974cuda3std3__45__cpo5beginE,(_ZN39_INTERNAL_d2437184_4_k_cu_98a4719d_27974cuda3std3__441_GLOBAL__N__d2437184_4_k_cu_98a4719d_27976ignoreE - _ZN39_INTERNAL_d2437184_4_k_cu_98a4719d_27974cuda3std3__45__cpo5beginE)
_ZN39_INTERNAL_d2437184_4_k_cu_98a4719d_27974cuda3std3__45__cpo5beginE:
	.zero		1
	.type		_ZN39_INTERNAL_d2437184_4_k_cu_98a4719d_27974cuda3std3__441_GLOBAL__N__d2437184_4_k_cu_98a4719d_27976ignoreE,@object
	.size		_ZN39_INTERNAL_d2437184_4_k_cu_98a4719d_27974cuda3std3__441_GLOBAL__N__d2437184_4_k_cu_98a4719d_27976ignoreE,(_ZN39_INTERNAL_d2437184_4_k_cu_98a4719d_27974cute7productE - _ZN39_INTERNAL_d2437184_4_k_cu_98a4719d_27974cuda3std3__441_GLOBAL__N__d2437184_4_k_cu_98a4719d_27976ignoreE)
_ZN39_INTERNAL_d2437184_4_k_cu_98a4719d_27974cuda3std3__441_GLOBAL__N__d2437184_4_k_cu_98a4719d_27976ignoreE:
	.zero		1
	.type		_ZN39_INTERNAL_d2437184_4_k_cu_98a4719d_27974cute7productE,@object
	.size		_ZN39_INTERNAL_d2437184_4_k_cu_98a4719d_27974cute7productE,(_ZN39_INTERNAL_d2437184_4_k_cu_98a4719d_27974cuda3std3__45__cpo3endE - _ZN39_INTERNAL_d2437184_4_k_cu_98a4719d_27974cute7productE)
_ZN39_INTERNAL_d2437184_4_k_cu_98a4719d_27974cute7productE:
	.zero		1
	.type		_ZN39_INTERNAL_d2437184_4_k_cu_98a4719d_27974cuda3std3__45__cpo3endE,@object
	.size		_ZN39_INTERNAL_d2437184_4_k_cu_98a4719d_27974cuda3std3__45__cpo3endE,(_ZN39_INTERNAL_d2437184_4_k_cu_98a4719d_27974cuda3std3__419piecewise_constructE - _ZN39_INTERNAL_d2437184_4_k_cu_98a4719d_27974cuda3std3__45__cpo3endE)
_ZN39_INTERNAL_d2437184_4_k_cu_98a4719d_27974cuda3std3__45__cpo3endE:
	.zero		1
	.type		_ZN39_INTERNAL_d2437184_4_k_cu_98a4719d_27974cuda3std3__419piecewise_constructE,@object
	.size		_ZN39_INTERNAL_d2437184_4_k_cu_98a4719d_27974cuda3std3__419piecewise_constructE,(_ZN39_INTERNAL_d2437184_4_k_cu_98a4719d_27974cuda3std3__45__cpo4cendE - _ZN39_INTERNAL_d2437184_4_k_cu_98a4719d_27974cuda3std3__419piecewise_constructE)
_ZN39_INTERNAL_d2437184_4_k_cu_98a4719d_27974cuda3std3__419piecewise_constructE:
	.zero		1
	.type		_ZN39_INTERNAL_d2437184_4_k_cu_98a4719d_27974cuda3std3__45__cpo4cendE,@object
	.size		_ZN39_INTERNAL_d2437184_4_k_cu_98a4719d_27974cuda3std3__45__cpo4cendE,(_ZN39_INTERNAL_d2437184_4_k_cu_98a4719d_27974cuda3std6ranges3__45__cpo4swapE - _ZN39_INTERNAL_d2437184_4_k_cu_98a4719d_27974cuda3std3__45__cpo4cendE)
_ZN39_INTERNAL_d2437184_4_k_cu_98a4719d_27974cuda3std3__45__cpo4cendE:
	.zero		1
	.type		_ZN39_INTERNAL_d2437184_4_k_cu_98a4719d_27974cuda3std6ranges3__45__cpo4swapE,@object
	.size		_ZN39_INTERNAL_d2437184_4_k_cu_98a4719d_27974cuda3std6ranges3__45__cpo4swapE,(.L_8 - _ZN39_INTERNAL_d2437184_4_k_cu_98a4719d_27974cuda3std6ranges3__45__cpo4swapE)
_ZN39_INTERNAL_d2437184_4_k_cu_98a4719d_27974cuda3std6ranges3__45__cpo4swapE:
	.zero		1
.L_8:


//--------------------- .nv.constant0._ZN7cutlass13device_kernelINS_4gemm6kernel13GemmUniversalINS1_17GroupProblemShapeIN4cute5tupleIJiiiEEEEENS1_10collective13CollectiveMmaINS1_39MainloopSm90ArrayTmaGmmaWarpSpecializedILi6ENS6_IJNS5_1CILi1EEESD_SD_EEENS1_52KernelPtrArrayTmaWarpSpecializedPingpongFP8FastAccumEEENS6_IJNSC_ILi256EEESH_NSC_ILi64EEEEEENS_12float_e4m3_tEPNS6_IJlSD_NSC_ILi0EEEEEESK_SN_NS5_8TiledMMAINS5_8MMA_AtomIJNS5_4SM904GMMA31MMA_64x256x32_F32E4M3E4M3_SS_TNILNSR_7ScaleInE1ELST_1EEEEEENS5_6LayoutISE_NS6_IJSL_SL_SL_EEEEENS6_IJNS5_10UnderscoreESZ_SZ_EEEEENS5_13SM90_TMA_LOADENS5_14ComposedLayoutINS5_7SwizzleILi2ELi4ELi3EEENS5_18smem_ptr_flag_bitsILi8EEENSW_INS6_IJNSC_ILi8EEESI_EEENS6_IJSI_SD_EEEEEEEvNS5_8identityES12_S1C_vS1D_EENS_8epilogue10collective18CollectiveEpilogueINS1F_30Sm90PtrArrayTmaWarpSpecializedILi4ELi2ELi16ELb1ELb0ELi2EEEJSJ_NS6_IJSI_NSC_ILi32EEEEEENS_6half_tEPNS6_IJSD_lSL_EEES1M_S1O_NS1F_6fusion15FusionCallbacksIS1J_NS1P_17LinearCombinationIS1M_fS1M_fLNS_15FloatRoundStyleE2EEESJ_S1L_JEEES12_NS13_INS14_ILi3ELi4ELi3EEENS16_ILi16EEENSW_INS6_IJSI_S18_EEENS6_IJSD_SI_EEEEEEENS5_17SM75_U16x8_LDSM_TENS5_14SM90_TMA_STOREES20_NS5_17SM90_U16x8_STSM_TENS5_9Copy_AtomIJNS5_17SM90_U32x4_STSM_NES1M_EEEvEEEvvEEEEvNT_6ParamsE --------------------------
	.section	.nv.constant0._ZN7cutlass13device_kernelINS_4gemm6kernel13GemmUniversalINS1_17GroupProblemShapeIN4cute5tupleIJiiiEEEEENS1_10collective13CollectiveMmaINS1_39MainloopSm90ArrayTmaGmmaWarpSpecializedILi6ENS6_IJNS5_1CILi1EEESD_SD_EEENS1_52KernelPtrArrayTmaWarpSpecializedPingpongFP8FastAccumEEENS6_IJNSC_ILi256EEESH_NSC_ILi64EEEEEENS_12float_e4m3_tEPNS6_IJlSD_NSC_ILi0EEEEEESK_SN_NS5_8TiledMMAINS5_8MMA_AtomIJNS5_4SM904GMMA31MMA_64x256x32_F32E4M3E4M3_SS_TNILNSR_7ScaleInE1ELST_1EEEEEENS5_6LayoutISE_NS6_IJSL_SL_SL_EEEEENS6_IJNS5_10UnderscoreESZ_SZ_EEEEENS5_13SM90_TMA_LOADENS5_14ComposedLayoutINS5_7SwizzleILi2ELi4ELi3EEENS5_18smem_ptr_flag_bitsILi8EEENSW_INS6_IJNSC_ILi8EEESI_EEENS6_IJSI_SD_EEEEEEEvNS5_8identityES12_S1C_vS1D_EENS_8epilogue10collective18CollectiveEpilogueINS1F_30Sm90PtrArrayTmaWarpSpecializedILi4ELi2ELi16ELb1ELb0ELi2EEEJSJ_NS6_IJSI_NSC_ILi32EEEEEENS_6half_tEPNS6_IJSD_lSL_EEES1M_S1O_NS1F_6fusion15FusionCallbacksIS1J_NS1P_17LinearCombinationIS1M_fS1M_fLNS_15FloatRoundStyleE2EEESJ_S1L_JEEES12_NS13_INS14_ILi3ELi4ELi3EEENS16_ILi16EEENSW_INS6_IJSI_S18_EEENS6_IJSD_SI_EEEEEEENS5_17SM75_U16x8_LDSM_TENS5_14SM90_TMA_STOREES20_NS5_17SM90_U16x8_STSM_TENS5_9Copy_AtomIJNS5_17SM90_U32x4_STSM_NES1M_EEEvEEEvvEEEEvNT_6ParamsE,"a",@progbits
	.sectionflags	@""
	.align	4
.nv.constant0._ZN7cutlass13device_kernelINS_4gemm6kernel13GemmUniversalINS1_17GroupProblemShapeIN4cute5tupleIJiiiEEEEENS1_10collective13CollectiveMmaINS1_39MainloopSm90ArrayTmaGmmaWarpSpecializedILi6ENS6_IJNS5_1CILi1EEESD_SD_EEENS1_52KernelPtrArrayTmaWarpSpecializedPingpongFP8FastAccumEEENS6_IJNSC_ILi256EEESH_NSC_ILi64EEEEEENS_12float_e4m3_tEPNS6_IJlSD_NSC_ILi0EEEEEESK_SN_NS5_8TiledMMAINS5_8MMA_AtomIJNS5_4SM904GMMA31MMA_64x256x32_F32E4M3E4M3_SS_TNILNSR_7ScaleInE1ELST_1EEEEEENS5_6LayoutISE_NS6_IJSL_SL_SL_EEEEENS6_IJNS5_10UnderscoreESZ_SZ_EEEEENS5_13SM90_TMA_LOADENS5_14ComposedLayoutINS5_7SwizzleILi2ELi4ELi3EEENS5_18smem_ptr_flag_bitsILi8EEENSW_INS6_IJNSC_ILi8EEESI_EEENS6_IJSI_SD_EEEEEEEvNS5_8identityES12_S1C_vS1D_EENS_8epilogue10collective18CollectiveEpilogueINS1F_30Sm90PtrArrayTmaWarpSpecializedILi4ELi2ELi16ELb1ELb0ELi2EEEJSJ_NS6_IJSI_NSC_ILi32EEEEEENS_6half_tEPNS6_IJSD_lSL_EEES1M_S1O_NS1F_6fusion15FusionCallbacksIS1J_NS1P_17LinearCombinationIS1M_fS1M_fLNS_15FloatRoundStyleE2EEESJ_S1L_JEEES12_NS13_INS14_ILi3ELi4ELi3EEENS16_ILi16EEENSW_INS6_IJSI_S18_EEENS6_IJSD_SI_EEEEEEENS5_17SM75_U16x8_LDSM_TENS5_14SM90_TMA_STOREES20_NS5_17SM90_U16x8_STSM_TENS5_9Copy_AtomIJNS5_17SM90_U32x4_STSM_NES1M_EEEvEEEvvEEEEvNT_6ParamsE:
	.zero		2432


//--------------------- SYMBOLS --------------------------

	.type		.nv.reservedSmem.offset0,@object
	.size		.nv.reservedSmem.offset0,0x4
	.type		__assertfail,@function
